	.target	sm_80

	.elftype	@"ET_EXEC"


//--------------------- .note.nv.tkinfo           --------------------------
	.section	.note.nv.tkinfo,"",@"SHT_NOTE"
	.sectionflags	@"SHF_NOTE_NV_TKINFO"
	.tkinfo
        /*0018*/ 	.word	0x00000002
        /*0030*/ 	.string	""
        /*0030*/ 	.string	"ptxas"
        /*0030*/ 	.string	"Cuda compilation tools, release 13.0, V13.0.88"
        /*0030*/ 	.string	"Build cuda_13.0.r13.0/compiler.36424714_0"
        /*0030*/ 	.string	"-arch sm_80 -m 64 "



//--------------------- .note.nv.cuinfo           --------------------------
	.section	.note.nv.cuinfo,"",@"SHT_NOTE"
	.sectionflags	@"SHF_NOTE_NV_CUINFO"
        /*0018*/ 	.short	0x0002
        /*001a*/ 	.short	0x0050
        /*001c*/ 	.short	0x0082
	.zero		2


//--------------------- .nv.info                  --------------------------
	.section	.nv.info,"",@"SHT_CUDA_INFO"
	.align	4


	//----- nvinfo : EIATTR_REGCOUNT
	.align		4
        /*0000*/ 	.byte	0x04, 0x2f
        /*0002*/ 	.short	(.L_29 - .L_28)
	.align		4
.L_28:
        /*0004*/ 	.word	index@(_ZN2at6native60_GLOBAL__N__aad4af22_27_AdaptiveAveragePooling3d_cu_866e08f919adaptiveaveragepoolIddEEvPKT_PS3_iiiiiilllllll)
        /*0008*/ 	.word	0x00000040


	//----- nvinfo : EIATTR_FRAME_SIZE
	.align		4
.L_29:
        /*000c*/ 	.byte	0x04, 0x11
        /*000e*/ 	.short	(.L_31 - .L_30)
	.align		4
.L_30:
        /*0010*/ 	.word	index@($__internal_14_$__cuda_sm20_div_s64)
        /*0014*/ 	.word	0x00000000


	//----- nvinfo : EIATTR_FRAME_SIZE
	.align		4
.L_31:
        /*0018*/ 	.byte	0x04, 0x11
        /*001a*/ 	.short	(.L_33 - .L_32)
	.align		4
.L_32:
        /*001c*/ 	.word	index@($__internal_13_$__cuda_sm20_div_rn_f64_full)
        /*0020*/ 	.word	0x00000000


	//----- nvinfo : EIATTR_FRAME_SIZE
	.align		4
.L_33:
        /*0024*/ 	.byte	0x04, 0x11
        /*0026*/ 	.short	(.L_35 - .L_34)
	.align		4
.L_34:
        /*0028*/ 	.word	index@(_ZN2at6native60_GLOBAL__N__aad4af22_27_AdaptiveAveragePooling3d_cu_866e08f919adaptiveaveragepoolIddEEvPKT_PS3_iiiiiilllllll)
        /*002c*/ 	.word	0x00000000


	//----- nvinfo : EIATTR_REGCOUNT
	.align		4
.L_35:
        /*0030*/ 	.byte	0x04, 0x2f
        /*0032*/ 	.short	(.L_37 - .L_36)
	.align		4
.L_36:
        /*0034*/ 	.word	index@(_ZN2at6native60_GLOBAL__N__aad4af22_27_AdaptiveAveragePooling3d_cu_866e08f919adaptiveaveragepoolIffEEvPKT_PS3_iiiiiilllllll)
        /*0038*/ 	.word	0x00000040


	//----- nvinfo : EIATTR_FRAME_SIZE
	.align		4
.L_37:
        /*003c*/ 	.byte	0x04, 0x11
        /*003e*/ 	.short	(.L_39 - .L_38)
	.align		4
.L_38:
        /*0040*/ 	.word	index@($__internal_12_$__cuda_sm20_div_s64)
        /*0044*/ 	.word	0x00000000


	//----- nvinfo : EIATTR_FRAME_SIZE
	.align		4
.L_39:
        /*0048*/ 	.byte	0x04, 0x11
        /*004a*/ 	.short	(.L_41 - .L_40)
	.align		4
.L_40:
        /*004c*/ 	.word	index@(_ZN2at6native60_GLOBAL__N__aad4af22_27_AdaptiveAveragePooling3d_cu_866e08f919adaptiveaveragepoolIffEEvPKT_PS3_iiiiiilllllll)
        /*0050*/ 	.word	0x00000000


	//----- nvinfo : EIATTR_REGCOUNT
	.align		4
.L_41:
        /*0054*/ 	.byte	0x04, 0x2f
        /*0056*/ 	.short	(.L_43 - .L_42)
	.align		4
.L_42:
        /*0058*/ 	.word	index@(_ZN2at6native60_GLOBAL__N__aad4af22_27_AdaptiveAveragePooling3d_cu_866e08f919adaptiveaveragepoolIN3c104HalfEfEEvPKT_PS5_iiiiiilllllll)
        /*005c*/ 	.word	0x00000030


	//----- nvinfo : EIATTR_FRAME_SIZE
	.align		4
.L_43:
        /*0060*/ 	.byte	0x04, 0x11
        /*0062*/ 	.short	(.L_45 - .L_44)
	.align		4
.L_44:
        /*0064*/ 	.word	index@($__internal_11_$__cuda_sm20_div_s64)
        /*0068*/ 	.word	0x00000000


	//----- nvinfo : EIATTR_FRAME_SIZE
	.align		4
.L_45:
        /*006c*/ 	.byte	0x04, 0x11
        /*006e*/ 	.short	(.L_47 - .L_46)
	.align		4
.L_46:
        /*0070*/ 	.word	index@(_ZN2at6native60_GLOBAL__N__aad4af22_27_AdaptiveAveragePooling3d_cu_866e08f919adaptiveaveragepoolIN3c104HalfEfEEvPKT_PS5_iiiiiilllllll)
        /*0074*/ 	.word	0x00000000


	//----- nvinfo : EIATTR_REGCOUNT
	.align		4
.L_47:
        /*0078*/ 	.byte	0x04, 0x2f
        /*007a*/ 	.short	(.L_49 - .L_48)
	.align		4
.L_48:
        /*007c*/ 	.word	index@(_ZN2at6native60_GLOBAL__N__aad4af22_27_AdaptiveAveragePooling3d_cu_866e08f919adaptiveaveragepoolIN3c108BFloat16EfEEvPKT_PS5_iiiiiilllllll)
        /*0080*/ 	.word	0x00000030


	//----- nvinfo : EIATTR_FRAME_SIZE
	.align		4
.L_49:
        /*0084*/ 	.byte	0x04, 0x11
        /*0086*/ 	.short	(.L_51 - .L_50)
	.align		4
.L_50:
        /*0088*/ 	.word	index@($__internal_10_$__cuda_sm20_div_s64)
        /*008c*/ 	.word	0x00000000


	//----- nvinfo : EIATTR_FRAME_SIZE
	.align		4
.L_51:
        /*0090*/ 	.byte	0x04, 0x11
        /*0092*/ 	.short	(.L_53 - .L_52)
	.align		4
.L_52:
        /*0094*/ 	.word	index@(_ZN2at6native60_GLOBAL__N__aad4af22_27_AdaptiveAveragePooling3d_cu_866e08f919adaptiveaveragepoolIN3c108BFloat16EfEEvPKT_PS5_iiiiiilllllll)
        /*0098*/ 	.word	0x00000000


	//----- nvinfo : EIATTR_REGCOUNT
	.align		4
.L_53:
        /*009c*/ 	.byte	0x04, 0x2f
        /*009e*/ 	.short	(.L_55 - .L_54)
	.align		4
.L_54:
        /*00a0*/ 	.word	index@(_ZN2at6native60_GLOBAL__N__aad4af22_27_AdaptiveAveragePooling3d_cu_866e08f930atomicadaptiveaveragegradinputIdEEvPT_PKS3_iiiiiil)
        /*00a4*/ 	.word	0x0000002d


	//----- nvinfo : EIATTR_FRAME_SIZE
	.align		4
.L_55:
        /*00a8*/ 	.byte	0x04, 0x11
        /*00aa*/ 	.short	(.L_57 - .L_56)
	.align		4
.L_56:
        /*00ac*/ 	.word	index@($__internal_9_$__cuda_sm20_div_s64)
        /*00b0*/ 	.word	0x00000000


	//----- nvinfo : EIATTR_FRAME_SIZE
	.align		4
.L_57:
        /*00b4*/ 	.byte	0x04, 0x11
        /*00b6*/ 	.short	(.L_59 - .L_58)
	.align		4
.L_58:
        /*00b8*/ 	.word	index@($__internal_8_$__cuda_sm20_div_rn_f64_full)
        /*00bc*/ 	.word	0x00000000


	//----- nvinfo : EIATTR_FRAME_SIZE
	.align		4
.L_59:
        /*00c0*/ 	.byte	0x04, 0x11
        /*00c2*/ 	.short	(.L_61 - .L_60)
	.align		4
.L_60:
        /*00c4*/ 	.word	index@(_ZN2at6native60_GLOBAL__N__aad4af22_27_AdaptiveAveragePooling3d_cu_866e08f930atomicadaptiveaveragegradinputIdEEvPT_PKS3_iiiiiil)
        /*00c8*/ 	.word	0x00000000


	//----- nvinfo : EIATTR_REGCOUNT
	.align		4
.L_61:
        /*00cc*/ 	.byte	0x04, 0x2f
        /*00ce*/ 	.short	(.L_63 - .L_62)
	.align		4
.L_62:
        /*00d0*/ 	.word	index@(_ZN2at6native60_GLOBAL__N__aad4af22_27_AdaptiveAveragePooling3d_cu_866e08f930atomicadaptiveaveragegradinputIfEEvPT_PKS3_iiiiiil)
        /*00d4*/ 	.word	0x00000028


	//----- nvinfo : EIATTR_FRAME_SIZE
	.align		4
.L_63:
        /*00d8*/ 	.byte	0x04, 0x11
        /*00da*/ 	.short	(.L_65 - .L_64)
	.align		4
.L_64:
        /*00dc*/ 	.word	index@($__internal_7_$__cuda_sm20_div_s64)
        /*00e0*/ 	.word	0x00000000


	//----- nvinfo : EIATTR_FRAME_SIZE
	.align		4
.L_65:
        /*00e4*/ 	.byte	0x04, 0x11
        /*00e6*/ 	.short	(.L_67 - .L_66)
	.align		4
.L_66:
        /*00e8*/ 	.word	index@(_ZN2at6native60_GLOBAL__N__aad4af22_27_AdaptiveAveragePooling3d_cu_866e08f930atomicadaptiveaveragegradinputIfEEvPT_PKS3_iiiiiil)
        /*00ec*/ 	.word	0x00000000


	//----- nvinfo : EIATTR_REGCOUNT
	.align		4
.L_67:
        /*00f0*/ 	.byte	0x04, 0x2f
        /*00f2*/ 	.short	(.L_69 - .L_68)
	.align		4
.L_68:
        /*00f4*/ 	.word	index@(_ZN2at6native60_GLOBAL__N__aad4af22_27_AdaptiveAveragePooling3d_cu_866e08f930atomicadaptiveaveragegradinputIN3c104HalfEEEvPT_PKS5_iiiiiil)
        /*00f8*/ 	.word	0x00000028


	//----- nvinfo : EIATTR_FRAME_SIZE
	.align		4
.L_69:
        /*00fc*/ 	.byte	0x04, 0x11
        /*00fe*/ 	.short	(.L_71 - .L_70)
	.align		4
.L_70:
        /*0100*/ 	.word	index@($__internal_6_$__cuda_sm20_div_s64)
        /*0104*/ 	.word	0x00000000


	//----- nvinfo : EIATTR_FRAME_SIZE
	.align		4
.L_71:
        /*0108*/ 	.byte	0x04, 0x11
        /*010a*/ 	.short	(.L_73 - .L_72)
	.align		4
.L_72:
        /*010c*/ 	.word	index@(_ZN2at6native60_GLOBAL__N__aad4af22_27_AdaptiveAveragePooling3d_cu_866e08f930atomicadaptiveaveragegradinputIN3c104HalfEEEvPT_PKS5_iiiiiil)
        /*0110*/ 	.word	0x00000000


	//----- nvinfo : EIATTR_REGCOUNT
	.align		4
.L_73:
        /*0114*/ 	.byte	0x04, 0x2f
        /*0116*/ 	.short	(.L_75 - .L_74)
	.align		4
.L_74:
        /*0118*/ 	.word	index@(_ZN2at6native60_GLOBAL__N__aad4af22_27_AdaptiveAveragePooling3d_cu_866e08f930atomicadaptiveaveragegradinputIN3c108BFloat16EEEvPT_PKS5_iiiiiil)
        /*011c*/ 	.word	0x00000024


	//----- nvinfo : EIATTR_FRAME_SIZE
	.align		4
.L_75:
        /*0120*/ 	.byte	0x04, 0x11
        /*0122*/ 	.short	(.L_77 - .L_76)
	.align		4
.L_76:
        /*0124*/ 	.word	index@($__internal_5_$__cuda_sm20_div_s64)
        /*0128*/ 	.word	0x00000000


	//----- nvinfo : EIATTR_FRAME_SIZE
	.align		4
.L_77:
        /*012c*/ 	.byte	0x04, 0x11
        /*012e*/ 	.short	(.L_79 - .L_78)
	.align		4
.L_78:
        /*0130*/ 	.word	index@(_ZN2at6native60_GLOBAL__N__aad4af22_27_AdaptiveAveragePooling3d_cu_866e08f930atomicadaptiveaveragegradinputIN3c108BFloat16EEEvPT_PKS5_iiiiiil)
        /*0134*/ 	.word	0x00000000


	//----- nvinfo : EIATTR_REGCOUNT
	.align		4
.L_79:
        /*0138*/ 	.byte	0x04, 0x2f
        /*013a*/ 	.short	(.L_81 - .L_80)
	.align		4
.L_80:
        /*013c*/ 	.word	index@(_ZN2at6native60_GLOBAL__N__aad4af22_27_AdaptiveAveragePooling3d_cu_866e08f924adaptiveaveragegradinputIddEEvPT_PKS3_iiiiiil)
        /*0140*/ 	.word	0x0000004a


	//----- nvinfo : EIATTR_FRAME_SIZE
	.align		4
.L_81:
        /*0144*/ 	.byte	0x04, 0x11
        /*0146*/ 	.short	(.L_83 - .L_82)
	.align		4
.L_82:
        /*0148*/ 	.word	index@($__internal_4_$__cuda_sm20_div_s64)
        /*014c*/ 	.word	0x00000000


	//----- nvinfo : EIATTR_FRAME_SIZE
	.align		4
.L_83:
        /*0150*/ 	.byte	0x04, 0x11
        /*0152*/ 	.short	(.L_85 - .L_84)
	.align		4
.L_84:
        /*0154*/ 	.word	index@($__internal_3_$__cuda_sm20_div_rn_f64_full)
        /*0158*/ 	.word	0x00000000


	//----- nvinfo : EIATTR_FRAME_SIZE
	.align		4
.L_85:
        /*015c*/ 	.byte	0x04, 0x11
        /*015e*/ 	.short	(.L_87 - .L_86)
	.align		4
.L_86:
        /*0160*/ 	.word	index@(_ZN2at6native60_GLOBAL__N__aad4af22_27_AdaptiveAveragePooling3d_cu_866e08f924adaptiveaveragegradinputIddEEvPT_PKS3_iiiiiil)
        /*0164*/ 	.word	0x00000000


	//----- nvinfo : EIATTR_REGCOUNT
	.align		4
.L_87:
        /*0168*/ 	.byte	0x04, 0x2f
        /*016a*/ 	.short	(.L_89 - .L_88)
	.align		4
.L_88:
        /*016c*/ 	.word	index@(_ZN2at6native60_GLOBAL__N__aad4af22_27_AdaptiveAveragePooling3d_cu_866e08f924adaptiveaveragegradinputIffEEvPT_PKS3_iiiiiil)
        /*0170*/ 	.word	0x00000048


	//----- nvinfo : EIATTR_FRAME_SIZE
	.align		4
.L_89:
        /*0174*/ 	.byte	0x04, 0x11
        /*0176*/ 	.short	(.L_91 - .L_90)
	.align		4
.L_90:
        /*0178*/ 	.word	index@($__internal_2_$__cuda_sm20_div_s64)
        /*017c*/ 	.word	0x00000000


	//----- nvinfo : EIATTR_FRAME_SIZE
	.align		4
.L_91:
        /*0180*/ 	.byte	0x04, 0x11
        /*0182*/ 	.short	(.L_93 - .L_92)
	.align		4
.L_92:
        /*0184*/ 	.word	index@(_ZN2at6native60_GLOBAL__N__aad4af22_27_AdaptiveAveragePooling3d_cu_866e08f924adaptiveaveragegradinputIffEEvPT_PKS3_iiiiiil)
        /*0188*/ 	.word	0x00000000


	//----- nvinfo : EIATTR_REGCOUNT
	.align		4
.L_93:
        /*018c*/ 	.byte	0x04, 0x2f
        /*018e*/ 	.short	(.L_95 - .L_94)
	.align		4
.L_94:
        /*0190*/ 	.word	index@(_ZN2at6native60_GLOBAL__N__aad4af22_27_AdaptiveAveragePooling3d_cu_866e08f924adaptiveaveragegradinputIN3c104HalfEfEEvPT_PKS5_iiiiiil)
        /*0194*/ 	.word	0x00000048


	//----- nvinfo : EIATTR_FRAME_SIZE
	.align		4
.L_95:
        /*0198*/ 	.byte	0x04, 0x11
        /*019a*/ 	.short	(.L_97 - .L_96)
	.align		4
.L_96:
        /*019c*/ 	.word	index@($__internal_1_$__cuda_sm20_div_s64)
        /*01a0*/ 	.word	0x00000000


	//----- nvinfo : EIATTR_FRAME_SIZE
	.align		4
.L_97:
        /*01a4*/ 	.byte	0x04, 0x11
        /*01a6*/ 	.short	(.L_99 - .L_98)
	.align		4
.L_98:
        /*01a8*/ 	.word	index@(_ZN2at6native60_GLOBAL__N__aad4af22_27_AdaptiveAveragePooling3d_cu_866e08f924adaptiveaveragegradinputIN3c104HalfEfEEvPT_PKS5_iiiiiil)
        /*01ac*/ 	.word	0x00000000


	//----- nvinfo : EIATTR_REGCOUNT
	.align		4
.L_99:
        /*01b0*/ 	.byte	0x04, 0x2f
        /*01b2*/ 	.short	(.L_101 - .L_100)
	.align		4
.L_100:
        /*01b4*/ 	.word	index@(_ZN2at6native60_GLOBAL__N__aad4af22_27_AdaptiveAveragePooling3d_cu_866e08f924adaptiveaveragegradinputIN3c108BFloat16EfEEvPT_PKS5_iiiiiil)
        /*01b8*/ 	.word	0x00000048


	//----- nvinfo : EIATTR_FRAME_SIZE
	.align		4
.L_101:
        /*01bc*/ 	.byte	0x04, 0x11
        /*01be*/ 	.short	(.L_103 - .L_102)
	.align		4
.L_102:
        /*01c0*/ 	.word	index@($__internal_0_$__cuda_sm20_div_s64)
        /*01c4*/ 	.word	0x00000000


	//----- nvinfo : EIATTR_FRAME_SIZE
	.align		4
.L_103:
        /*01c8*/ 	.byte	0x04, 0x11
        /*01ca*/ 	.short	(.L_105 - .L_104)
	.align		4
.L_104:
        /*01cc*/ 	.word	index@(_ZN2at6native60_GLOBAL__N__aad4af22_27_AdaptiveAveragePooling3d_cu_866e08f924adaptiveaveragegradinputIN3c108BFloat16EfEEvPT_PKS5_iiiiiil)
        /*01d0*/ 	.word	0x00000000


	//----- nvinfo : EIATTR_MIN_STACK_SIZE
	.align		4
.L_105:
        /*01d4*/ 	.byte	0x04, 0x12
        /*01d6*/ 	.short	(.L_107 - .L_106)
	.align		4
.L_106:
        /*01d8*/ 	.word	index@(_ZN2at6native60_GLOBAL__N__aad4af22_27_AdaptiveAveragePooling3d_cu_866e08f924adaptiveaveragegradinputIN3c108BFloat16EfEEvPT_PKS5_iiiiiil)
        /*01dc*/ 	.word	0x00000000


	//----- nvinfo : EIATTR_MIN_STACK_SIZE
	.align		4
.L_107:
        /*01e0*/ 	.byte	0x04, 0x12
        /*01e2*/ 	.short	(.L_109 - .L_108)
	.align		4
.L_108:
        /*01e4*/ 	.word	index@(_ZN2at6native60_GLOBAL__N__aad4af22_27_AdaptiveAveragePooling3d_cu_866e08f924adaptiveaveragegradinputIN3c104HalfEfEEvPT_PKS5_iiiiiil)
        /*01e8*/ 	.word	0x00000000


	//----- nvinfo : EIATTR_MIN_STACK_SIZE
	.align		4
.L_109:
        /*01ec*/ 	.byte	0x04, 0x12
        /*01ee*/ 	.short	(.L_111 - .L_110)
	.align		4
.L_110:
        /*01f0*/ 	.word	index@(_ZN2at6native60_GLOBAL__N__aad4af22_27_AdaptiveAveragePooling3d_cu_866e08f924adaptiveaveragegradinputIffEEvPT_PKS3_iiiiiil)
        /*01f4*/ 	.word	0x00000000


	//----- nvinfo : EIATTR_MIN_STACK_SIZE
	.align		4
.L_111:
        /*01f8*/ 	.byte	0x04, 0x12
        /*01fa*/ 	.short	(.L_113 - .L_112)
	.align		4
.L_112:
        /*01fc*/ 	.word	index@(_ZN2at6native60_GLOBAL__N__aad4af22_27_AdaptiveAveragePooling3d_cu_866e08f924adaptiveaveragegradinputIddEEvPT_PKS3_iiiiiil)
        /*0200*/ 	.word	0x00000000


	//----- nvinfo : EIATTR_MIN_STACK_SIZE
	.align		4
.L_113:
        /*0204*/ 	.byte	0x04, 0x12
        /*0206*/ 	.short	(.L_115 - .L_114)
	.align		4
.L_114:
        /*0208*/ 	.word	index@(_ZN2at6native60_GLOBAL__N__aad4af22_27_AdaptiveAveragePooling3d_cu_866e08f930atomicadaptiveaveragegradinputIN3c108BFloat16EEEvPT_PKS5_iiiiiil)
        /*020c*/ 	.word	0x00000000


	//----- nvinfo : EIATTR_MIN_STACK_SIZE
	.align		4
.L_115:
        /*0210*/ 	.byte	0x04, 0x12
        /*0212*/ 	.short	(.L_117 - .L_116)
	.align		4
.L_116:
        /*0214*/ 	.word	index@(_ZN2at6native60_GLOBAL__N__aad4af22_27_AdaptiveAveragePooling3d_cu_866e08f930atomicadaptiveaveragegradinputIN3c104HalfEEEvPT_PKS5_iiiiiil)
        /*0218*/ 	.word	0x00000000


	//----- nvinfo : EIATTR_MIN_STACK_SIZE
	.align		4
.L_117:
        /*021c*/ 	.byte	0x04, 0x12
        /*021e*/ 	.short	(.L_119 - .L_118)
	.align		4
.L_118:
        /*0220*/ 	.word	index@(_ZN2at6native60_GLOBAL__N__aad4af22_27_AdaptiveAveragePooling3d_cu_866e08f930atomicadaptiveaveragegradinputIfEEvPT_PKS3_iiiiiil)
        /*0224*/ 	.word	0x00000000


	//----- nvinfo : EIATTR_MIN_STACK_SIZE
	.align		4
.L_119:
        /*0228*/ 	.byte	0x04, 0x12
        /*022a*/ 	.short	(.L_121 - .L_120)
	.align		4
.L_120:
        /*022c*/ 	.word	index@(_ZN2at6native60_GLOBAL__N__aad4af22_27_AdaptiveAveragePooling3d_cu_866e08f930atomicadaptiveaveragegradinputIdEEvPT_PKS3_iiiiiil)
        /*0230*/ 	.word	0x00000000


	//----- nvinfo : EIATTR_MIN_STACK_SIZE
	.align		4
.L_121:
        /*0234*/ 	.byte	0x04, 0x12
        /*0236*/ 	.short	(.L_123 - .L_122)
	.align		4
.L_122:
        /*0238*/ 	.word	index@(_ZN2at6native60_GLOBAL__N__aad4af22_27_AdaptiveAveragePooling3d_cu_866e08f919adaptiveaveragepoolIN3c108BFloat16EfEEvPKT_PS5_iiiiiilllllll)
        /*023c*/ 	.word	0x00000000


	//----- nvinfo : EIATTR_MIN_STACK_SIZE
	.align		4
.L_123:
        /*0240*/ 	.byte	0x04, 0x12
        /*0242*/ 	.short	(.L_125 - .L_124)
	.align		4
.L_124:
        /*0244*/ 	.word	index@(_ZN2at6native60_GLOBAL__N__aad4af22_27_AdaptiveAveragePooling3d_cu_866e08f919adaptiveaveragepoolIN3c104HalfEfEEvPKT_PS5_iiiiiilllllll)
        /*0248*/ 	.word	0x00000000


	//----- nvinfo : EIATTR_MIN_STACK_SIZE
	.align		4
.L_125:
        /*024c*/ 	.byte	0x04, 0x12
        /*024e*/ 	.short	(.L_127 - .L_126)
	.align		4
.L_126:
        /*0250*/ 	.word	index@(_ZN2at6native60_GLOBAL__N__aad4af22_27_AdaptiveAveragePooling3d_cu_866e08f919adaptiveaveragepoolIffEEvPKT_PS3_iiiiiilllllll)
        /*0254*/ 	.word	0x00000000


	//----- nvinfo : EIATTR_MIN_STACK_SIZE
	.align		4
.L_127:
        /*0258*/ 	.byte	0x04, 0x12
        /*025a*/ 	.short	(.L_129 - .L_128)
	.align		4
.L_128:
        /*025c*/ 	.word	index@(_ZN2at6native60_GLOBAL__N__aad4af22_27_AdaptiveAveragePooling3d_cu_866e08f919adaptiveaveragepoolIddEEvPKT_PS3_iiiiiilllllll)
        /*0260*/ 	.word	0x00000000
.L_129:


//--------------------- .nv.info._ZN2at6native60_GLOBAL__N__aad4af22_27_AdaptiveAveragePooling3d_cu_866e08f924adaptiveaveragegradinputIN3c108BFloat16EfEEvPT_PKS5_iiiiiil --------------------------
	.section	.nv.info._ZN2at6native60_GLOBAL__N__aad4af22_27_AdaptiveAveragePooling3d_cu_866e08f924adaptiveaveragegradinputIN3c108BFloat16EfEEvPT_PKS5_iiiiiil,"",@"SHT_CUDA_INFO"
	.sectionflags	@""
	.align	4


	//----- nvinfo : EIATTR_CUDA_API_VERSION
	.align		4
        /*0000*/ 	.byte	0x04, 0x37
        /*0002*/ 	.short	(.L_131 - .L_130)
.L_130:
        /*0004*/ 	.word	0x00000082


	//----- nvinfo : EIATTR_SW2861232_WAR
	.align		4
.L_131:
        /*0008*/ 	.byte	0x01, 0x35
	.zero		2


	//----- nvinfo : EIATTR_PARAM_CBANK
	.align		4
        /*000c*/ 	.byte	0x04, 0x0a
        /*000e*/ 	.short	(.L_133 - .L_132)
	.align		4
.L_132:
        /*0010*/ 	.word	index@(.nv.constant0._ZN2at6native60_GLOBAL__N__aad4af22_27_AdaptiveAveragePooling3d_cu_866e08f924adaptiveaveragegradinputIN3c108BFloat16EfEEvPT_PKS5_iiiiiil)
        /*0014*/ 	.short	0x0160
        /*0016*/ 	.short	0x0030


	//----- nvinfo : EIATTR_CBANK_PARAM_SIZE
	.align		4
.L_133:
        /*0018*/ 	.byte	0x03, 0x19
        /*001a*/ 	.short	0x0030


	//----- nvinfo : EIATTR_KPARAM_INFO
	.align		4
        /*001c*/ 	.byte	0x04, 0x17
        /*001e*/ 	.short	(.L_135 - .L_134)
.L_134:
        /*0020*/ 	.word	0x00000000
        /*0024*/ 	.short	0x0008
        /*0026*/ 	.short	0x0028
        /*0028*/ 	.byte	0x00, 0xf0, 0x21, 0x00


	//----- nvinfo : EIATTR_KPARAM_INFO
	.align		4
.L_135:
        /*002c*/ 	.byte	0x04, 0x17
        /*002e*/ 	.short	(.L_137 - .L_136)
.L_136:
        /*0030*/ 	.word	0x00000000
        /*0034*/ 	.short	0x0007
        /*0036*/ 	.short	0x0024
        /*0038*/ 	.byte	0x00, 0xf0, 0x11, 0x00


	//----- nvinfo : EIATTR_KPARAM_INFO
	.align		4
.L_137:
        /*003c*/ 	.byte	0x04, 0x17
        /*003e*/ 	.short	(.L_139 - .L_138)
.L_138:
        /*0040*/ 	.word	0x00000000
        /*0044*/ 	.short	0x0006
        /*0046*/ 	.short	0x0020
        /*0048*/ 	.byte	0x00, 0xf0, 0x11, 0x00


	//----- nvinfo : EIATTR_KPARAM_INFO
	.align		4
.L_139:
        /*004c*/ 	.byte	0x04, 0x17
        /*004e*/ 	.short	(.L_141 - .L_140)
.L_140:
        /*0050*/ 	.word	0x00000000
        /*0054*/ 	.short	0x0005
        /*0056*/ 	.short	0x001c
        /*0058*/ 	.byte	0x00, 0xf0, 0x11, 0x00


	//----- nvinfo : EIATTR_KPARAM_INFO
	.align		4
.L_141:
        /*005c*/ 	.byte	0x04, 0x17
        /*005e*/ 	.short	(.L_143 - .L_142)
.L_142:
        /*0060*/ 	.word	0x00000000
        /*0064*/ 	.short	0x0004
        /*0066*/ 	.short	0x0018
        /*0068*/ 	.byte	0x00, 0xf0, 0x11, 0x00


	//----- nvinfo : EIATTR_KPARAM_INFO
	.align		4
.L_143:
        /*006c*/ 	.byte	0x04, 0x17
        /*006e*/ 	.short	(.L_145 - .L_144)
.L_144:
        /*0070*/ 	.word	0x00000000
        /*0074*/ 	.short	0x0003
        /*0076*/ 	.short	0x0014
        /*0078*/ 	.byte	0x00, 0xf0, 0x11, 0x00


	//----- nvinfo : EIATTR_KPARAM_INFO
	.align		4
.L_145:
        /*007c*/ 	.byte	0x04, 0x17
        /*007e*/ 	.short	(.L_147 - .L_146)
.L_146:
        /*0080*/ 	.word	0x00000000
        /*0084*/ 	.short	0x0002
        /*0086*/ 	.short	0x0010
        /*0088*/ 	.byte	0x00, 0xf0, 0x11, 0x00


	//----- nvinfo : EIATTR_KPARAM_INFO
	.align		4
.L_147:
        /*008c*/ 	.byte	0x04, 0x17
        /*008e*/ 	.short	(.L_149 - .L_148)
.L_148:
        /*0090*/ 	.word	0x00000000
        /*0094*/ 	.short	0x0001
        /*0096*/ 	.short	0x0008
        /*0098*/ 	.byte	0x00, 0xf0, 0x21, 0x00


	//----- nvinfo : EIATTR_KPARAM_INFO
	.align		4
.L_149:
        /*009c*/ 	.byte	0x04, 0x17
        /*009e*/ 	.short	(.L_151 - .L_150)
.L_150:
        /*00a0*/ 	.word	0x00000000
        /*00a4*/ 	.short	0x0000
        /*00a6*/ 	.short	0x0000
        /*00a8*/ 	.byte	0x00, 0xf0, 0x21, 0x00


	//----- nvinfo : EIATTR_MAXREG_COUNT
	.align		4
.L_151:
        /*00ac*/ 	.byte	0x03, 0x1b
        /*00ae*/ 	.short	0x00ff


	//----- nvinfo : EIATTR_MERCURY_ISA_VERSION
	.align		4
        /*00b0*/ 	.byte	0x03, 0x5f
        /*00b2*/ 	.short	0x0000


	//----- nvinfo : EIATTR_EXIT_INSTR_OFFSETS
	.align		4
        /*00b4*/ 	.byte	0x04, 0x1c
        /*00b6*/ 	.short	(.L_153 - .L_152)


	//   ....[0]....
.L_152:
        /*00b8*/ 	.word	0x000009b0


	//   ....[1]....
        /*00bc*/ 	.word	0x00006680


	//----- nvinfo : EIATTR_CRS_STACK_SIZE
	.align		4
.L_153:
        /*00c0*/ 	.byte	0x04, 0x1e
        /*00c2*/ 	.short	(.L_155 - .L_154)
.L_154:
        /*00c4*/ 	.word	0x00000000
.L_155:


//--------------------- .nv.info._ZN2at6native60_GLOBAL__N__aad4af22_27_AdaptiveAveragePooling3d_cu_866e08f924adaptiveaveragegradinputIN3c104HalfEfEEvPT_PKS5_iiiiiil --------------------------
	.section	.nv.info._ZN2at6native60_GLOBAL__N__aad4af22_27_AdaptiveAveragePooling3d_cu_866e08f924adaptiveaveragegradinputIN3c104HalfEfEEvPT_PKS5_iiiiiil,"",@"SHT_CUDA_INFO"
	.sectionflags	@""
	.align	4


	//----- nvinfo : EIATTR_CUDA_API_VERSION
	.align		4
        /*0000*/ 	.byte	0x04, 0x37
        /*0002*/ 	.short	(.L_157 - .L_156)
.L_156:
        /*0004*/ 	.word	0x00000082


	//----- nvinfo : EIATTR_SW2861232_WAR
	.align		4
.L_157:
        /*0008*/ 	.byte	0x01, 0x35
	.zero		2


	//----- nvinfo : EIATTR_PARAM_CBANK
	.align		4
        /*000c*/ 	.byte	0x04, 0x0a
        /*000e*/ 	.short	(.L_159 - .L_158)
	.align		4
.L_158:
        /*0010*/ 	.word	index@(.nv.constant0._ZN2at6native60_GLOBAL__N__aad4af22_27_AdaptiveAveragePooling3d_cu_866e08f924adaptiveaveragegradinputIN3c104HalfEfEEvPT_PKS5_iiiiiil)
        /*0014*/ 	.short	0x0160
        /*0016*/ 	.short	0x0030


	//----- nvinfo : EIATTR_CBANK_PARAM_SIZE
	.align		4
.L_159:
        /*0018*/ 	.byte	0x03, 0x19
        /*001a*/ 	.short	0x0030


	//----- nvinfo : EIATTR_KPARAM_INFO
	.align		4
        /*001c*/ 	.byte	0x04, 0x17
        /*001e*/ 	.short	(.L_161 - .L_160)
.L_160:
        /*0020*/ 	.word	0x00000000
        /*0024*/ 	.short	0x0008
        /*0026*/ 	.short	0x0028
        /*0028*/ 	.byte	0x00, 0xf0, 0x21, 0x00


	//----- nvinfo : EIATTR_KPARAM_INFO
	.align		4
.L_161:
        /*002c*/ 	.byte	0x04, 0x17
        /*002e*/ 	.short	(.L_163 - .L_162)
.L_162:
        /*0030*/ 	.word	0x00000000
        /*0034*/ 	.short	0x0007
        /*0036*/ 	.short	0x0024
        /*0038*/ 	.byte	0x00, 0xf0, 0x11, 0x00


	//----- nvinfo : EIATTR_KPARAM_INFO
	.align		4
.L_163:
        /*003c*/ 	.byte	0x04, 0x17
        /*003e*/ 	.short	(.L_165 - .L_164)
.L_164:
        /*0040*/ 	.word	0x00000000
        /*0044*/ 	.short	0x0006
        /*0046*/ 	.short	0x0020
        /*0048*/ 	.byte	0x00, 0xf0, 0x11, 0x00


	//----- nvinfo : EIATTR_KPARAM_INFO
	.align		4
.L_165:
        /*004c*/ 	.byte	0x04, 0x17
        /*004e*/ 	.short	(.L_167 - .L_166)
.L_166:
        /*0050*/ 	.word	0x00000000
        /*0054*/ 	.short	0x0005
        /*0056*/ 	.short	0x001c
        /*0058*/ 	.byte	0x00, 0xf0, 0x11, 0x00


	//----- nvinfo : EIATTR_KPARAM_INFO
	.align		4
.L_167:
        /*005c*/ 	.byte	0x04, 0x17
        /*005e*/ 	.short	(.L_169 - .L_168)
.L_168:
        /*0060*/ 	.word	0x00000000
        /*0064*/ 	.short	0x0004
        /*0066*/ 	.short	0x0018
        /*0068*/ 	.byte	0x00, 0xf0, 0x11, 0x00


	//----- nvinfo : EIATTR_KPARAM_INFO
	.align		4
.L_169:
        /*006c*/ 	.byte	0x04, 0x17
        /*006e*/ 	.short	(.L_171 - .L_170)
.L_170:
        /*0070*/ 	.word	0x00000000
        /*0074*/ 	.short	0x0003
        /*0076*/ 	.short	0x0014
        /*0078*/ 	.byte	0x00, 0xf0, 0x11, 0x00


	//----- nvinfo : EIATTR_KPARAM_INFO
	.align		4
.L_171:
        /*007c*/ 	.byte	0x04, 0x17
        /*007e*/ 	.short	(.L_173 - .L_172)
.L_172:
        /*0080*/ 	.word	0x00000000
        /*0084*/ 	.short	0x0002
        /*0086*/ 	.short	0x0010
        /*0088*/ 	.byte	0x00, 0xf0, 0x11, 0x00


	//----- nvinfo : EIATTR_KPARAM_INFO
	.align		4
.L_173:
        /*008c*/ 	.byte	0x04, 0x17
        /*008e*/ 	.short	(.L_175 - .L_174)
.L_174:
        /*0090*/ 	.word	0x00000000
        /*0094*/ 	.short	0x0001
        /*0096*/ 	.short	0x0008
        /*0098*/ 	.byte	0x00, 0xf0, 0x21, 0x00


	//----- nvinfo : EIATTR_KPARAM_INFO
	.align		4
.L_175:
        /*009c*/ 	.byte	0x04, 0x17
        /*009e*/ 	.short	(.L_177 - .L_176)
.L_176:
        /*00a0*/ 	.word	0x00000000
        /*00a4*/ 	.short	0x0000
        /*00a6*/ 	.short	0x0000
        /*00a8*/ 	.byte	0x00, 0xf0, 0x21, 0x00


	//----- nvinfo : EIATTR_MAXREG_COUNT
	.align		4
.L_177:
        /*00ac*/ 	.byte	0x03, 0x1b
        /*00ae*/ 	.short	0x00ff


	//----- nvinfo : EIATTR_MERCURY_ISA_VERSION
	.align		4
        /*00b0*/ 	.byte	0x03, 0x5f
        /*00b2*/ 	.short	0x0000


	//----- nvinfo : EIATTR_EXIT_INSTR_OFFSETS
	.align		4
        /*00b4*/ 	.byte	0x04, 0x1c
        /*00b6*/ 	.short	(.L_179 - .L_178)


	//   ....[0]....
.L_178:
        /*00b8*/ 	.word	0x000009b0


	//   ....[1]....
        /*00bc*/ 	.word	0x00006680


	//----- nvinfo : EIATTR_CRS_STACK_SIZE
	.align		4
.L_179:
        /*00c0*/ 	.byte	0x04, 0x1e
        /*00c2*/ 	.short	(.L_181 - .L_180)
.L_180:
        /*00c4*/ 	.word	0x00000000
.L_181:


//--------------------- .nv.info._ZN2at6native60_GLOBAL__N__aad4af22_27_AdaptiveAveragePooling3d_cu_866e08f924adaptiveaveragegradinputIffEEvPT_PKS3_iiiiiil --------------------------
	.section	.nv.info._ZN2at6native60_GLOBAL__N__aad4af22_27_AdaptiveAveragePooling3d_cu_866e08f924adaptiveaveragegradinputIffEEvPT_PKS3_iiiiiil,"",@"SHT_CUDA_INFO"
	.sectionflags	@""
	.align	4


	//----- nvinfo : EIATTR_CUDA_API_VERSION
	.align		4
        /*0000*/ 	.byte	0x04, 0x37
        /*0002*/ 	.short	(.L_183 - .L_182)
.L_182:
        /*0004*/ 	.word	0x00000082


	//----- nvinfo : EIATTR_SW2861232_WAR
	.align		4
.L_183:
        /*0008*/ 	.byte	0x01, 0x35
	.zero		2


	//----- nvinfo : EIATTR_PARAM_CBANK
	.align		4
        /*000c*/ 	.byte	0x04, 0x0a
        /*000e*/ 	.short	(.L_185 - .L_184)
	.align		4
.L_184:
        /*0010*/ 	.word	index@(.nv.constant0._ZN2at6native60_GLOBAL__N__aad4af22_27_AdaptiveAveragePooling3d_cu_866e08f924adaptiveaveragegradinputIffEEvPT_PKS3_iiiiiil)
        /*0014*/ 	.short	0x0160
        /*0016*/ 	.short	0x0030


	//----- nvinfo : EIATTR_CBANK_PARAM_SIZE
	.align		4
.L_185:
        /*0018*/ 	.byte	0x03, 0x19
        /*001a*/ 	.short	0x0030


	//----- nvinfo : EIATTR_KPARAM_INFO
	.align		4
        /*001c*/ 	.byte	0x04, 0x17
        /*001e*/ 	.short	(.L_187 - .L_186)
.L_186:
        /*0020*/ 	.word	0x00000000
        /*0024*/ 	.short	0x0008
        /*0026*/ 	.short	0x0028
        /*0028*/ 	.byte	0x00, 0xf0, 0x21, 0x00


	//----- nvinfo : EIATTR_KPARAM_INFO
	.align		4
.L_187:
        /*002c*/ 	.byte	0x04, 0x17
        /*002e*/ 	.short	(.L_189 - .L_188)
.L_188:
        /*0030*/ 	.word	0x00000000
        /*0034*/ 	.short	0x0007
        /*0036*/ 	.short	0x0024
        /*0038*/ 	.byte	0x00, 0xf0, 0x11, 0x00


	//----- nvinfo : EIATTR_KPARAM_INFO
	.align		4
.L_189:
        /*003c*/ 	.byte	0x04, 0x17
        /*003e*/ 	.short	(.L_191 - .L_190)
.L_190:
        /*0040*/ 	.word	0x00000000
        /*0044*/ 	.short	0x0006
        /*0046*/ 	.short	0x0020
        /*0048*/ 	.byte	0x00, 0xf0, 0x11, 0x00


	//----- nvinfo : EIATTR_KPARAM_INFO
	.align		4
.L_191:
        /*004c*/ 	.byte	0x04, 0x17
        /*004e*/ 	.short	(.L_193 - .L_192)
.L_192:
        /*0050*/ 	.word	0x00000000
        /*0054*/ 	.short	0x0005
        /*0056*/ 	.short	0x001c
        /*0058*/ 	.byte	0x00, 0xf0, 0x11, 0x00


	//----- nvinfo : EIATTR_KPARAM_INFO
	.align		4
.L_193:
        /*005c*/ 	.byte	0x04, 0x17
        /*005e*/ 	.short	(.L_195 - .L_194)
.L_194:
        /*0060*/ 	.word	0x00000000
        /*0064*/ 	.short	0x0004
        /*0066*/ 	.short	0x0018
        /*0068*/ 	.byte	0x00, 0xf0, 0x11, 0x00


	//----- nvinfo : EIATTR_KPARAM_INFO
	.align		4
.L_195:
        /*006c*/ 	.byte	0x04, 0x17
        /*006e*/ 	.short	(.L_197 - .L_196)
.L_196:
        /*0070*/ 	.word	0x00000000
        /*0074*/ 	.short	0x0003
        /*0076*/ 	.short	0x0014
        /*0078*/ 	.byte	0x00, 0xf0, 0x11, 0x00


	//----- nvinfo : EIATTR_KPARAM_INFO
	.align		4
.L_197:
        /*007c*/ 	.byte	0x04, 0x17
        /*007e*/ 	.short	(.L_199 - .L_198)
.L_198:
        /*0080*/ 	.word	0x00000000
        /*0084*/ 	.short	0x0002
        /*0086*/ 	.short	0x0010
        /*0088*/ 	.byte	0x00, 0xf0, 0x11, 0x00


	//----- nvinfo : EIATTR_KPARAM_INFO
	.align		4
.L_199:
        /*008c*/ 	.byte	0x04, 0x17
        /*008e*/ 	.short	(.L_201 - .L_200)
.L_200:
        /*0090*/ 	.word	0x00000000
        /*0094*/ 	.short	0x0001
        /*0096*/ 	.short	0x0008
        /*0098*/ 	.byte	0x00, 0xf0, 0x21, 0x00


	//----- nvinfo : EIATTR_KPARAM_INFO
	.align		4
.L_201:
        /*009c*/ 	.byte	0x04, 0x17
        /*009e*/ 	.short	(.L_203 - .L_202)
.L_202:
        /*00a0*/ 	.word	0x00000000
        /*00a4*/ 	.short	0x0000
        /*00a6*/ 	.short	0x0000
        /*00a8*/ 	.byte	0x00, 0xf0, 0x21, 0x00


	//----- nvinfo : EIATTR_MAXREG_COUNT
	.align		4
.L_203:
        /*00ac*/ 	.byte	0x03, 0x1b
        /*00ae*/ 	.short	0x00ff


	//----- nvinfo : EIATTR_MERCURY_ISA_VERSION
	.align		4
        /*00b0*/ 	.byte	0x03, 0x5f
        /*00b2*/ 	.short	0x0000


	//----- nvinfo : EIATTR_EXIT_INSTR_OFFSETS
	.align		4
        /*00b4*/ 	.byte	0x04, 0x1c
        /*00b6*/ 	.short	(.L_205 - .L_204)


	//   ....[0]....
.L_204:
        /*00b8*/ 	.word	0x000009b0


	//   ....[1]....
        /*00bc*/ 	.word	0x000063e0


	//----- nvinfo : EIATTR_CRS_STACK_SIZE
	.align		4
.L_205:
        /*00c0*/ 	.byte	0x04, 0x1e
        /*00c2*/ 	.short	(.L_207 - .L_206)
.L_206:
        /*00c4*/ 	.word	0x00000000
.L_207:


//--------------------- .nv.info._ZN2at6native60_GLOBAL__N__aad4af22_27_AdaptiveAveragePooling3d_cu_866e08f924adaptiveaveragegradinputIddEEvPT_PKS3_iiiiiil --------------------------
	.section	.nv.info._ZN2at6native60_GLOBAL__N__aad4af22_27_AdaptiveAveragePooling3d_cu_866e08f924adaptiveaveragegradinputIddEEvPT_PKS3_iiiiiil,"",@"SHT_CUDA_INFO"
	.sectionflags	@""
	.align	4


	//----- nvinfo : EIATTR_CUDA_API_VERSION
	.align		4
        /*0000*/ 	.byte	0x04, 0x37
        /*0002*/ 	.short	(.L_209 - .L_208)
.L_208:
        /*0004*/ 	.word	0x00000082


	//----- nvinfo : EIATTR_SW2861232_WAR
	.align		4
.L_209:
        /*0008*/ 	.byte	0x01, 0x35
	.zero		2


	//----- nvinfo : EIATTR_PARAM_CBANK
	.align		4
        /*000c*/ 	.byte	0x04, 0x0a
        /*000e*/ 	.short	(.L_211 - .L_210)
	.align		4
.L_210:
        /*0010*/ 	.word	index@(.nv.constant0._ZN2at6native60_GLOBAL__N__aad4af22_27_AdaptiveAveragePooling3d_cu_866e08f924adaptiveaveragegradinputIddEEvPT_PKS3_iiiiiil)
        /*0014*/ 	.short	0x0160
        /*0016*/ 	.short	0x0030


	//----- nvinfo : EIATTR_CBANK_PARAM_SIZE
	.align		4
.L_211:
        /*0018*/ 	.byte	0x03, 0x19
        /*001a*/ 	.short	0x0030


	//----- nvinfo : EIATTR_KPARAM_INFO
	.align		4
        /*001c*/ 	.byte	0x04, 0x17
        /*001e*/ 	.short	(.L_213 - .L_212)
.L_212:
        /*0020*/ 	.word	0x00000000
        /*0024*/ 	.short	0x0008
        /*0026*/ 	.short	0x0028
        /*0028*/ 	.byte	0x00, 0xf0, 0x21, 0x00


	//----- nvinfo : EIATTR_KPARAM_INFO
	.align		4
.L_213:
        /*002c*/ 	.byte	0x04, 0x17
        /*002e*/ 	.short	(.L_215 - .L_214)
.L_214:
        /*0030*/ 	.word	0x00000000
        /*0034*/ 	.short	0x0007
        /*0036*/ 	.short	0x0024
        /*0038*/ 	.byte	0x00, 0xf0, 0x11, 0x00


	//----- nvinfo : EIATTR_KPARAM_INFO
	.align		4
.L_215:
        /*003c*/ 	.byte	0x04, 0x17
        /*003e*/ 	.short	(.L_217 - .L_216)
.L_216:
        /*0040*/ 	.word	0x00000000
        /*0044*/ 	.short	0x0006
        /*0046*/ 	.short	0x0020
        /*0048*/ 	.byte	0x00, 0xf0, 0x11, 0x00


	//----- nvinfo : EIATTR_KPARAM_INFO
	.align		4
.L_217:
        /*004c*/ 	.byte	0x04, 0x17
        /*004e*/ 	.short	(.L_219 - .L_218)
.L_218:
        /*0050*/ 	.word	0x00000000
        /*0054*/ 	.short	0x0005
        /*0056*/ 	.short	0x001c
        /*0058*/ 	.byte	0x00, 0xf0, 0x11, 0x00


	//----- nvinfo : EIATTR_KPARAM_INFO
	.align		4
.L_219:
        /*005c*/ 	.byte	0x04, 0x17
        /*005e*/ 	.short	(.L_221 - .L_220)
.L_220:
        /*0060*/ 	.word	0x00000000
        /*0064*/ 	.short	0x0004
        /*0066*/ 	.short	0x0018
        /*0068*/ 	.byte	0x00, 0xf0, 0x11, 0x00


	//----- nvinfo : EIATTR_KPARAM_INFO
	.align		4
.L_221:
        /*006c*/ 	.byte	0x04, 0x17
        /*006e*/ 	.short	(.L_223 - .L_222)
.L_222:
        /*0070*/ 	.word	0x00000000
        /*0074*/ 	.short	0x0003
        /*0076*/ 	.short	0x0014
        /*0078*/ 	.byte	0x00, 0xf0, 0x11, 0x00


	//----- nvinfo : EIATTR_KPARAM_INFO
	.align		4
.L_223:
        /*007c*/ 	.byte	0x04, 0x17
        /*007e*/ 	.short	(.L_225 - .L_224)
.L_224:
        /*0080*/ 	.word	0x00000000
        /*0084*/ 	.short	0x0002
        /*0086*/ 	.short	0x0010
        /*0088*/ 	.byte	0x00, 0xf0, 0x11, 0x00


	//----- nvinfo : EIATTR_KPARAM_INFO
	.align		4
.L_225:
        /*008c*/ 	.byte	0x04, 0x17
        /*008e*/ 	.short	(.L_227 - .L_226)
.L_226:
        /*0090*/ 	.word	0x00000000
        /*0094*/ 	.short	0x0001
        /*0096*/ 	.short	0x0008
        /*0098*/ 	.byte	0x00, 0xf0, 0x21, 0x00


	//----- nvinfo : EIATTR_KPARAM_INFO
	.align		4
.L_227:
        /*009c*/ 	.byte	0x04, 0x17
        /*009e*/ 	.short	(.L_229 - .L_228)
.L_228:
        /*00a0*/ 	.word	0x00000000
        /*00a4*/ 	.short	0x0000
        /*00a6*/ 	.short	0x0000
        /*00a8*/ 	.byte	0x00, 0xf0, 0x21, 0x00


	//----- nvinfo : EIATTR_MAXREG_COUNT
	.align		4
.L_229:
        /*00ac*/ 	.byte	0x03, 0x1b
        /*00ae*/ 	.short	0x00ff


	//----- nvinfo : EIATTR_MERCURY_ISA_VERSION
	.align		4
        /*00b0*/ 	.byte	0x03, 0x5f
        /*00b2*/ 	.short	0x0000


	//----- nvinfo : EIATTR_EXIT_INSTR_OFFSETS
	.align		4
        /*00b4*/ 	.byte	0x04, 0x1c
        /*00b6*/ 	.short	(.L_231 - .L_230)


	//   ....[0]....
.L_230:
        /*00b8*/ 	.word	0x000009a0


	//   ....[1]....
        /*00bc*/ 	.word	0x00006ac0


	//----- nvinfo : EIATTR_CRS_STACK_SIZE
	.align		4
.L_231:
        /*00c0*/ 	.byte	0x04, 0x1e
        /*00c2*/ 	.short	(.L_233 - .L_232)
.L_232:
        /*00c4*/ 	.word	0x00000000
.L_233:


//--------------------- .nv.info._ZN2at6native60_GLOBAL__N__aad4af22_27_AdaptiveAveragePooling3d_cu_866e08f930atomicadaptiveaveragegradinputIN3c108BFloat16EEEvPT_PKS5_iiiiiil --------------------------
	.section	.nv.info._ZN2at6native60_GLOBAL__N__aad4af22_27_AdaptiveAveragePooling3d_cu_866e08f930atomicadaptiveaveragegradinputIN3c108BFloat16EEEvPT_PKS5_iiiiiil,"",@"SHT_CUDA_INFO"
	.sectionflags	@""
	.align	4


	//----- nvinfo : EIATTR_CUDA_API_VERSION
	.align		4
        /*0000*/ 	.byte	0x04, 0x37
        /*0002*/ 	.short	(.L_235 - .L_234)
.L_234:
        /*0004*/ 	.word	0x00000082


	//----- nvinfo : EIATTR_SW2861232_WAR
	.align		4
.L_235:
        /*0008*/ 	.byte	0x01, 0x35
	.zero		2


	//----- nvinfo : EIATTR_PARAM_CBANK
	.align		4
        /*000c*/ 	.byte	0x04, 0x0a
        /*000e*/ 	.short	(.L_237 - .L_236)
	.align		4
.L_236:
        /*0010*/ 	.word	index@(.nv.constant0._ZN2at6native60_GLOBAL__N__aad4af22_27_AdaptiveAveragePooling3d_cu_866e08f930atomicadaptiveaveragegradinputIN3c108BFloat16EEEvPT_PKS5_iiiiiil)
        /*0014*/ 	.short	0x0160
        /*0016*/ 	.short	0x0030


	//----- nvinfo : EIATTR_CBANK_PARAM_SIZE
	.align		4
.L_237:
        /*0018*/ 	.byte	0x03, 0x19
        /*001a*/ 	.short	0x0030


	//----- nvinfo : EIATTR_KPARAM_INFO
	.align		4
        /*001c*/ 	.byte	0x04, 0x17
        /*001e*/ 	.short	(.L_239 - .L_238)
.L_238:
        /*0020*/ 	.word	0x00000000
        /*0024*/ 	.short	0x0008
        /*0026*/ 	.short	0x0028
        /*0028*/ 	.byte	0x00, 0xf0, 0x21, 0x00


	//----- nvinfo : EIATTR_KPARAM_INFO
	.align		4
.L_239:
        /*002c*/ 	.byte	0x04, 0x17
        /*002e*/ 	.short	(.L_241 - .L_240)
.L_240:
        /*0030*/ 	.word	0x00000000
        /*0034*/ 	.short	0x0007
        /*0036*/ 	.short	0x0024
        /*0038*/ 	.byte	0x00, 0xf0, 0x11, 0x00


	//----- nvinfo : EIATTR_KPARAM_INFO
	.align		4
.L_241:
        /*003c*/ 	.byte	0x04, 0x17
        /*003e*/ 	.short	(.L_243 - .L_242)
.L_242:
        /*0040*/ 	.word	0x00000000
        /*0044*/ 	.short	0x0006
        /*0046*/ 	.short	0x0020
        /*0048*/ 	.byte	0x00, 0xf0, 0x11, 0x00


	//----- nvinfo : EIATTR_KPARAM_INFO
	.align		4
.L_243:
        /*004c*/ 	.byte	0x04, 0x17
        /*004e*/ 	.short	(.L_245 - .L_244)
.L_244:
        /*0050*/ 	.word	0x00000000
        /*0054*/ 	.short	0x0005
        /*0056*/ 	.short	0x001c
        /*0058*/ 	.byte	0x00, 0xf0, 0x11, 0x00


	//----- nvinfo : EIATTR_KPARAM_INFO
	.align		4
.L_245:
        /*005c*/ 	.byte	0x04, 0x17
        /*005e*/ 	.short	(.L_247 - .L_246)
.L_246:
        /*0060*/ 	.word	0x00000000
        /*0064*/ 	.short	0x0004
        /*0066*/ 	.short	0x0018
        /*0068*/ 	.byte	0x00, 0xf0, 0x11, 0x00


	//----- nvinfo : EIATTR_KPARAM_INFO
	.align		4
.L_247:
        /*006c*/ 	.byte	0x04, 0x17
        /*006e*/ 	.short	(.L_249 - .L_248)
.L_248:
        /*0070*/ 	.word	0x00000000
        /*0074*/ 	.short	0x0003
        /*0076*/ 	.short	0x0014
        /*0078*/ 	.byte	0x00, 0xf0, 0x11, 0x00


	//----- nvinfo : EIATTR_KPARAM_INFO
	.align		4
.L_249:
        /*007c*/ 	.byte	0x04, 0x17
        /*007e*/ 	.short	(.L_251 - .L_250)
.L_250:
        /*0080*/ 	.word	0x00000000
        /*0084*/ 	.short	0x0002
        /*0086*/ 	.short	0x0010
        /*0088*/ 	.byte	0x00, 0xf0, 0x11, 0x00


	//----- nvinfo : EIATTR_KPARAM_INFO
	.align		4
.L_251:
        /*008c*/ 	.byte	0x04, 0x17
        /*008e*/ 	.short	(.L_253 - .L_252)
.L_252:
        /*0090*/ 	.word	0x00000000
        /*0094*/ 	.short	0x0001
        /*0096*/ 	.short	0x0008
        /*0098*/ 	.byte	0x00, 0xf0, 0x21, 0x00


	//----- nvinfo : EIATTR_KPARAM_INFO
	.align		4
.L_253:
        /*009c*/ 	.byte	0x04, 0x17
        /*009e*/ 	.short	(.L_255 - .L_254)
.L_254:
        /*00a0*/ 	.word	0x00000000
        /*00a4*/ 	.short	0x0000
        /*00a6*/ 	.short	0x0000
        /*00a8*/ 	.byte	0x00, 0xf0, 0x21, 0x00


	//----- nvinfo : EIATTR_MAXREG_COUNT
	.align		4
.L_255:
        /*00ac*/ 	.byte	0x03, 0x1b
        /*00ae*/ 	.short	0x00ff


	//----- nvinfo : EIATTR_MERCURY_ISA_VERSION
	.align		4
        /*00b0*/ 	.byte	0x03, 0x5f
        /*00b2*/ 	.short	0x0000


	//----- nvinfo : EIATTR_ATOM16_EMUL_INSTR_REG_MAP
	.align		4
        /*00b4*/ 	.byte	0x04, 0x2e
        /*00b6*/ 	.short	(.L_257 - .L_256)


	//   ....[0]....
.L_256:
        /*00b8*/ 	.word	0x00001da0
        /*00bc*/ 	.short	0x0002
        /*00be*/ 	.short	0x0000


	//   ....[1]....
        /*00c0*/ 	.word	0x00001e40
        /*00c4*/ 	.short	0x0002
        /*00c6*/ 	.short	0x0000


	//----- nvinfo : EIATTR_EXIT_INSTR_OFFSETS
	.align		4
.L_257:
        /*00c8*/ 	.byte	0x04, 0x1c
        /*00ca*/ 	.short	(.L_259 - .L_258)


	//   ....[0]....
.L_258:
        /*00cc*/ 	.word	0x00000a00


	//   ....[1]....
        /*00d0*/ 	.word	0x00002060


	//----- nvinfo : EIATTR_CRS_STACK_SIZE
	.align		4
.L_259:
        /*00d4*/ 	.byte	0x04, 0x1e
        /*00d6*/ 	.short	(.L_261 - .L_260)
.L_260:
        /*00d8*/ 	.word	0x00000000
.L_261:


//--------------------- .nv.info._ZN2at6native60_GLOBAL__N__aad4af22_27_AdaptiveAveragePooling3d_cu_866e08f930atomicadaptiveaveragegradinputIN3c104HalfEEEvPT_PKS5_iiiiiil --------------------------
	.section	.nv.info._ZN2at6native60_GLOBAL__N__aad4af22_27_AdaptiveAveragePooling3d_cu_866e08f930atomicadaptiveaveragegradinputIN3c104HalfEEEvPT_PKS5_iiiiiil,"",@"SHT_CUDA_INFO"
	.sectionflags	@""
	.align	4


	//----- nvinfo : EIATTR_CUDA_API_VERSION
	.align		4
        /*0000*/ 	.byte	0x04, 0x37
        /*0002*/ 	.short	(.L_263 - .L_262)
.L_262:
        /*0004*/ 	.word	0x00000082


	//----- nvinfo : EIATTR_SW2861232_WAR
	.align		4
.L_263:
        /*0008*/ 	.byte	0x01, 0x35
	.zero		2


	//----- nvinfo : EIATTR_PARAM_CBANK
	.align		4
        /*000c*/ 	.byte	0x04, 0x0a
        /*000e*/ 	.short	(.L_265 - .L_264)
	.align		4
.L_264:
        /*0010*/ 	.word	index@(.nv.constant0._ZN2at6native60_GLOBAL__N__aad4af22_27_AdaptiveAveragePooling3d_cu_866e08f930atomicadaptiveaveragegradinputIN3c104HalfEEEvPT_PKS5_iiiiiil)
        /*0014*/ 	.short	0x0160
        /*0016*/ 	.short	0x0030


	//----- nvinfo : EIATTR_CBANK_PARAM_SIZE
	.align		4
.L_265:
        /*0018*/ 	.byte	0x03, 0x19
        /*001a*/ 	.short	0x0030


	//----- nvinfo : EIATTR_KPARAM_INFO
	.align		4
        /*001c*/ 	.byte	0x04, 0x17
        /*001e*/ 	.short	(.L_267 - .L_266)
.L_266:
        /*0020*/ 	.word	0x00000000
        /*0024*/ 	.short	0x0008
        /*0026*/ 	.short	0x0028
        /*0028*/ 	.byte	0x00, 0xf0, 0x21, 0x00


	//----- nvinfo : EIATTR_KPARAM_INFO
	.align		4
.L_267:
        /*002c*/ 	.byte	0x04, 0x17
        /*002e*/ 	.short	(.L_269 - .L_268)
.L_268:
        /*0030*/ 	.word	0x00000000
        /*0034*/ 	.short	0x0007
        /*0036*/ 	.short	0x0024
        /*0038*/ 	.byte	0x00, 0xf0, 0x11, 0x00


	//----- nvinfo : EIATTR_KPARAM_INFO
	.align		4
.L_269:
        /*003c*/ 	.byte	0x04, 0x17
        /*003e*/ 	.short	(.L_271 - .L_270)
.L_270:
        /*0040*/ 	.word	0x00000000
        /*0044*/ 	.short	0x0006
        /*0046*/ 	.short	0x0020
        /*0048*/ 	.byte	0x00, 0xf0, 0x11, 0x00


	//----- nvinfo : EIATTR_KPARAM_INFO
	.align		4
.L_271:
        /*004c*/ 	.byte	0x04, 0x17
        /*004e*/ 	.short	(.L_273 - .L_272)
.L_272:
        /*0050*/ 	.word	0x00000000
        /*0054*/ 	.short	0x0005
        /*0056*/ 	.short	0x001c
        /*0058*/ 	.byte	0x00, 0xf0, 0x11, 0x00


	//----- nvinfo : EIATTR_KPARAM_INFO
	.align		4
.L_273:
        /*005c*/ 	.byte	0x04, 0x17
        /*005e*/ 	.short	(.L_275 - .L_274)
.L_274:
        /*0060*/ 	.word	0x00000000
        /*0064*/ 	.short	0x0004
        /*0066*/ 	.short	0x0018
        /*0068*/ 	.byte	0x00, 0xf0, 0x11, 0x00


	//----- nvinfo : EIATTR_KPARAM_INFO
	.align		4
.L_275:
        /*006c*/ 	.byte	0x04, 0x17
        /*006e*/ 	.short	(.L_277 - .L_276)
.L_276:
        /*0070*/ 	.word	0x00000000
        /*0074*/ 	.short	0x0003
        /*0076*/ 	.short	0x0014
        /*0078*/ 	.byte	0x00, 0xf0, 0x11, 0x00


	//----- nvinfo : EIATTR_KPARAM_INFO
	.align		4
.L_277:
        /*007c*/ 	.byte	0x04, 0x17
        /*007e*/ 	.short	(.L_279 - .L_278)
.L_278:
        /*0080*/ 	.word	0x00000000
        /*0084*/ 	.short	0x0002
        /*0086*/ 	.short	0x0010
        /*0088*/ 	.byte	0x00, 0xf0, 0x11, 0x00


	//----- nvinfo : EIATTR_KPARAM_INFO
	.align		4
.L_279:
        /*008c*/ 	.byte	0x04, 0x17
        /*008e*/ 	.short	(.L_281 - .L_280)
.L_280:
        /*0090*/ 	.word	0x00000000
        /*0094*/ 	.short	0x0001
        /*0096*/ 	.short	0x0008
        /*0098*/ 	.byte	0x00, 0xf0, 0x21, 0x00


	//----- nvinfo : EIATTR_KPARAM_INFO
	.align		4
.L_281:
        /*009c*/ 	.byte	0x04, 0x17
        /*009e*/ 	.short	(.L_283 - .L_282)
.L_282:
        /*00a0*/ 	.word	0x00000000
        /*00a4*/ 	.short	0x0000
        /*00a6*/ 	.short	0x0000
        /*00a8*/ 	.byte	0x00, 0xf0, 0x21, 0x00


	//----- nvinfo : EIATTR_MAXREG_COUNT
	.align		4
.L_283:
        /*00ac*/ 	.byte	0x03, 0x1b
        /*00ae*/ 	.short	0x00ff


	//----- nvinfo : EIATTR_MERCURY_ISA_VERSION
	.align		4
        /*00b0*/ 	.byte	0x03, 0x5f
        /*00b2*/ 	.short	0x0000


	//----- nvinfo : EIATTR_ATOM16_EMUL_INSTR_REG_MAP
	.align		4
        /*00b4*/ 	.byte	0x04, 0x2e
        /*00b6*/ 	.short	(.L_285 - .L_284)


	//   ....[0]....
.L_284:
        /*00b8*/ 	.word	0x00001f30
        /*00bc*/ 	.short	0x0025
        /*00be*/ 	.short	0x0000


	//   ....[1]....
        /*00c0*/ 	.word	0x00001f60
        /*00c4*/ 	.short	0x0025
        /*00c6*/ 	.short	0x0000


	//   ....[2]....
        /*00c8*/ 	.word	0x00002000
        /*00cc*/ 	.short	0x001c
        /*00ce*/ 	.short	0x0000


	//   ....[3]....
        /*00d0*/ 	.word	0x00002050
        /*00d4*/ 	.short	0x001c
        /*00d6*/ 	.short	0x0000


	//   ....[4]....
        /*00d8*/ 	.word	0x000020f0
        /*00dc*/ 	.short	0x0021
        /*00de*/ 	.short	0x0000


	//   ....[5]....
        /*00e0*/ 	.word	0x00002140
        /*00e4*/ 	.short	0x0021
        /*00e6*/ 	.short	0x0000


	//   ....[6]....
        /*00e8*/ 	.word	0x000021e0
        /*00ec*/ 	.short	0x001d
        /*00ee*/ 	.short	0x0000


	//   ....[7]....
        /*00f0*/ 	.word	0x00002230
        /*00f4*/ 	.short	0x001d
        /*00f6*/ 	.short	0x0000


	//   ....[8]....
        /*00f8*/ 	.word	0x00002410
        /*00fc*/ 	.short	0x0014
        /*00fe*/ 	.short	0x0000


	//   ....[9]....
        /*0100*/ 	.word	0x00002470
        /*0104*/ 	.short	0x0014
        /*0106*/ 	.short	0x0000


	//   ....[10]....
        /*0108*/ 	.word	0x00002550
        /*010c*/ 	.short	0x0014
        /*010e*/ 	.short	0x0000


	//   ....[11]....
        /*0110*/ 	.word	0x000025a0
        /*0114*/ 	.short	0x0014
        /*0116*/ 	.short	0x0000


	//   ....[12]....
        /*0118*/ 	.word	0x00002670
        /*011c*/ 	.short	0x0014
        /*011e*/ 	.short	0x0000


	//   ....[13]....
        /*0120*/ 	.word	0x000026c0
        /*0124*/ 	.short	0x0014
        /*0126*/ 	.short	0x0000


	//----- nvinfo : EIATTR_EXIT_INSTR_OFFSETS
	.align		4
.L_285:
        /*0128*/ 	.byte	0x04, 0x1c
        /*012a*/ 	.short	(.L_287 - .L_286)


	//   ....[0]....
.L_286:
        /*012c*/ 	.word	0x00000a00


	//   ....[1]....
        /*0130*/ 	.word	0x00002850


	//----- nvinfo : EIATTR_CRS_STACK_SIZE
	.align		4
.L_287:
        /*0134*/ 	.byte	0x04, 0x1e
        /*0136*/ 	.short	(.L_289 - .L_288)
.L_288:
        /*0138*/ 	.word	0x00000000
.L_289:


//--------------------- .nv.info._ZN2at6native60_GLOBAL__N__aad4af22_27_AdaptiveAveragePooling3d_cu_866e08f930atomicadaptiveaveragegradinputIfEEvPT_PKS3_iiiiiil --------------------------
	.section	.nv.info._ZN2at6native60_GLOBAL__N__aad4af22_27_AdaptiveAveragePooling3d_cu_866e08f930atomicadaptiveaveragegradinputIfEEvPT_PKS3_iiiiiil,"",@"SHT_CUDA_INFO"
	.sectionflags	@""
	.align	4


	//----- nvinfo : EIATTR_CUDA_API_VERSION
	.align		4
        /*0000*/ 	.byte	0x04, 0x37
        /*0002*/ 	.short	(.L_291 - .L_290)
.L_290:
        /*0004*/ 	.word	0x00000082


	//----- nvinfo : EIATTR_SW2861232_WAR
	.align		4
.L_291:
        /*0008*/ 	.byte	0x01, 0x35
	.zero		2


	//----- nvinfo : EIATTR_PARAM_CBANK
	.align		4
        /*000c*/ 	.byte	0x04, 0x0a
        /*000e*/ 	.short	(.L_293 - .L_292)
	.align		4
.L_292:
        /*0010*/ 	.word	index@(.nv.constant0._ZN2at6native60_GLOBAL__N__aad4af22_27_AdaptiveAveragePooling3d_cu_866e08f930atomicadaptiveaveragegradinputIfEEvPT_PKS3_iiiiiil)
        /*0014*/ 	.short	0x0160
        /*0016*/ 	.short	0x0030


	//----- nvinfo : EIATTR_CBANK_PARAM_SIZE
	.align		4
.L_293:
        /*0018*/ 	.byte	0x03, 0x19
        /*001a*/ 	.short	0x0030


	//----- nvinfo : EIATTR_KPARAM_INFO
	.align		4
        /*001c*/ 	.byte	0x04, 0x17
        /*001e*/ 	.short	(.L_295 - .L_294)
.L_294:
        /*0020*/ 	.word	0x00000000
        /*0024*/ 	.short	0x0008
        /*0026*/ 	.short	0x0028
        /*0028*/ 	.byte	0x00, 0xf0, 0x21, 0x00


	//----- nvinfo : EIATTR_KPARAM_INFO
	.align		4
.L_295:
        /*002c*/ 	.byte	0x04, 0x17
        /*002e*/ 	.short	(.L_297 - .L_296)
.L_296:
        /*0030*/ 	.word	0x00000000
        /*0034*/ 	.short	0x0007
        /*0036*/ 	.short	0x0024
        /*0038*/ 	.byte	0x00, 0xf0, 0x11, 0x00


	//----- nvinfo : EIATTR_KPARAM_INFO
	.align		4
.L_297:
        /*003c*/ 	.byte	0x04, 0x17
        /*003e*/ 	.short	(.L_299 - .L_298)
.L_298:
        /*0040*/ 	.word	0x00000000
        /*0044*/ 	.short	0x0006
        /*0046*/ 	.short	0x0020
        /*0048*/ 	.byte	0x00, 0xf0, 0x11, 0x00


	//----- nvinfo : EIATTR_KPARAM_INFO
	.align		4
.L_299:
        /*004c*/ 	.byte	0x04, 0x17
        /*004e*/ 	.short	(.L_301 - .L_300)
.L_300:
        /*0050*/ 	.word	0x00000000
        /*0054*/ 	.short	0x0005
        /*0056*/ 	.short	0x001c
        /*0058*/ 	.byte	0x00, 0xf0, 0x11, 0x00


	//----- nvinfo : EIATTR_KPARAM_INFO
	.align		4
.L_301:
        /*005c*/ 	.byte	0x04, 0x17
        /*005e*/ 	.short	(.L_303 - .L_302)
.L_302:
        /*0060*/ 	.word	0x00000000
        /*0064*/ 	.short	0x0004
        /*0066*/ 	.short	0x0018
        /*0068*/ 	.byte	0x00, 0xf0, 0x11, 0x00


	//----- nvinfo : EIATTR_KPARAM_INFO
	.align		4
.L_303:
        /*006c*/ 	.byte	0x04, 0x17
        /*006e*/ 	.short	(.L_305 - .L_304)
.L_304:
        /*0070*/ 	.word	0x00000000
        /*0074*/ 	.short	0x0003
        /*0076*/ 	.short	0x0014
        /*0078*/ 	.byte	0x00, 0xf0, 0x11, 0x00


	//----- nvinfo : EIATTR_KPARAM_INFO
	.align		4
.L_305:
        /*007c*/ 	.byte	0x04, 0x17
        /*007e*/ 	.short	(.L_307 - .L_306)
.L_306:
        /*0080*/ 	.word	0x00000000
        /*0084*/ 	.short	0x0002
        /*0086*/ 	.short	0x0010
        /*0088*/ 	.byte	0x00, 0xf0, 0x11, 0x00


	//----- nvinfo : EIATTR_KPARAM_INFO
	.align		4
.L_307:
        /*008c*/ 	.byte	0x04, 0x17
        /*008e*/ 	.short	(.L_309 - .L_308)
.L_308:
        /*0090*/ 	.word	0x00000000
        /*0094*/ 	.short	0x0001
        /*0096*/ 	.short	0x0008
        /*0098*/ 	.byte	0x00, 0xf0, 0x21, 0x00


	//----- nvinfo : EIATTR_KPARAM_INFO
	.align		4
.L_309:
        /*009c*/ 	.byte	0x04, 0x17
        /*009e*/ 	.short	(.L_311 - .L_310)
.L_310:
        /*00a0*/ 	.word	0x00000000
        /*00a4*/ 	.short	0x0000
        /*00a6*/ 	.short	0x0000
        /*00a8*/ 	.byte	0x00, 0xf0, 0x21, 0x00


	//----- nvinfo : EIATTR_MAXREG_COUNT
	.align		4
.L_311:
        /*00ac*/ 	.byte	0x03, 0x1b
        /*00ae*/ 	.short	0x00ff


	//----- nvinfo : EIATTR_MERCURY_ISA_VERSION
	.align		4
        /*00b0*/ 	.byte	0x03, 0x5f
        /*00b2*/ 	.short	0x0000


	//----- nvinfo : EIATTR_EXIT_INSTR_OFFSETS
	.align		4
        /*00b4*/ 	.byte	0x04, 0x1c
        /*00b6*/ 	.short	(.L_313 - .L_312)


	//   ....[0]....
.L_312:
        /*00b8*/ 	.word	0x00000a00


	//   ....[1]....
        /*00bc*/ 	.word	0x000021d0


	//----- nvinfo : EIATTR_CRS_STACK_SIZE
	.align		4
.L_313:
        /*00c0*/ 	.byte	0x04, 0x1e
        /*00c2*/ 	.short	(.L_315 - .L_314)
.L_314:
        /*00c4*/ 	.word	0x00000000
.L_315:


//--------------------- .nv.info._ZN2at6native60_GLOBAL__N__aad4af22_27_AdaptiveAveragePooling3d_cu_866e08f930atomicadaptiveaveragegradinputIdEEvPT_PKS3_iiiiiil --------------------------
	.section	.nv.info._ZN2at6native60_GLOBAL__N__aad4af22_27_AdaptiveAveragePooling3d_cu_866e08f930atomicadaptiveaveragegradinputIdEEvPT_PKS3_iiiiiil,"",@"SHT_CUDA_INFO"
	.sectionflags	@""
	.align	4


	//----- nvinfo : EIATTR_CUDA_API_VERSION
	.align		4
        /*0000*/ 	.byte	0x04, 0x37
        /*0002*/ 	.short	(.L_317 - .L_316)
.L_316:
        /*0004*/ 	.word	0x00000082


	//----- nvinfo : EIATTR_SW2861232_WAR
	.align		4
.L_317:
        /*0008*/ 	.byte	0x01, 0x35
	.zero		2


	//----- nvinfo : EIATTR_PARAM_CBANK
	.align		4
        /*000c*/ 	.byte	0x04, 0x0a
        /*000e*/ 	.short	(.L_319 - .L_318)
	.align		4
.L_318:
        /*0010*/ 	.word	index@(.nv.constant0._ZN2at6native60_GLOBAL__N__aad4af22_27_AdaptiveAveragePooling3d_cu_866e08f930atomicadaptiveaveragegradinputIdEEvPT_PKS3_iiiiiil)
        /*0014*/ 	.short	0x0160
        /*0016*/ 	.short	0x0030


	//----- nvinfo : EIATTR_CBANK_PARAM_SIZE
	.align		4
.L_319:
        /*0018*/ 	.byte	0x03, 0x19
        /*001a*/ 	.short	0x0030


	//----- nvinfo : EIATTR_KPARAM_INFO
	.align		4
        /*001c*/ 	.byte	0x04, 0x17
        /*001e*/ 	.short	(.L_321 - .L_320)
.L_320:
        /*0020*/ 	.word	0x00000000
        /*0024*/ 	.short	0x0008
        /*0026*/ 	.short	0x0028
        /*0028*/ 	.byte	0x00, 0xf0, 0x21, 0x00


	//----- nvinfo : EIATTR_KPARAM_INFO
	.align		4
.L_321:
        /*002c*/ 	.byte	0x04, 0x17
        /*002e*/ 	.short	(.L_323 - .L_322)
.L_322:
        /*0030*/ 	.word	0x00000000
        /*0034*/ 	.short	0x0007
        /*0036*/ 	.short	0x0024
        /*0038*/ 	.byte	0x00, 0xf0, 0x11, 0x00


	//----- nvinfo : EIATTR_KPARAM_INFO
	.align		4
.L_323:
        /*003c*/ 	.byte	0x04, 0x17
        /*003e*/ 	.short	(.L_325 - .L_324)
.L_324:
        /*0040*/ 	.word	0x00000000
        /*0044*/ 	.short	0x0006
        /*0046*/ 	.short	0x0020
        /*0048*/ 	.byte	0x00, 0xf0, 0x11, 0x00


	//----- nvinfo : EIATTR_KPARAM_INFO
	.align		4
.L_325:
        /*004c*/ 	.byte	0x04, 0x17
        /*004e*/ 	.short	(.L_327 - .L_326)
.L_326:
        /*0050*/ 	.word	0x00000000
        /*0054*/ 	.short	0x0005
        /*0056*/ 	.short	0x001c
        /*0058*/ 	.byte	0x00, 0xf0, 0x11, 0x00


	//----- nvinfo : EIATTR_KPARAM_INFO
	.align		4
.L_327:
        /*005c*/ 	.byte	0x04, 0x17
        /*005e*/ 	.short	(.L_329 - .L_328)
.L_328:
        /*0060*/ 	.word	0x00000000
        /*0064*/ 	.short	0x0004
        /*0066*/ 	.short	0x0018
        /*0068*/ 	.byte	0x00, 0xf0, 0x11, 0x00


	//----- nvinfo : EIATTR_KPARAM_INFO
	.align		4
.L_329:
        /*006c*/ 	.byte	0x04, 0x17
        /*006e*/ 	.short	(.L_331 - .L_330)
.L_330:
        /*0070*/ 	.word	0x00000000
        /*0074*/ 	.short	0x0003
        /*0076*/ 	.short	0x0014
        /*0078*/ 	.byte	0x00, 0xf0, 0x11, 0x00


	//----- nvinfo : EIATTR_KPARAM_INFO
	.align		4
.L_331:
        /*007c*/ 	.byte	0x04, 0x17
        /*007e*/ 	.short	(.L_333 - .L_332)
.L_332:
        /*0080*/ 	.word	0x00000000
        /*0084*/ 	.short	0x0002
        /*0086*/ 	.short	0x0010
        /*0088*/ 	.byte	0x00, 0xf0, 0x11, 0x00


	//----- nvinfo : EIATTR_KPARAM_INFO
	.align		4
.L_333:
        /*008c*/ 	.byte	0x04, 0x17
        /*008e*/ 	.short	(.L_335 - .L_334)
.L_334:
        /*0090*/ 	.word	0x00000000
        /*0094*/ 	.short	0x0001
        /*0096*/ 	.short	0x0008
        /*0098*/ 	.byte	0x00, 0xf0, 0x21, 0x00


	//----- nvinfo : EIATTR_KPARAM_INFO
	.align		4
.L_335:
        /*009c*/ 	.byte	0x04, 0x17
        /*009e*/ 	.short	(.L_337 - .L_336)
.L_336:
        /*00a0*/ 	.word	0x00000000
        /*00a4*/ 	.short	0x0000
        /*00a6*/ 	.short	0x0000
        /*00a8*/ 	.byte	0x00, 0xf0, 0x21, 0x00


	//----- nvinfo : EIATTR_MAXREG_COUNT
	.align		4
.L_337:
        /*00ac*/ 	.byte	0x03, 0x1b
        /*00ae*/ 	.short	0x00ff


	//----- nvinfo : EIATTR_MERCURY_ISA_VERSION
	.align		4
        /*00b0*/ 	.byte	0x03, 0x5f
        /*00b2*/ 	.short	0x0000


	//----- nvinfo : EIATTR_EXIT_INSTR_OFFSETS
	.align		4
        /*00b4*/ 	.byte	0x04, 0x1c
        /*00b6*/ 	.short	(.L_339 - .L_338)


	//   ....[0]....
.L_338:
        /*00b8*/ 	.word	0x00000a00


	//   ....[1]....
        /*00bc*/ 	.word	0x00002590


	//----- nvinfo : EIATTR_CRS_STACK_SIZE
	.align		4
.L_339:
        /*00c0*/ 	.byte	0x04, 0x1e
        /*00c2*/ 	.short	(.L_341 - .L_340)
.L_340:
        /*00c4*/ 	.word	0x00000000
.L_341:


//--------------------- .nv.info._ZN2at6native60_GLOBAL__N__aad4af22_27_AdaptiveAveragePooling3d_cu_866e08f919adaptiveaveragepoolIN3c108BFloat16EfEEvPKT_PS5_iiiiiilllllll --------------------------
	.section	.nv.info._ZN2at6native60_GLOBAL__N__aad4af22_27_AdaptiveAveragePooling3d_cu_866e08f919adaptiveaveragepoolIN3c108BFloat16EfEEvPKT_PS5_iiiiiilllllll,"",@"SHT_CUDA_INFO"
	.sectionflags	@""
	.align	4


	//----- nvinfo : EIATTR_CUDA_API_VERSION
	.align		4
        /*0000*/ 	.byte	0x04, 0x37
        /*0002*/ 	.short	(.L_343 - .L_342)
.L_342:
        /*0004*/ 	.word	0x00000082


	//----- nvinfo : EIATTR_SW2861232_WAR
	.align		4
.L_343:
        /*0008*/ 	.byte	0x01, 0x35
	.zero		2


	//----- nvinfo : EIATTR_PARAM_CBANK
	.align		4
        /*000c*/ 	.byte	0x04, 0x0a
        /*000e*/ 	.short	(.L_345 - .L_344)
	.align		4
.L_344:
        /*0010*/ 	.word	index@(.nv.constant0._ZN2at6native60_GLOBAL__N__aad4af22_27_AdaptiveAveragePooling3d_cu_866e08f919adaptiveaveragepoolIN3c108BFloat16EfEEvPKT_PS5_iiiiiilllllll)
        /*0014*/ 	.short	0x0160
        /*0016*/ 	.short	0x0060


	//----- nvinfo : EIATTR_CBANK_PARAM_SIZE
	.align		4
.L_345:
        /*0018*/ 	.byte	0x03, 0x19
        /*001a*/ 	.short	0x0060


	//----- nvinfo : EIATTR_KPARAM_INFO
	.align		4
        /*001c*/ 	.byte	0x04, 0x17
        /*001e*/ 	.short	(.L_347 - .L_346)
.L_346:
        /*0020*/ 	.word	0x00000000
        /*0024*/ 	.short	0x000e
        /*0026*/ 	.short	0x0058
        /*0028*/ 	.byte	0x00, 0xf0, 0x21, 0x00


	//----- nvinfo : EIATTR_KPARAM_INFO
	.align		4
.L_347:
        /*002c*/ 	.byte	0x04, 0x17
        /*002e*/ 	.short	(.L_349 - .L_348)
.L_348:
        /*0030*/ 	.word	0x00000000
        /*0034*/ 	.short	0x000d
        /*0036*/ 	.short	0x0050
        /*0038*/ 	.byte	0x00, 0xf0, 0x21, 0x00


	//----- nvinfo : EIATTR_KPARAM_INFO
	.align		4
.L_349:
        /*003c*/ 	.byte	0x04, 0x17
        /*003e*/ 	.short	(.L_351 - .L_350)
.L_350:
        /*0040*/ 	.word	0x00000000
        /*0044*/ 	.short	0x000c
        /*0046*/ 	.short	0x0048
        /*0048*/ 	.byte	0x00, 0xf0, 0x21, 0x00


	//----- nvinfo : EIATTR_KPARAM_INFO
	.align		4
.L_351:
        /*004c*/ 	.byte	0x04, 0x17
        /*004e*/ 	.short	(.L_353 - .L_352)
.L_352:
        /*0050*/ 	.word	0x00000000
        /*0054*/ 	.short	0x000b
        /*0056*/ 	.short	0x0040
        /*0058*/ 	.byte	0x00, 0xf0, 0x21, 0x00


	//----- nvinfo : EIATTR_KPARAM_INFO
	.align		4
.L_353:
        /*005c*/ 	.byte	0x04, 0x17
        /*005e*/ 	.short	(.L_355 - .L_354)
.L_354:
        /*0060*/ 	.word	0x00000000
        /*0064*/ 	.short	0x000a
        /*0066*/ 	.short	0x0038
        /*0068*/ 	.byte	0x00, 0xf0, 0x21, 0x00


	//----- nvinfo : EIATTR_KPARAM_INFO
	.align		4
.L_355:
        /*006c*/ 	.byte	0x04, 0x17
        /*006e*/ 	.short	(.L_357 - .L_356)
.L_356:
        /*0070*/ 	.word	0x00000000
        /*0074*/ 	.short	0x0009
        /*0076*/ 	.short	0x0030
        /*0078*/ 	.byte	0x00, 0xf0, 0x21, 0x00


	//----- nvinfo : EIATTR_KPARAM_INFO
	.align		4
.L_357:
        /*007c*/ 	.byte	0x04, 0x17
        /*007e*/ 	.short	(.L_359 - .L_358)
.L_358:
        /*0080*/ 	.word	0x00000000
        /*0084*/ 	.short	0x0008
        /*0086*/ 	.short	0x0028
        /*0088*/ 	.byte	0x00, 0xf0, 0x21, 0x00


	//----- nvinfo : EIATTR_KPARAM_INFO
	.align		4
.L_359:
        /*008c*/ 	.byte	0x04, 0x17
        /*008e*/ 	.short	(.L_361 - .L_360)
.L_360:
        /*0090*/ 	.word	0x00000000
        /*0094*/ 	.short	0x0007
        /*0096*/ 	.short	0x0024
        /*0098*/ 	.byte	0x00, 0xf0, 0x11, 0x00


	//----- nvinfo : EIATTR_KPARAM_INFO
	.align		4
.L_361:
        /*009c*/ 	.byte	0x04, 0x17
        /*009e*/ 	.short	(.L_363 - .L_362)
.L_362:
        /*00a0*/ 	.word	0x00000000
        /*00a4*/ 	.short	0x0006
        /*00a6*/ 	.short	0x0020
        /*00a8*/ 	.byte	0x00, 0xf0, 0x11, 0x00


	//----- nvinfo : EIATTR_KPARAM_INFO
	.align		4
.L_363:
        /*00ac*/ 	.byte	0x04, 0x17
        /*00ae*/ 	.short	(.L_365 - .L_364)
.L_364:
        /*00b0*/ 	.word	0x00000000
        /*00b4*/ 	.short	0x0005
        /*00b6*/ 	.short	0x001c
        /*00b8*/ 	.byte	0x00, 0xf0, 0x11, 0x00


	//----- nvinfo : EIATTR_KPARAM_INFO
	.align		4
.L_365:
        /*00bc*/ 	.byte	0x04, 0x17
        /*00be*/ 	.short	(.L_367 - .L_366)
.L_366:
        /*00c0*/ 	.word	0x00000000
        /*00c4*/ 	.short	0x0004
        /*00c6*/ 	.short	0x0018
        /*00c8*/ 	.byte	0x00, 0xf0, 0x11, 0x00


	//----- nvinfo : EIATTR_KPARAM_INFO
	.align		4
.L_367:
        /*00cc*/ 	.byte	0x04, 0x17
        /*00ce*/ 	.short	(.L_369 - .L_368)
.L_368:
        /*00d0*/ 	.word	0x00000000
        /*00d4*/ 	.short	0x0003
        /*00d6*/ 	.short	0x0014
        /*00d8*/ 	.byte	0x00, 0xf0, 0x11, 0x00


	//----- nvinfo : EIATTR_KPARAM_INFO
	.align		4
.L_369:
        /*00dc*/ 	.byte	0x04, 0x17
        /*00de*/ 	.short	(.L_371 - .L_370)
.L_370:
        /*00e0*/ 	.word	0x00000000
        /*00e4*/ 	.short	0x0002
        /*00e6*/ 	.short	0x0010
        /*00e8*/ 	.byte	0x00, 0xf0, 0x11, 0x00


	//----- nvinfo : EIATTR_KPARAM_INFO
	.align		4
.L_371:
        /*00ec*/ 	.byte	0x04, 0x17
        /*00ee*/ 	.short	(.L_373 - .L_372)
.L_372:
        /*00f0*/ 	.word	0x00000000
        /*00f4*/ 	.short	0x0001
        /*00f6*/ 	.short	0x0008
        /*00f8*/ 	.byte	0x00, 0xf0, 0x21, 0x00


	//----- nvinfo : EIATTR_KPARAM_INFO
	.align		4
.L_373:
        /*00fc*/ 	.byte	0x04, 0x17
        /*00fe*/ 	.short	(.L_375 - .L_374)
.L_374:
        /*0100*/ 	.word	0x00000000
        /*0104*/ 	.short	0x0000
        /*0106*/ 	.short	0x0000
        /*0108*/ 	.byte	0x00, 0xf0, 0x21, 0x00


	//----- nvinfo : EIATTR_MAXREG_COUNT
	.align		4
.L_375:
        /*010c*/ 	.byte	0x03, 0x1b
        /*010e*/ 	.short	0x00ff


	//----- nvinfo : EIATTR_MERCURY_ISA_VERSION
	.align		4
        /*0110*/ 	.byte	0x03, 0x5f
        /*0112*/ 	.short	0x0000


	//----- nvinfo : EIATTR_EXIT_INSTR_OFFSETS
	.align		4
        /*0114*/ 	.byte	0x04, 0x1c
        /*0116*/ 	.short	(.L_377 - .L_376)


	//   ....[0]....
.L_376:
        /*0118*/ 	.word	0x00000c20


	//   ....[1]....
        /*011c*/ 	.word	0x000037a0


	//----- nvinfo : EIATTR_CRS_STACK_SIZE
	.align		4
.L_377:
        /*0120*/ 	.byte	0x04, 0x1e
        /*0122*/ 	.short	(.L_379 - .L_378)
.L_378:
        /*0124*/ 	.word	0x00000000
.L_379:


//--------------------- .nv.info._ZN2at6native60_GLOBAL__N__aad4af22_27_AdaptiveAveragePooling3d_cu_866e08f919adaptiveaveragepoolIN3c104HalfEfEEvPKT_PS5_iiiiiilllllll --------------------------
	.section	.nv.info._ZN2at6native60_GLOBAL__N__aad4af22_27_AdaptiveAveragePooling3d_cu_866e08f919adaptiveaveragepoolIN3c104HalfEfEEvPKT_PS5_iiiiiilllllll,"",@"SHT_CUDA_INFO"
	.sectionflags	@""
	.align	4


	//----- nvinfo : EIATTR_CUDA_API_VERSION
	.align		4
        /*0000*/ 	.byte	0x04, 0x37
        /*0002*/ 	.short	(.L_381 - .L_380)
.L_380:
        /*0004*/ 	.word	0x00000082


	//----- nvinfo : EIATTR_SW2861232_WAR
	.align		4
.L_381:
        /*0008*/ 	.byte	0x01, 0x35
	.zero		2


	//----- nvinfo : EIATTR_PARAM_CBANK
	.align		4
        /*000c*/ 	.byte	0x04, 0x0a
        /*000e*/ 	.short	(.L_383 - .L_382)
	.align		4
.L_382:
        /*0010*/ 	.word	index@(.nv.constant0._ZN2at6native60_GLOBAL__N__aad4af22_27_AdaptiveAveragePooling3d_cu_866e08f919adaptiveaveragepoolIN3c104HalfEfEEvPKT_PS5_iiiiiilllllll)
        /*0014*/ 	.short	0x0160
        /*0016*/ 	.short	0x0060


	//----- nvinfo : EIATTR_CBANK_PARAM_SIZE
	.align		4
.L_383:
        /*0018*/ 	.byte	0x03, 0x19
        /*001a*/ 	.short	0x0060


	//----- nvinfo : EIATTR_KPARAM_INFO
	.align		4
        /*001c*/ 	.byte	0x04, 0x17
        /*001e*/ 	.short	(.L_385 - .L_384)
.L_384:
        /*0020*/ 	.word	0x00000000
        /*0024*/ 	.short	0x000e
        /*0026*/ 	.short	0x0058
        /*0028*/ 	.byte	0x00, 0xf0, 0x21, 0x00


	//----- nvinfo : EIATTR_KPARAM_INFO
	.align		4
.L_385:
        /*002c*/ 	.byte	0x04, 0x17
        /*002e*/ 	.short	(.L_387 - .L_386)
.L_386:
        /*0030*/ 	.word	0x00000000
        /*0034*/ 	.short	0x000d
        /*0036*/ 	.short	0x0050
        /*0038*/ 	.byte	0x00, 0xf0, 0x21, 0x00


	//----- nvinfo : EIATTR_KPARAM_INFO
	.align		4
.L_387:
        /*003c*/ 	.byte	0x04, 0x17
        /*003e*/ 	.short	(.L_389 - .L_388)
.L_388:
        /*0040*/ 	.word	0x00000000
        /*0044*/ 	.short	0x000c
        /*0046*/ 	.short	0x0048
        /*0048*/ 	.byte	0x00, 0xf0, 0x21, 0x00


	//----- nvinfo : EIATTR_KPARAM_INFO
	.align		4
.L_389:
        /*004c*/ 	.byte	0x04, 0x17
        /*004e*/ 	.short	(.L_391 - .L_390)
.L_390:
        /*0050*/ 	.word	0x00000000
        /*0054*/ 	.short	0x000b
        /*0056*/ 	.short	0x0040
        /*0058*/ 	.byte	0x00, 0xf0, 0x21, 0x00


	//----- nvinfo : EIATTR_KPARAM_INFO
	.align		4
.L_391:
        /*005c*/ 	.byte	0x04, 0x17
        /*005e*/ 	.short	(.L_393 - .L_392)
.L_392:
        /*0060*/ 	.word	0x00000000
        /*0064*/ 	.short	0x000a
        /*0066*/ 	.short	0x0038
        /*0068*/ 	.byte	0x00, 0xf0, 0x21, 0x00


	//----- nvinfo : EIATTR_KPARAM_INFO
	.align		4
.L_393:
        /*006c*/ 	.byte	0x04, 0x17
        /*006e*/ 	.short	(.L_395 - .L_394)
.L_394:
        /*0070*/ 	.word	0x00000000
        /*0074*/ 	.short	0x0009
        /*0076*/ 	.short	0x0030
        /*0078*/ 	.byte	0x00, 0xf0, 0x21, 0x00


	//----- nvinfo : EIATTR_KPARAM_INFO
	.align		4
.L_395:
        /*007c*/ 	.byte	0x04, 0x17
        /*007e*/ 	.short	(.L_397 - .L_396)
.L_396:
        /*0080*/ 	.word	0x00000000
        /*0084*/ 	.short	0x0008
        /*0086*/ 	.short	0x0028
        /*0088*/ 	.byte	0x00, 0xf0, 0x21, 0x00


	//----- nvinfo : EIATTR_KPARAM_INFO
	.align		4
.L_397:
        /*008c*/ 	.byte	0x04, 0x17
        /*008e*/ 	.short	(.L_399 - .L_398)
.L_398:
        /*0090*/ 	.word	0x00000000
        /*0094*/ 	.short	0x0007
        /*0096*/ 	.short	0x0024
        /*0098*/ 	.byte	0x00, 0xf0, 0x11, 0x00


	//----- nvinfo : EIATTR_KPARAM_INFO
	.align		4
.L_399:
        /*009c*/ 	.byte	0x04, 0x17
        /*009e*/ 	.short	(.L_401 - .L_400)
.L_400:
        /*00a0*/ 	.word	0x00000000
        /*00a4*/ 	.short	0x0006
        /*00a6*/ 	.short	0x0020
        /*00a8*/ 	.byte	0x00, 0xf0, 0x11, 0x00


	//----- nvinfo : EIATTR_KPARAM_INFO
	.align		4
.L_401:
        /*00ac*/ 	.byte	0x04, 0x17
        /*00ae*/ 	.short	(.L_403 - .L_402)
.L_402:
        /*00b0*/ 	.word	0x00000000
        /*00b4*/ 	.short	0x0005
        /*00b6*/ 	.short	0x001c
        /*00b8*/ 	.byte	0x00, 0xf0, 0x11, 0x00


	//----- nvinfo : EIATTR_KPARAM_INFO
	.align		4
.L_403:
        /*00bc*/ 	.byte	0x04, 0x17
        /*00be*/ 	.short	(.L_405 - .L_404)
.L_404:
        /*00c0*/ 	.word	0x00000000
        /*00c4*/ 	.short	0x0004
        /*00c6*/ 	.short	0x0018
        /*00c8*/ 	.byte	0x00, 0xf0, 0x11, 0x00


	//----- nvinfo : EIATTR_KPARAM_INFO
	.align		4
.L_405:
        /*00cc*/ 	.byte	0x04, 0x17
        /*00ce*/ 	.short	(.L_407 - .L_406)
.L_406:
        /*00d0*/ 	.word	0x00000000
        /*00d4*/ 	.short	0x0003
        /*00d6*/ 	.short	0x0014
        /*00d8*/ 	.byte	0x00, 0xf0, 0x11, 0x00


	//----- nvinfo : EIATTR_KPARAM_INFO
	.align		4
.L_407:
        /*00dc*/ 	.byte	0x04, 0x17
        /*00de*/ 	.short	(.L_409 - .L_408)
.L_408:
        /*00e0*/ 	.word	0x00000000
        /*00e4*/ 	.short	0x0002
        /*00e6*/ 	.short	0x0010
        /*00e8*/ 	.byte	0x00, 0xf0, 0x11, 0x00


	//----- nvinfo : EIATTR_KPARAM_INFO
	.align		4
.L_409:
        /*00ec*/ 	.byte	0x04, 0x17
        /*00ee*/ 	.short	(.L_411 - .L_410)
.L_410:
        /*00f0*/ 	.word	0x00000000
        /*00f4*/ 	.short	0x0001
        /*00f6*/ 	.short	0x0008
        /*00f8*/ 	.byte	0x00, 0xf0, 0x21, 0x00


	//----- nvinfo : EIATTR_KPARAM_INFO
	.align		4
.L_411:
        /*00fc*/ 	.byte	0x04, 0x17
        /*00fe*/ 	.short	(.L_413 - .L_412)
.L_412:
        /*0100*/ 	.word	0x00000000
        /*0104*/ 	.short	0x0000
        /*0106*/ 	.short	0x0000
        /*0108*/ 	.byte	0x00, 0xf0, 0x21, 0x00


	//----- nvinfo : EIATTR_MAXREG_COUNT
	.align		4
.L_413:
        /*010c*/ 	.byte	0x03, 0x1b
        /*010e*/ 	.short	0x00ff


	//----- nvinfo : EIATTR_MERCURY_ISA_VERSION
	.align		4
        /*0110*/ 	.byte	0x03, 0x5f
        /*0112*/ 	.short	0x0000


	//----- nvinfo : EIATTR_EXIT_INSTR_OFFSETS
	.align		4
        /*0114*/ 	.byte	0x04, 0x1c
        /*0116*/ 	.short	(.L_415 - .L_414)


	//   ....[0]....
.L_414:
        /*0118*/ 	.word	0x00000c20


	//   ....[1]....
        /*011c*/ 	.word	0x00003770


	//----- nvinfo : EIATTR_CRS_STACK_SIZE
	.align		4
.L_415:
        /*0120*/ 	.byte	0x04, 0x1e
        /*0122*/ 	.short	(.L_417 - .L_416)
.L_416:
        /*0124*/ 	.word	0x00000000
.L_417:


//--------------------- .nv.info._ZN2at6native60_GLOBAL__N__aad4af22_27_AdaptiveAveragePooling3d_cu_866e08f919adaptiveaveragepoolIffEEvPKT_PS3_iiiiiilllllll --------------------------
	.section	.nv.info._ZN2at6native60_GLOBAL__N__aad4af22_27_AdaptiveAveragePooling3d_cu_866e08f919adaptiveaveragepoolIffEEvPKT_PS3_iiiiiilllllll,"",@"SHT_CUDA_INFO"
	.sectionflags	@""
	.align	4


	//----- nvinfo : EIATTR_CUDA_API_VERSION
	.align		4
        /*0000*/ 	.byte	0x04, 0x37
        /*0002*/ 	.short	(.L_419 - .L_418)
.L_418:
        /*0004*/ 	.word	0x00000082


	//----- nvinfo : EIATTR_SW2861232_WAR
	.align		4
.L_419:
        /*0008*/ 	.byte	0x01, 0x35
	.zero		2


	//----- nvinfo : EIATTR_PARAM_CBANK
	.align		4
        /*000c*/ 	.byte	0x04, 0x0a
        /*000e*/ 	.short	(.L_421 - .L_420)
	.align		4
.L_420:
        /*0010*/ 	.word	index@(.nv.constant0._ZN2at6native60_GLOBAL__N__aad4af22_27_AdaptiveAveragePooling3d_cu_866e08f919adaptiveaveragepoolIffEEvPKT_PS3_iiiiiilllllll)
        /*0014*/ 	.short	0x0160
        /*0016*/ 	.short	0x0060


	//----- nvinfo : EIATTR_CBANK_PARAM_SIZE
	.align		4
.L_421:
        /*0018*/ 	.byte	0x03, 0x19
        /*001a*/ 	.short	0x0060


	//----- nvinfo : EIATTR_KPARAM_INFO
	.align		4
        /*001c*/ 	.byte	0x04, 0x17
        /*001e*/ 	.short	(.L_423 - .L_422)
.L_422:
        /*0020*/ 	.word	0x00000000
        /*0024*/ 	.short	0x000e
        /*0026*/ 	.short	0x0058
        /*0028*/ 	.byte	0x00, 0xf0, 0x21, 0x00


	//----- nvinfo : EIATTR_KPARAM_INFO
	.align		4
.L_423:
        /*002c*/ 	.byte	0x04, 0x17
        /*002e*/ 	.short	(.L_425 - .L_424)
.L_424:
        /*0030*/ 	.word	0x00000000
        /*0034*/ 	.short	0x000d
        /*0036*/ 	.short	0x0050
        /*0038*/ 	.byte	0x00, 0xf0, 0x21, 0x00


	//----- nvinfo : EIATTR_KPARAM_INFO
	.align		4
.L_425:
        /*003c*/ 	.byte	0x04, 0x17
        /*003e*/ 	.short	(.L_427 - .L_426)
.L_426:
        /*0040*/ 	.word	0x00000000
        /*0044*/ 	.short	0x000c
        /*0046*/ 	.short	0x0048
        /*0048*/ 	.byte	0x00, 0xf0, 0x21, 0x00


	//----- nvinfo : EIATTR_KPARAM_INFO
	.align		4
.L_427:
        /*004c*/ 	.byte	0x04, 0x17
        /*004e*/ 	.short	(.L_429 - .L_428)
.L_428:
        /*0050*/ 	.word	0x00000000
        /*0054*/ 	.short	0x000b
        /*0056*/ 	.short	0x0040
        /*0058*/ 	.byte	0x00, 0xf0, 0x21, 0x00


	//----- nvinfo : EIATTR_KPARAM_INFO
	.align		4
.L_429:
        /*005c*/ 	.byte	0x04, 0x17
        /*005e*/ 	.short	(.L_431 - .L_430)
.L_430:
        /*0060*/ 	.word	0x00000000
        /*0064*/ 	.short	0x000a
        /*0066*/ 	.short	0x0038
        /*0068*/ 	.byte	0x00, 0xf0, 0x21, 0x00


	//----- nvinfo : EIATTR_KPARAM_INFO
	.align		4
.L_431:
        /*006c*/ 	.byte	0x04, 0x17
        /*006e*/ 	.short	(.L_433 - .L_432)
.L_432:
        /*0070*/ 	.word	0x00000000
        /*0074*/ 	.short	0x0009
        /*0076*/ 	.short	0x0030
        /*0078*/ 	.byte	0x00, 0xf0, 0x21, 0x00


	//----- nvinfo : EIATTR_KPARAM_INFO
	.align		4
.L_433:
        /*007c*/ 	.byte	0x04, 0x17
        /*007e*/ 	.short	(.L_435 - .L_434)
.L_434:
        /*0080*/ 	.word	0x00000000
        /*0084*/ 	.short	0x0008
        /*0086*/ 	.short	0x0028
        /*0088*/ 	.byte	0x00, 0xf0, 0x21, 0x00


	//----- nvinfo : EIATTR_KPARAM_INFO
	.align		4
.L_435:
        /*008c*/ 	.byte	0x04, 0x17
        /*008e*/ 	.short	(.L_437 - .L_436)
.L_436:
        /*0090*/ 	.word	0x00000000
        /*0094*/ 	.short	0x0007
        /*0096*/ 	.short	0x0024
        /*0098*/ 	.byte	0x00, 0xf0, 0x11, 0x00


	//----- nvinfo : EIATTR_KPARAM_INFO
	.align		4
.L_437:
        /*009c*/ 	.byte	0x04, 0x17
        /*009e*/ 	.short	(.L_439 - .L_438)
.L_438:
        /*00a0*/ 	.word	0x00000000
        /*00a4*/ 	.short	0x0006
        /*00a6*/ 	.short	0x0020
        /*00a8*/ 	.byte	0x00, 0xf0, 0x11, 0x00


	//----- nvinfo : EIATTR_KPARAM_INFO
	.align		4
.L_439:
        /*00ac*/ 	.byte	0x04, 0x17
        /*00ae*/ 	.short	(.L_441 - .L_440)
.L_440:
        /*00b0*/ 	.word	0x00000000
        /*00b4*/ 	.short	0x0005
        /*00b6*/ 	.short	0x001c
        /*00b8*/ 	.byte	0x00, 0xf0, 0x11, 0x00


	//----- nvinfo : EIATTR_KPARAM_INFO
	.align		4
.L_441:
        /*00bc*/ 	.byte	0x04, 0x17
        /*00be*/ 	.short	(.L_443 - .L_442)
.L_442:
        /*00c0*/ 	.word	0x00000000
        /*00c4*/ 	.short	0x0004
        /*00c6*/ 	.short	0x0018
        /*00c8*/ 	.byte	0x00, 0xf0, 0x11, 0x00


	//----- nvinfo : EIATTR_KPARAM_INFO
	.align		4
.L_443:
        /*00cc*/ 	.byte	0x04, 0x17
        /*00ce*/ 	.short	(.L_445 - .L_444)
.L_444:
        /*00d0*/ 	.word	0x00000000
        /*00d4*/ 	.short	0x0003
        /*00d6*/ 	.short	0x0014
        /*00d8*/ 	.byte	0x00, 0xf0, 0x11, 0x00


	//----- nvinfo : EIATTR_KPARAM_INFO
	.align		4
.L_445:
        /*00dc*/ 	.byte	0x04, 0x17
        /*00de*/ 	.short	(.L_447 - .L_446)
.L_446:
        /*00e0*/ 	.word	0x00000000
        /*00e4*/ 	.short	0x0002
        /*00e6*/ 	.short	0x0010
        /*00e8*/ 	.byte	0x00, 0xf0, 0x11, 0x00


	//----- nvinfo : EIATTR_KPARAM_INFO
	.align		4
.L_447:
        /*00ec*/ 	.byte	0x04, 0x17
        /*00ee*/ 	.short	(.L_449 - .L_448)
.L_448:
        /*00f0*/ 	.word	0x00000000
        /*00f4*/ 	.short	0x0001
        /*00f6*/ 	.short	0x0008
        /*00f8*/ 	.byte	0x00, 0xf0, 0x21, 0x00


	//----- nvinfo : EIATTR_KPARAM_INFO
	.align		4
.L_449:
        /*00fc*/ 	.byte	0x04, 0x17
        /*00fe*/ 	.short	(.L_451 - .L_450)
.L_450:
        /*0100*/ 	.word	0x00000000
        /*0104*/ 	.short	0x0000
        /*0106*/ 	.short	0x0000
        /*0108*/ 	.byte	0x00, 0xf0, 0x21, 0x00


	//----- nvinfo : EIATTR_MAXREG_COUNT
	.align		4
.L_451:
        /*010c*/ 	.byte	0x03, 0x1b
        /*010e*/ 	.short	0x00ff


	//----- nvinfo : EIATTR_MERCURY_ISA_VERSION
	.align		4
        /*0110*/ 	.byte	0x03, 0x5f
        /*0112*/ 	.short	0x0000


	//----- nvinfo : EIATTR_EXIT_INSTR_OFFSETS
	.align		4
        /*0114*/ 	.byte	0x04, 0x1c
        /*0116*/ 	.short	(.L_453 - .L_452)


	//   ....[0]....
.L_452:
        /*0118*/ 	.word	0x00000c50


	//   ....[1]....
        /*011c*/ 	.word	0x00006510


	//----- nvinfo : EIATTR_CRS_STACK_SIZE
	.align		4
.L_453:
        /*0120*/ 	.byte	0x04, 0x1e
        /*0122*/ 	.short	(.L_455 - .L_454)
.L_454:
        /*0124*/ 	.word	0x00000000
.L_455:


//--------------------- .nv.info._ZN2at6native60_GLOBAL__N__aad4af22_27_AdaptiveAveragePooling3d_cu_866e08f919adaptiveaveragepoolIddEEvPKT_PS3_iiiiiilllllll --------------------------
	.section	.nv.info._ZN2at6native60_GLOBAL__N__aad4af22_27_AdaptiveAveragePooling3d_cu_866e08f919adaptiveaveragepoolIddEEvPKT_PS3_iiiiiilllllll,"",@"SHT_CUDA_INFO"
	.sectionflags	@""
	.align	4


	//----- nvinfo : EIATTR_CUDA_API_VERSION
	.align		4
        /*0000*/ 	.byte	0x04, 0x37
        /*0002*/ 	.short	(.L_457 - .L_456)
.L_456:
        /*0004*/ 	.word	0x00000082


	//----- nvinfo : EIATTR_SW2861232_WAR
	.align		4
.L_457:
        /*0008*/ 	.byte	0x01, 0x35
	.zero		2


	//----- nvinfo : EIATTR_PARAM_CBANK
	.align		4
        /*000c*/ 	.byte	0x04, 0x0a
        /*000e*/ 	.short	(.L_459 - .L_458)
	.align		4
.L_458:
        /*0010*/ 	.word	index@(.nv.constant0._ZN2at6native60_GLOBAL__N__aad4af22_27_AdaptiveAveragePooling3d_cu_866e08f919adaptiveaveragepoolIddEEvPKT_PS3_iiiiiilllllll)
        /*0014*/ 	.short	0x0160
        /*0016*/ 	.short	0x0060


	//----- nvinfo : EIATTR_CBANK_PARAM_SIZE
	.align		4
.L_459:
        /*0018*/ 	.byte	0x03, 0x19
        /*001a*/ 	.short	0x0060


	//----- nvinfo : EIATTR_KPARAM_INFO
	.align		4
        /*001c*/ 	.byte	0x04, 0x17
        /*001e*/ 	.short	(.L_461 - .L_460)
.L_460:
        /*0020*/ 	.word	0x00000000
        /*0024*/ 	.short	0x000e
        /*0026*/ 	.short	0x0058
        /*0028*/ 	.byte	0x00, 0xf0, 0x21, 0x00


	//----- nvinfo : EIATTR_KPARAM_INFO
	.align		4
.L_461:
        /*002c*/ 	.byte	0x04, 0x17
        /*002e*/ 	.short	(.L_463 - .L_462)
.L_462:
        /*0030*/ 	.word	0x00000000
        /*0034*/ 	.short	0x000d
        /*0036*/ 	.short	0x0050
        /*0038*/ 	.byte	0x00, 0xf0, 0x21, 0x00


	//----- nvinfo : EIATTR_KPARAM_INFO
	.align		4
.L_463:
        /*003c*/ 	.byte	0x04, 0x17
        /*003e*/ 	.short	(.L_465 - .L_464)
.L_464:
        /*0040*/ 	.word	0x00000000
        /*0044*/ 	.short	0x000c
        /*0046*/ 	.short	0x0048
        /*0048*/ 	.byte	0x00, 0xf0, 0x21, 0x00


	//----- nvinfo : EIATTR_KPARAM_INFO
	.align		4
.L_465:
        /*004c*/ 	.byte	0x04, 0x17
        /*004e*/ 	.short	(.L_467 - .L_466)
.L_466:
        /*0050*/ 	.word	0x00000000
        /*0054*/ 	.short	0x000b
        /*0056*/ 	.short	0x0040
        /*0058*/ 	.byte	0x00, 0xf0, 0x21, 0x00


	//----- nvinfo : EIATTR_KPARAM_INFO
	.align		4
.L_467:
        /*005c*/ 	.byte	0x04, 0x17
        /*005e*/ 	.short	(.L_469 - .L_468)
.L_468:
        /*0060*/ 	.word	0x00000000
        /*0064*/ 	.short	0x000a
        /*0066*/ 	.short	0x0038
        /*0068*/ 	.byte	0x00, 0xf0, 0x21, 0x00


	//----- nvinfo : EIATTR_KPARAM_INFO
	.align		4
.L_469:
        /*006c*/ 	.byte	0x04, 0x17
        /*006e*/ 	.short	(.L_471 - .L_470)
.L_470:
        /*0070*/ 	.word	0x00000000
        /*0074*/ 	.short	0x0009
        /*0076*/ 	.short	0x0030
        /*0078*/ 	.byte	0x00, 0xf0, 0x21, 0x00


	//----- nvinfo : EIATTR_KPARAM_INFO
	.align		4
.L_471:
        /*007c*/ 	.byte	0x04, 0x17
        /*007e*/ 	.short	(.L_473 - .L_472)
.L_472:
        /*0080*/ 	.word	0x00000000
        /*0084*/ 	.short	0x0008
        /*0086*/ 	.short	0x0028
        /*0088*/ 	.byte	0x00, 0xf0, 0x21, 0x00


	//----- nvinfo : EIATTR_KPARAM_INFO
	.align		4
.L_473:
        /*008c*/ 	.byte	0x04, 0x17
        /*008e*/ 	.short	(.L_475 - .L_474)
.L_474:
        /*0090*/ 	.word	0x00000000
        /*0094*/ 	.short	0x0007
        /*0096*/ 	.short	0x0024
        /*0098*/ 	.byte	0x00, 0xf0, 0x11, 0x00


	//----- nvinfo : EIATTR_KPARAM_INFO
	.align		4
.L_475:
        /*009c*/ 	.byte	0x04, 0x17
        /*009e*/ 	.short	(.L_477 - .L_476)
.L_476:
        /*00a0*/ 	.word	0x00000000
        /*00a4*/ 	.short	0x0006
        /*00a6*/ 	.short	0x0020
        /*00a8*/ 	.byte	0x00, 0xf0, 0x11, 0x00


	//----- nvinfo : EIATTR_KPARAM_INFO
	.align		4
.L_477:
        /*00ac*/ 	.byte	0x04, 0x17
        /*00ae*/ 	.short	(.L_479 - .L_478)
.L_478:
        /*00b0*/ 	.word	0x00000000
        /*00b4*/ 	.short	0x0005
        /*00b6*/ 	.short	0x001c
        /*00b8*/ 	.byte	0x00, 0xf0, 0x11, 0x00


	//----- nvinfo : EIATTR_KPARAM_INFO
	.align		4
.L_479:
        /*00bc*/ 	.byte	0x04, 0x17
        /*00be*/ 	.short	(.L_481 - .L_480)
.L_480:
        /*00c0*/ 	.word	0x00000000
        /*00c4*/ 	.short	0x0004
        /*00c6*/ 	.short	0x0018
        /*00c8*/ 	.byte	0x00, 0xf0, 0x11, 0x00


	//----- nvinfo : EIATTR_KPARAM_INFO
	.align		4
.L_481:
        /*00cc*/ 	.byte	0x04, 0x17
        /*00ce*/ 	.short	(.L_483 - .L_482)
.L_482:
        /*00d0*/ 	.word	0x00000000
        /*00d4*/ 	.short	0x0003
        /*00d6*/ 	.short	0x0014
        /*00d8*/ 	.byte	0x00, 0xf0, 0x11, 0x00


	//----- nvinfo : EIATTR_KPARAM_INFO
	.align		4
.L_483:
        /*00dc*/ 	.byte	0x04, 0x17
        /*00de*/ 	.short	(.L_485 - .L_484)
.L_484:
        /*00e0*/ 	.word	0x00000000
        /*00e4*/ 	.short	0x0002
        /*00e6*/ 	.short	0x0010
        /*00e8*/ 	.byte	0x00, 0xf0, 0x11, 0x00


	//----- nvinfo : EIATTR_KPARAM_INFO
	.align		4
.L_485:
        /*00ec*/ 	.byte	0x04, 0x17
        /*00ee*/ 	.short	(.L_487 - .L_486)
.L_486:
        /*00f0*/ 	.word	0x00000000
        /*00f4*/ 	.short	0x0001
        /*00f6*/ 	.short	0x0008
        /*00f8*/ 	.byte	0x00, 0xf0, 0x21, 0x00


	//----- nvinfo : EIATTR_KPARAM_INFO
	.align		4
.L_487:
        /*00fc*/ 	.byte	0x04, 0x17
        /*00fe*/ 	.short	(.L_489 - .L_488)
.L_488:
        /*0100*/ 	.word	0x00000000
        /*0104*/ 	.short	0x0000
        /*0106*/ 	.short	0x0000
        /*0108*/ 	.byte	0x00, 0xf0, 0x21, 0x00


	//----- nvinfo : EIATTR_MAXREG_COUNT
	.align		4
.L_489:
        /*010c*/ 	.byte	0x03, 0x1b
        /*010e*/ 	.short	0x00ff


	//----- nvinfo : EIATTR_MERCURY_ISA_VERSION
	.align		4
        /*0110*/ 	.byte	0x03, 0x5f
        /*0112*/ 	.short	0x0000


	//----- nvinfo : EIATTR_EXIT_INSTR_OFFSETS
	.align		4
        /*0114*/ 	.byte	0x04, 0x1c
        /*0116*/ 	.short	(.L_491 - .L_490)


	//   ....[0]....
.L_490:
        /*0118*/ 	.word	0x00000c50


	//   ....[1]....
        /*011c*/ 	.word	0x000066a0


	//----- nvinfo : EIATTR_CRS_STACK_SIZE
	.align		4
.L_491:
        /*0120*/ 	.byte	0x04, 0x1e
        /*0122*/ 	.short	(.L_493 - .L_492)
.L_492:
        /*0124*/ 	.word	0x00000000
.L_493:


//--------------------- .nv.callgraph             --------------------------
	.section	.nv.callgraph,"",@"SHT_CUDA_CALLGRAPH"
	.align	4
	.sectionentsize	8
	.align		4
        /*0000*/ 	.word	0x00000000
	.align		4
        /*0004*/ 	.word	0xffffffff
	.align		4
        /*0008*/ 	.word	0x00000000
	.align		4
        /*000c*/ 	.word	0xfffffffe
	.align		4
        /*0010*/ 	.word	0x00000000
	.align		4
        /*0014*/ 	.word	0xfffffffd
	.align		4
        /*0018*/ 	.word	0x00000000
	.align		4
        /*001c*/ 	.word	0xfffffffc


//--------------------- .nv.rel.action            --------------------------
	.section	.nv.rel.action,"",@"SHT_CUDA_RELOCINFO"
	.align	8
	.sectionentsize	8
        /*0000*/ 	.byte	0x73, 0x00, 0x00, 0x00, 0x00, 0x00, 0x00, 0x00, 0x00, 0x00, 0x00, 0x11, 0x25, 0x00, 0x05, 0x36


//--------------------- .nv.constant4             --------------------------
	.section	.nv.constant4,"a",@progbits
	.align	8
	.align		8
.nv.constant4:
        /*0000*/ 	.dword	_ZN58_INTERNAL_aad4af22_27_AdaptiveAveragePooling3d_cu_866e08f94cuda3std3__45__cpo5beginE
	.align		8
        /*0008*/ 	.dword	_ZN58_INTERNAL_aad4af22_27_AdaptiveAveragePooling3d_cu_866e08f94cuda3std3__45__cpo3endE
	.align		8
        /*0010*/ 	.dword	_ZN58_INTERNAL_aad4af22_27_AdaptiveAveragePooling3d_cu_866e08f94cuda3std3__45__cpo6cbeginE
	.align		8
        /*0018*/ 	.dword	_ZN58_INTERNAL_aad4af22_27_AdaptiveAveragePooling3d_cu_866e08f94cuda3std3__45__cpo4cendE
	.align		8
        /*0020*/ 	.dword	_ZN58_INTERNAL_aad4af22_27_AdaptiveAveragePooling3d_cu_866e08f94cuda3std3__45__cpo6rbeginE
	.align		8
        /*0028*/ 	.dword	_ZN58_INTERNAL_aad4af22_27_AdaptiveAveragePooling3d_cu_866e08f94cuda3std3__45__cpo4rendE
	.align		8
        /*0030*/ 	.dword	_ZN58_INTERNAL_aad4af22_27_AdaptiveAveragePooling3d_cu_866e08f94cuda3std3__45__cpo7crbeginE
	.align		8
        /*0038*/ 	.dword	_ZN58_INTERNAL_aad4af22_27_AdaptiveAveragePooling3d_cu_866e08f94cuda3std3__45__cpo5crendE
	.align		8
        /*0040*/ 	.dword	_ZN58_INTERNAL_aad4af22_27_AdaptiveAveragePooling3d_cu_866e08f94cuda3std3__460_GLOBAL__N__aad4af22_27_AdaptiveAveragePooling3d_cu_866e08f96ignoreE
	.align		8
        /*0048*/ 	.dword	_ZN58_INTERNAL_aad4af22_27_AdaptiveAveragePooling3d_cu_866e08f94cuda3std3__419piecewise_constructE
	.align		8
        /*0050*/ 	.dword	_ZN58_INTERNAL_aad4af22_27_AdaptiveAveragePooling3d_cu_866e08f94cuda3std3__48in_placeE
	.align		8
        /*0058*/ 	.dword	_ZN58_INTERNAL_aad4af22_27_AdaptiveAveragePooling3d_cu_866e08f94cuda3std3__420unreachable_sentinelE
	.align		8
        /*0060*/ 	.dword	_ZN58_INTERNAL_aad4af22_27_AdaptiveAveragePooling3d_cu_866e08f94cuda3std6ranges3__45__cpo4swapE
	.align		8
        /*0068*/ 	.dword	_ZN58_INTERNAL_aad4af22_27_AdaptiveAveragePooling3d_cu_866e08f94cuda3std6ranges3__45__cpo9iter_moveE
	.align		8
        /*0070*/ 	.dword	_ZN58_INTERNAL_aad4af22_27_AdaptiveAveragePooling3d_cu_866e08f94cuda3std6ranges3__45__cpo5beginE
	.align		8
        /*0078*/ 	.dword	_ZN58_INTERNAL_aad4af22_27_AdaptiveAveragePooling3d_cu_866e08f94cuda3std6ranges3__45__cpo3endE
	.align		8
        /*0080*/ 	.dword	_ZN58_INTERNAL_aad4af22_27_AdaptiveAveragePooling3d_cu_866e08f94cuda3std6ranges3__45__cpo6cbeginE
	.align		8
        /*0088*/ 	.dword	_ZN58_INTERNAL_aad4af22_27_AdaptiveAveragePooling3d_cu_866e08f94cuda3std6ranges3__45__cpo4cendE
	.align		8
        /*0090*/ 	.dword	_ZN58_INTERNAL_aad4af22_27_AdaptiveAveragePooling3d_cu_866e08f94cuda3std6ranges3__45__cpo7advanceE
	.align		8
        /*0098*/ 	.dword	_ZN58_INTERNAL_aad4af22_27_AdaptiveAveragePooling3d_cu_866e08f94cuda3std6ranges3__45__cpo9iter_swapE
	.align		8
        /*00a0*/ 	.dword	_ZN58_INTERNAL_aad4af22_27_AdaptiveAveragePooling3d_cu_866e08f94cuda3std6ranges3__45__cpo4nextE
	.align		8
        /*00a8*/ 	.dword	_ZN58_INTERNAL_aad4af22_27_AdaptiveAveragePooling3d_cu_866e08f94cuda3std6ranges3__45__cpo4prevE
	.align		8
        /*00b0*/ 	.dword	_ZN58_INTERNAL_aad4af22_27_AdaptiveAveragePooling3d_cu_866e08f94cuda3std6ranges3__45__cpo4dataE
	.align		8
        /*00b8*/ 	.dword	_ZN58_INTERNAL_aad4af22_27_AdaptiveAveragePooling3d_cu_866e08f94cuda3std6ranges3__45__cpo5cdataE
	.align		8
        /*00c0*/ 	.dword	_ZN58_INTERNAL_aad4af22_27_AdaptiveAveragePooling3d_cu_866e08f94cuda3std6ranges3__45__cpo4sizeE
	.align		8
        /*00c8*/ 	.dword	_ZN58_INTERNAL_aad4af22_27_AdaptiveAveragePooling3d_cu_866e08f94cuda3std6ranges3__45__cpo5ssizeE
	.align		8
        /*00d0*/ 	.dword	_ZN58_INTERNAL_aad4af22_27_AdaptiveAveragePooling3d_cu_866e08f94cuda3std6ranges3__45__cpo8distanceE
	.align		8
        /*00d8*/ 	.dword	_ZN58_INTERNAL_aad4af22_27_AdaptiveAveragePooling3d_cu_866e08f96thrust23THRUST_300001_SM_800_NS6system6detail10sequential3seqE


//--------------------- .nv.constant2._ZN2at6native60_GLOBAL__N__aad4af22_27_AdaptiveAveragePooling3d_cu_866e08f924adaptiveaveragegradinputIN3c108BFloat16EfEEvPT_PKS5_iiiiiil --------------------------
	.section	.nv.constant2._ZN2at6native60_GLOBAL__N__aad4af22_27_AdaptiveAveragePooling3d_cu_866e08f924adaptiveaveragegradinputIN3c108BFloat16EfEEvPT_PKS5_iiiiiil,"a",@progbits
	.sectionflags	@""
	.align	4
.nv.constant2._ZN2at6native60_GLOBAL__N__aad4af22_27_AdaptiveAveragePooling3d_cu_866e08f924adaptiveaveragegradinputIN3c108BFloat16EfEEvPT_PKS5_iiiiiil:
        /*0000*/ 	.byte	0xff, 0xff, 0xff, 0xff, 0xff, 0xff, 0xff, 0xff


//--------------------- .nv.constant0._ZN2at6native60_GLOBAL__N__aad4af22_27_AdaptiveAveragePooling3d_cu_866e08f924adaptiveaveragegradinputIN3c108BFloat16EfEEvPT_PKS5_iiiiiil --------------------------
	.section	.nv.constant0._ZN2at6native60_GLOBAL__N__aad4af22_27_AdaptiveAveragePooling3d_cu_866e08f924adaptiveaveragegradinputIN3c108BFloat16EfEEvPT_PKS5_iiiiiil,"a",@progbits
	.sectionflags	@""
	.align	4
.nv.constant0._ZN2at6native60_GLOBAL__N__aad4af22_27_AdaptiveAveragePooling3d_cu_866e08f924adaptiveaveragegradinputIN3c108BFloat16EfEEvPT_PKS5_iiiiiil:
	.zero		400


//--------------------- .nv.constant2._ZN2at6native60_GLOBAL__N__aad4af22_27_AdaptiveAveragePooling3d_cu_866e08f924adaptiveaveragegradinputIN3c104HalfEfEEvPT_PKS5_iiiiiil --------------------------
	.section	.nv.constant2._ZN2at6native60_GLOBAL__N__aad4af22_27_AdaptiveAveragePooling3d_cu_866e08f924adaptiveaveragegradinputIN3c104HalfEfEEvPT_PKS5_iiiiiil,"a",@progbits
	.sectionflags	@""
	.align	4
.nv.constant2._ZN2at6native60_GLOBAL__N__aad4af22_27_AdaptiveAveragePooling3d_cu_866e08f924adaptiveaveragegradinputIN3c104HalfEfEEvPT_PKS5_iiiiiil:
        /*0000*/ 	.byte	0xff, 0xff, 0xff, 0xff, 0xff, 0xff, 0xff, 0xff


//--------------------- .nv.constant0._ZN2at6native60_GLOBAL__N__aad4af22_27_AdaptiveAveragePooling3d_cu_866e08f924adaptiveaveragegradinputIN3c104HalfEfEEvPT_PKS5_iiiiiil --------------------------
	.section	.nv.constant0._ZN2at6native60_GLOBAL__N__aad4af22_27_AdaptiveAveragePooling3d_cu_866e08f924adaptiveaveragegradinputIN3c104HalfEfEEvPT_PKS5_iiiiiil,"a",@progbits
	.sectionflags	@""
	.align	4
.nv.constant0._ZN2at6native60_GLOBAL__N__aad4af22_27_AdaptiveAveragePooling3d_cu_866e08f924adaptiveaveragegradinputIN3c104HalfEfEEvPT_PKS5_iiiiiil:
	.zero		400


//--------------------- .nv.constant2._ZN2at6native60_GLOBAL__N__aad4af22_27_AdaptiveAveragePooling3d_cu_866e08f924adaptiveaveragegradinputIffEEvPT_PKS3_iiiiiil --------------------------
	.section	.nv.constant2._ZN2at6native60_GLOBAL__N__aad4af22_27_AdaptiveAveragePooling3d_cu_866e08f924adaptiveaveragegradinputIffEEvPT_PKS3_iiiiiil,"a",@progbits
	.sectionflags	@""
	.align	4
.nv.constant2._ZN2at6native60_GLOBAL__N__aad4af22_27_AdaptiveAveragePooling3d_cu_866e08f924adaptiveaveragegradinputIffEEvPT_PKS3_iiiiiil:
        /*0000*/ 	.byte	0xff, 0xff, 0xff, 0xff, 0xff, 0xff, 0xff, 0xff


//--------------------- .nv.constant0._ZN2at6native60_GLOBAL__N__aad4af22_27_AdaptiveAveragePooling3d_cu_866e08f924adaptiveaveragegradinputIffEEvPT_PKS3_iiiiiil --------------------------
	.section	.nv.constant0._ZN2at6native60_GLOBAL__N__aad4af22_27_AdaptiveAveragePooling3d_cu_866e08f924adaptiveaveragegradinputIffEEvPT_PKS3_iiiiiil,"a",@progbits
	.sectionflags	@""
	.align	4
.nv.constant0._ZN2at6native60_GLOBAL__N__aad4af22_27_AdaptiveAveragePooling3d_cu_866e08f924adaptiveaveragegradinputIffEEvPT_PKS3_iiiiiil:
	.zero		400


//--------------------- .nv.constant2._ZN2at6native60_GLOBAL__N__aad4af22_27_AdaptiveAveragePooling3d_cu_866e08f924adaptiveaveragegradinputIddEEvPT_PKS3_iiiiiil --------------------------
	.section	.nv.constant2._ZN2at6native60_GLOBAL__N__aad4af22_27_AdaptiveAveragePooling3d_cu_866e08f924adaptiveaveragegradinputIddEEvPT_PKS3_iiiiiil,"a",@progbits
	.sectionflags	@""
	.align	4
.nv.constant2._ZN2at6native60_GLOBAL__N__aad4af22_27_AdaptiveAveragePooling3d_cu_866e08f924adaptiveaveragegradinputIddEEvPT_PKS3_iiiiiil:
        /*0000*/ 	.byte	0xff, 0xff, 0xff, 0xff, 0xff, 0xff, 0xff, 0xff


//--------------------- .nv.constant0._ZN2at6native60_GLOBAL__N__aad4af22_27_AdaptiveAveragePooling3d_cu_866e08f924adaptiveaveragegradinputIddEEvPT_PKS3_iiiiiil --------------------------
	.section	.nv.constant0._ZN2at6native60_GLOBAL__N__aad4af22_27_AdaptiveAveragePooling3d_cu_866e08f924adaptiveaveragegradinputIddEEvPT_PKS3_iiiiiil,"a",@progbits
	.sectionflags	@""
	.align	4
.nv.constant0._ZN2at6native60_GLOBAL__N__aad4af22_27_AdaptiveAveragePooling3d_cu_866e08f924adaptiveaveragegradinputIddEEvPT_PKS3_iiiiiil:
	.zero		400


//--------------------- .nv.constant2._ZN2at6native60_GLOBAL__N__aad4af22_27_AdaptiveAveragePooling3d_cu_866e08f930atomicadaptiveaveragegradinputIN3c108BFloat16EEEvPT_PKS5_iiiiiil --------------------------
	.section	.nv.constant2._ZN2at6native60_GLOBAL__N__aad4af22_27_AdaptiveAveragePooling3d_cu_866e08f930atomicadaptiveaveragegradinputIN3c108BFloat16EEEvPT_PKS5_iiiiiil,"a",@progbits
	.sectionflags	@""
	.align	4
.nv.constant2._ZN2at6native60_GLOBAL__N__aad4af22_27_AdaptiveAveragePooling3d_cu_866e08f930atomicadaptiveaveragegradinputIN3c108BFloat16EEEvPT_PKS5_iiiiiil:
        /*0000*/ 	.byte	0xff, 0xff, 0xff, 0xff, 0xff, 0xff, 0xff, 0xff


//--------------------- .nv.constant0._ZN2at6native60_GLOBAL__N__aad4af22_27_AdaptiveAveragePooling3d_cu_866e08f930atomicadaptiveaveragegradinputIN3c108BFloat16EEEvPT_PKS5_iiiiiil --------------------------
	.section	.nv.constant0._ZN2at6native60_GLOBAL__N__aad4af22_27_AdaptiveAveragePooling3d_cu_866e08f930atomicadaptiveaveragegradinputIN3c108BFloat16EEEvPT_PKS5_iiiiiil,"a",@progbits
	.sectionflags	@""
	.align	4
.nv.constant0._ZN2at6native60_GLOBAL__N__aad4af22_27_AdaptiveAveragePooling3d_cu_866e08f930atomicadaptiveaveragegradinputIN3c108BFloat16EEEvPT_PKS5_iiiiiil:
	.zero		400


//--------------------- .nv.constant2._ZN2at6native60_GLOBAL__N__aad4af22_27_AdaptiveAveragePooling3d_cu_866e08f930atomicadaptiveaveragegradinputIN3c104HalfEEEvPT_PKS5_iiiiiil --------------------------
	.section	.nv.constant2._ZN2at6native60_GLOBAL__N__aad4af22_27_AdaptiveAveragePooling3d_cu_866e08f930atomicadaptiveaveragegradinputIN3c104HalfEEEvPT_PKS5_iiiiiil,"a",@progbits
	.sectionflags	@""
	.align	4
.nv.constant2._ZN2at6native60_GLOBAL__N__aad4af22_27_AdaptiveAveragePooling3d_cu_866e08f930atomicadaptiveaveragegradinputIN3c104HalfEEEvPT_PKS5_iiiiiil:
        /*0000*/ 	.byte	0xff, 0xff, 0xff, 0xff, 0xff, 0xff, 0xff, 0xff


//--------------------- .nv.constant0._ZN2at6native60_GLOBAL__N__aad4af22_27_AdaptiveAveragePooling3d_cu_866e08f930atomicadaptiveaveragegradinputIN3c104HalfEEEvPT_PKS5_iiiiiil --------------------------
	.section	.nv.constant0._ZN2at6native60_GLOBAL__N__aad4af22_27_AdaptiveAveragePooling3d_cu_866e08f930atomicadaptiveaveragegradinputIN3c104HalfEEEvPT_PKS5_iiiiiil,"a",@progbits
	.sectionflags	@""
	.align	4
.nv.constant0._ZN2at6native60_GLOBAL__N__aad4af22_27_AdaptiveAveragePooling3d_cu_866e08f930atomicadaptiveaveragegradinputIN3c104HalfEEEvPT_PKS5_iiiiiil:
	.zero		400


//--------------------- .nv.constant2._ZN2at6native60_GLOBAL__N__aad4af22_27_AdaptiveAveragePooling3d_cu_866e08f930atomicadaptiveaveragegradinputIfEEvPT_PKS3_iiiiiil --------------------------
	.section	.nv.constant2._ZN2at6native60_GLOBAL__N__aad4af22_27_AdaptiveAveragePooling3d_cu_866e08f930atomicadaptiveaveragegradinputIfEEvPT_PKS3_iiiiiil,"a",@progbits
	.sectionflags	@""
	.align	4
.nv.constant2._ZN2at6native60_GLOBAL__N__aad4af22_27_AdaptiveAveragePooling3d_cu_866e08f930atomicadaptiveaveragegradinputIfEEvPT_PKS3_iiiiiil:
        /*0000*/ 	.byte	0xff, 0xff, 0xff, 0xff, 0xff, 0xff, 0xff, 0xff


//--------------------- .nv.constant0._ZN2at6native60_GLOBAL__N__aad4af22_27_AdaptiveAveragePooling3d_cu_866e08f930atomicadaptiveaveragegradinputIfEEvPT_PKS3_iiiiiil --------------------------
	.section	.nv.constant0._ZN2at6native60_GLOBAL__N__aad4af22_27_AdaptiveAveragePooling3d_cu_866e08f930atomicadaptiveaveragegradinputIfEEvPT_PKS3_iiiiiil,"a",@progbits
	.sectionflags	@""
	.align	4
.nv.constant0._ZN2at6native60_GLOBAL__N__aad4af22_27_AdaptiveAveragePooling3d_cu_866e08f930atomicadaptiveaveragegradinputIfEEvPT_PKS3_iiiiiil:
	.zero		400


//--------------------- .nv.constant2._ZN2at6native60_GLOBAL__N__aad4af22_27_AdaptiveAveragePooling3d_cu_866e08f930atomicadaptiveaveragegradinputIdEEvPT_PKS3_iiiiiil --------------------------
	.section	.nv.constant2._ZN2at6native60_GLOBAL__N__aad4af22_27_AdaptiveAveragePooling3d_cu_866e08f930atomicadaptiveaveragegradinputIdEEvPT_PKS3_iiiiiil,"a",@progbits
	.sectionflags	@""
	.align	4
.nv.constant2._ZN2at6native60_GLOBAL__N__aad4af22_27_AdaptiveAveragePooling3d_cu_866e08f930atomicadaptiveaveragegradinputIdEEvPT_PKS3_iiiiiil:
        /*0000*/ 	.byte	0xff, 0xff, 0xff, 0xff, 0xff, 0xff, 0xff, 0xff


//--------------------- .nv.constant0._ZN2at6native60_GLOBAL__N__aad4af22_27_AdaptiveAveragePooling3d_cu_866e08f930atomicadaptiveaveragegradinputIdEEvPT_PKS3_iiiiiil --------------------------
	.section	.nv.constant0._ZN2at6native60_GLOBAL__N__aad4af22_27_AdaptiveAveragePooling3d_cu_866e08f930atomicadaptiveaveragegradinputIdEEvPT_PKS3_iiiiiil,"a",@progbits
	.sectionflags	@""
	.align	4
.nv.constant0._ZN2at6native60_GLOBAL__N__aad4af22_27_AdaptiveAveragePooling3d_cu_866e08f930atomicadaptiveaveragegradinputIdEEvPT_PKS3_iiiiiil:
	.zero		400


//--------------------- .nv.constant2._ZN2at6native60_GLOBAL__N__aad4af22_27_AdaptiveAveragePooling3d_cu_866e08f919adaptiveaveragepoolIN3c108BFloat16EfEEvPKT_PS5_iiiiiilllllll --------------------------
	.section	.nv.constant2._ZN2at6native60_GLOBAL__N__aad4af22_27_AdaptiveAveragePooling3d_cu_866e08f919adaptiveaveragepoolIN3c108BFloat16EfEEvPKT_PS5_iiiiiilllllll,"a",@progbits
	.sectionflags	@""
	.align	4
.nv.constant2._ZN2at6native60_GLOBAL__N__aad4af22_27_AdaptiveAveragePooling3d_cu_866e08f919adaptiveaveragepoolIN3c108BFloat16EfEEvPKT_PS5_iiiiiilllllll:
        /*0000*/ 	.byte	0xff, 0xff, 0xff, 0xff, 0xff, 0xff, 0xff, 0xff


//--------------------- .nv.constant0._ZN2at6native60_GLOBAL__N__aad4af22_27_AdaptiveAveragePooling3d_cu_866e08f919adaptiveaveragepoolIN3c108BFloat16EfEEvPKT_PS5_iiiiiilllllll --------------------------
	.section	.nv.constant0._ZN2at6native60_GLOBAL__N__aad4af22_27_AdaptiveAveragePooling3d_cu_866e08f919adaptiveaveragepoolIN3c108BFloat16EfEEvPKT_PS5_iiiiiilllllll,"a",@progbits
	.sectionflags	@""
	.align	4
.nv.constant0._ZN2at6native60_GLOBAL__N__aad4af22_27_AdaptiveAveragePooling3d_cu_866e08f919adaptiveaveragepoolIN3c108BFloat16EfEEvPKT_PS5_iiiiiilllllll:
	.zero		448


//--------------------- .nv.constant2._ZN2at6native60_GLOBAL__N__aad4af22_27_AdaptiveAveragePooling3d_cu_866e08f919adaptiveaveragepoolIN3c104HalfEfEEvPKT_PS5_iiiiiilllllll --------------------------
	.section	.nv.constant2._ZN2at6native60_GLOBAL__N__aad4af22_27_AdaptiveAveragePooling3d_cu_866e08f919adaptiveaveragepoolIN3c104HalfEfEEvPKT_PS5_iiiiiilllllll,"a",@progbits
	.sectionflags	@""
	.align	4
.nv.constant2._ZN2at6native60_GLOBAL__N__aad4af22_27_AdaptiveAveragePooling3d_cu_866e08f919adaptiveaveragepoolIN3c104HalfEfEEvPKT_PS5_iiiiiilllllll:
        /*0000*/ 	.byte	0xff, 0xff, 0xff, 0xff, 0xff, 0xff, 0xff, 0xff


//--------------------- .nv.constant0._ZN2at6native60_GLOBAL__N__aad4af22_27_AdaptiveAveragePooling3d_cu_866e08f919adaptiveaveragepoolIN3c104HalfEfEEvPKT_PS5_iiiiiilllllll --------------------------
	.section	.nv.constant0._ZN2at6native60_GLOBAL__N__aad4af22_27_AdaptiveAveragePooling3d_cu_866e08f919adaptiveaveragepoolIN3c104HalfEfEEvPKT_PS5_iiiiiilllllll,"a",@progbits
	.sectionflags	@""
	.align	4
.nv.constant0._ZN2at6native60_GLOBAL__N__aad4af22_27_AdaptiveAveragePooling3d_cu_866e08f919adaptiveaveragepoolIN3c104HalfEfEEvPKT_PS5_iiiiiilllllll:
	.zero		448


//--------------------- .nv.constant2._ZN2at6native60_GLOBAL__N__aad4af22_27_AdaptiveAveragePooling3d_cu_866e08f919adaptiveaveragepoolIffEEvPKT_PS3_iiiiiilllllll --------------------------
	.section	.nv.constant2._ZN2at6native60_GLOBAL__N__aad4af22_27_AdaptiveAveragePooling3d_cu_866e08f919adaptiveaveragepoolIffEEvPKT_PS3_iiiiiilllllll,"a",@progbits
	.sectionflags	@""
	.align	4
.nv.constant2._ZN2at6native60_GLOBAL__N__aad4af22_27_AdaptiveAveragePooling3d_cu_866e08f919adaptiveaveragepoolIffEEvPKT_PS3_iiiiiilllllll:
        /*0000*/ 	.byte	0xff, 0xff, 0xff, 0xff, 0xff, 0xff, 0xff, 0xff


//--------------------- .nv.constant0._ZN2at6native60_GLOBAL__N__aad4af22_27_AdaptiveAveragePooling3d_cu_866e08f919adaptiveaveragepoolIffEEvPKT_PS3_iiiiiilllllll --------------------------
	.section	.nv.constant0._ZN2at6native60_GLOBAL__N__aad4af22_27_AdaptiveAveragePooling3d_cu_866e08f919adaptiveaveragepoolIffEEvPKT_PS3_iiiiiilllllll,"a",@progbits
	.sectionflags	@""
	.align	4
.nv.constant0._ZN2at6native60_GLOBAL__N__aad4af22_27_AdaptiveAveragePooling3d_cu_866e08f919adaptiveaveragepoolIffEEvPKT_PS3_iiiiiilllllll:
	.zero		448


//--------------------- .nv.constant2._ZN2at6native60_GLOBAL__N__aad4af22_27_AdaptiveAveragePooling3d_cu_866e08f919adaptiveaveragepoolIddEEvPKT_PS3_iiiiiilllllll --------------------------
	.section	.nv.constant2._ZN2at6native60_GLOBAL__N__aad4af22_27_AdaptiveAveragePooling3d_cu_866e08f919adaptiveaveragepoolIddEEvPKT_PS3_iiiiiilllllll,"a",@progbits
	.sectionflags	@""
	.align	4
.nv.constant2._ZN2at6native60_GLOBAL__N__aad4af22_27_AdaptiveAveragePooling3d_cu_866e08f919adaptiveaveragepoolIddEEvPKT_PS3_iiiiiilllllll:
        /*0000*/ 	.byte	0xff, 0xff, 0xff, 0xff, 0xff, 0xff, 0xff, 0xff


//--------------------- .nv.constant0._ZN2at6native60_GLOBAL__N__aad4af22_27_AdaptiveAveragePooling3d_cu_866e08f919adaptiveaveragepoolIddEEvPKT_PS3_iiiiiilllllll --------------------------
	.section	.nv.constant0._ZN2at6native60_GLOBAL__N__aad4af22_27_AdaptiveAveragePooling3d_cu_866e08f919adaptiveaveragepoolIddEEvPKT_PS3_iiiiiilllllll,"a",@progbits
	.sectionflags	@""
	.align	4
.nv.constant0._ZN2at6native60_GLOBAL__N__aad4af22_27_AdaptiveAveragePooling3d_cu_866e08f919adaptiveaveragepoolIddEEvPKT_PS3_iiiiiilllllll:
	.zero		448


//--------------------- .text._ZN2at6native60_GLOBAL__N__aad4af22_27_AdaptiveAveragePooling3d_cu_866e08f924adaptiveaveragegradinputIN3c108BFloat16EfEEvPT_PKS5_iiiiiil --------------------------
	.section	.text._ZN2at6native60_GLOBAL__N__aad4af22_27_AdaptiveAveragePooling3d_cu_866e08f924adaptiveaveragegradinputIN3c108BFloat16EfEEvPT_PKS5_iiiiiil,"ax",@progbits
	.sectioninfo	@"SHI_REGISTERS=72"
	.align	128
.text._ZN2at6native60_GLOBAL__N__aad4af22_27_AdaptiveAveragePooling3d_cu_866e08f924adaptiveaveragegradinputIN3c108BFloat16EfEEvPT_PKS5_iiiiiil:
        .type           _ZN2at6native60_GLOBAL__N__aad4af22_27_AdaptiveAveragePooling3d_cu_866e08f924adaptiveaveragegradinputIN3c108BFloat16EfEEvPT_PKS5_iiiiiil,@function
        .size           _ZN2at6native60_GLOBAL__N__aad4af22_27_AdaptiveAveragePooling3d_cu_866e08f924adaptiveaveragegradinputIN3c108BFloat16EfEEvPT_PKS5_iiiiiil,(.L_x_1125 - _ZN2at6native60_GLOBAL__N__aad4af22_27_AdaptiveAveragePooling3d_cu_866e08f924adaptiveaveragegradinputIN3c108BFloat16EfEEvPT_PKS5_iiiiiil)
        .other          _ZN2at6native60_GLOBAL__N__aad4af22_27_AdaptiveAveragePooling3d_cu_866e08f924adaptiveaveragegradinputIN3c108BFloat16EfEEvPT_PKS5_iiiiiil,@"STO_CUDA_ENTRY STV_DEFAULT"
_ZN2at6native60_GLOBAL__N__aad4af22_27_AdaptiveAveragePooling3d_cu_866e08f924adaptiveaveragegradinputIN3c108BFloat16EfEEvPT_PKS5_iiiiiil:
[----:B------:R-:W-:Y:S02]  /*0000*/  IMAD.MOV.U32 R1, RZ, RZ, c[0x0][0x28] ;  /* 0x00000a00ff017624 */ /* 0x000fe400078e00ff */
[----:B------:R-:W0:Y:S01]  /*0010*/  S2R R4, SR_CTAID.X ;  /* 0x0000000000047919 */ /* 0x000e220000002500 */
[----:B------:R-:W-:Y:S02]  /*0020*/  ULDC UR4, c[0x0][0x170] ;  /* 0x00005c0000047ab9 */ /* 0x000fe40000000800 */
[----:B------:R-:W-:Y:S01]  /*0030*/  USHF.R.S32.HI UR4, URZ, 0x1f, UR4 ;  /* 0x0000001f3f047899 */ /* 0x000fe20008011404 */
[----:B------:R-:W1:Y:S04]  /*0040*/  S2R R0, SR_CTAID.Y ;  /* 0x0000000000007919 */ /* 0x000e680000002600 */
[----:B------:R-:W1:Y:S01]  /*0050*/  S2R R3, SR_TID.Y ;  /* 0x0000000000037919 */ /* 0x000e620000002200 */
[----:B0-----:R-:W-:-:S05]  /*0060*/  IADD3 R4, P0, R4, c[0x0][0x188], RZ ;  /* 0x0000620004047a10 */ /* 0x001fca0007f1e0ff */
[----:B------:R-:W-:Y:S02]  /*0070*/  IMAD.X R53, RZ, RZ, c[0x0][0x18c], P0 ;  /* 0x00006300ff357624 */ /* 0x000fe400000e06ff */
[----:B-1----:R-:W-:-:S03]  /*0080*/  IMAD R0, R0, c[0x0][0x4], R3 ;  /* 0x0000010000007a24 */ /* 0x002fc600078e0203 */
[----:B------:R-:W-:-:S04]  /*0090*/  LOP3.LUT R2, R53, UR4, RZ, 0xfc, !PT ;  /* 0x0000000435027c12 */ /* 0x000fc8000f8efcff */
[----:B------:R-:W-:-:S13]  /*00a0*/  ISETP.NE.U32.AND P0, PT, R2, RZ, PT ;  /* 0x000000ff0200720c */ /* 0x000fda0003f05070 */
[----:B------:R-:W-:Y:S05]  /*00b0*/  @!P0 BRA `(.L_x_0) ;  /* 0x0000009000008947 */ /* 0x000fea0003800000 */
[----:B------:R-:W-:Y:S01]  /*00c0*/  IMAD.MOV.U32 R52, RZ, RZ, R4 ;  /* 0x000000ffff347224 */ /* 0x000fe200078e0004 */
[----:B------:R-:W-:Y:S01]  /*00d0*/  MOV R49, UR4 ;  /* 0x0000000400317c02 */ /* 0x000fe20008000f00 */
[----:B------:R-:W-:Y:S01]  /*00e0*/  IMAD.MOV.U32 R51, RZ, RZ, c[0x0][0x170] ;  /* 0x00005c00ff337624 */ /* 0x000fe200078e00ff */
[----:B------:R-:W-:Y:S02]  /*00f0*/  MOV R2, 0x110 ;  /* 0x0000011000027802 */ /* 0x000fe40000000f00 */
[----:B------:R-:W-:Y:S05]  /*0100*/  CALL.REL.NOINC `($__internal_0_$__cuda_sm20_div_s64) ;  /* 0x0000658000007944 */ /* 0x000fea0003c00000 */
[--C-:B------:R-:W-:Y:S02]  /*0110*/  IMAD.MOV R3, RZ, RZ, -R44.reuse ;  /* 0x000000ffff037224 */ /* 0x100fe400078e0a2c */
[----:B------:R-:W-:Y:S02]  /*0120*/  IMAD.MOV.U32 R6, RZ, RZ, R44 ;  /* 0x000000ffff067224 */ /* 0x000fe400078e002c */
[----:B------:R-:W-:Y:S01]  /*0130*/  IMAD R4, R3, c[0x0][0x170], R4 ;  /* 0x00005c0003047a24 */ /* 0x000fe200078e0204 */
[----:B------:R-:W-:Y:S05]  /*0140*/  BRA `(.L_x_1) ;  /* 0x0000014000007947 */ /* 0x000fea0003800000 */
.L_x_0:
[----:B------:R-:W0:Y:S01]  /*0150*/  I2F.U32.RP R5, c[0x0][0x170] ;  /* 0x00005c0000057b06 */ /* 0x000e220000209000 */
[----:B------:R-:W-:-:S07]  /*0160*/  ISETP.NE.U32.AND P2, PT, RZ, c[0x0][0x170], PT ;  /* 0x00005c00ff007a0c */ /* 0x000fce0003f45070 */
[----:B0-----:R-:W0:Y:S02]  /*0170*/  MUFU.RCP R5, R5 ;  /* 0x0000000500057308 */ /* 0x001e240000001000 */
[----:B0-----:R-:W-:-:S06]  /*0180*/  IADD3 R2, R5, 0xffffffe, RZ ;  /* 0x0ffffffe05027810 */ /* 0x001fcc0007ffe0ff */
[----:B------:R0:W1:Y:S02]  /*0190*/  F2I.FTZ.U32.TRUNC.NTZ R3, R2 ;  /* 0x0000000200037305 */ /* 0x000064000021f000 */
[----:B0-----:R-:W-:Y:S02]  /*01a0*/  IMAD.MOV.U32 R2, RZ, RZ, RZ ;  /* 0x000000ffff027224 */ /* 0x001fe400078e00ff */
[----:B-1----:R-:W-:-:S04]  /*01b0*/  IMAD.MOV R7, RZ, RZ, -R3 ;  /* 0x000000ffff077224 */ /* 0x002fc800078e0a03 */
[----:B------:R-:W-:-:S04]  /*01c0*/  IMAD R7, R7, c[0x0][0x170], RZ ;  /* 0x00005c0007077a24 */ /* 0x000fc800078e02ff */
[----:B------:R-:W-:-:S06]  /*01d0*/  IMAD.HI.U32 R3, R3, R7, R2 ;  /* 0x0000000703037227 */ /* 0x000fcc00078e0002 */
[----:B------:R-:W-:-:S05]  /*01e0*/  IMAD.HI.U32 R6, R3, R4, RZ ;  /* 0x0000000403067227 */ /* 0x000fca00078e00ff */
[----:B------:R-:W-:-:S05]  /*01f0*/  IADD3 R3, -R6, RZ, RZ ;  /* 0x000000ff06037210 */ /* 0x000fca0007ffe1ff */
[----:B------:R-:W-:-:S05]  /*0200*/  IMAD R3, R3, c[0x0][0x170], R4 ;  /* 0x00005c0003037a24 */ /* 0x000fca00078e0204 */
[----:B------:R-:W-:-:S13]  /*0210*/  ISETP.GE.U32.AND P0, PT, R3, c[0x0][0x170], PT ;  /* 0x00005c0003007a0c */ /* 0x000fda0003f06070 */
[----:B------:R-:W-:Y:S02]  /*0220*/  @P0 IADD3 R3, R3, -c[0x0][0x170], RZ ;  /* 0x80005c0003030a10 */ /* 0x000fe40007ffe0ff */
[----:B------:R-:W-:Y:S02]  /*0230*/  @P0 IADD3 R6, R6, 0x1, RZ ;  /* 0x0000000106060810 */ /* 0x000fe40007ffe0ff */
[----:B------:R-:W-:-:S13]  /*0240*/  ISETP.GE.U32.AND P1, PT, R3, c[0x0][0x170], PT ;  /* 0x00005c0003007a0c */ /* 0x000fda0003f26070 */
[----:B------:R-:W-:Y:S02]  /*0250*/  @P1 IADD3 R6, R6, 0x1, RZ ;  /* 0x0000000106061810 */ /* 0x000fe40007ffe0ff */
[----:B------:R-:W-:-:S05]  /*0260*/  @!P2 LOP3.LUT R6, RZ, c[0x0][0x170], RZ, 0x33, !PT ;  /* 0x00005c00ff06aa12 */ /* 0x000fca00078e33ff */
[----:B------:R-:W-:-:S04]  /*0270*/  IMAD.MOV R3, RZ, RZ, -R6 ;  /* 0x000000ffff037224 */ /* 0x000fc800078e0a06 */
[----:B------:R-:W-:-:S05]  /*0280*/  IMAD R4, R3, c[0x0][0x170], R4 ;  /* 0x00005c0003047a24 */ /* 0x000fca00078e0204 */
.L_x_1:
[----:B------:R-:W-:Y:S01]  /*0290*/  SHF.R.S32.HI R5, RZ, 0x1f, R4 ;  /* 0x0000001fff057819 */ /* 0x000fe20000011404 */
[----:B------:R-:W-:Y:S01]  /*02a0*/  ULDC UR5, c[0x0][0x17c] ;  /* 0x00005f0000057ab9 */ /* 0x000fe20000000800 */
[----:B------:R-:W-:Y:S01]  /*02b0*/  BSSY B0, `(.L_x_2) ;  /* 0x0000028000007945 */ /* 0x000fe20003800000 */
[----:B------:R-:W-:Y:S01]  /*02c0*/  USHF.R.S32.HI UR5, URZ, 0x1f, UR5 ;  /* 0x0000001f3f057899 */ /* 0x000fe20008011405 */
[----:B------:R-:W-:-:S04]  /*02d0*/  LOP3.LUT R2, R5, UR4, RZ, 0xfc, !PT ;  /* 0x0000000405027c12 */ /* 0x000fc8000f8efcff */
[----:B------:R-:W-:-:S13]  /*02e0*/  ISETP.NE.U32.AND P0, PT, R2, RZ, PT ;  /* 0x000000ff0200720c */ /* 0x000fda0003f05070 */
[----:B------:R-:W-:Y:S05]  /*02f0*/  @!P0 BRA `(.L_x_3) ;  /* 0x000000e000008947 */ /* 0x000fea0003800000 */
[----:B------:R-:W-:Y:S01]  /*0300*/  IMAD.MOV.U32 R52, RZ, RZ, R4 ;  /* 0x000000ffff347224 */ /* 0x000fe200078e0004 */
[----:B------:R-:W-:Y:S01]  /*0310*/  MOV R49, UR4 ;  /* 0x0000000400317c02 */ /* 0x000fe20008000f00 */
[----:B------:R-:W-:Y:S01]  /*0320*/  IMAD.MOV.U32 R53, RZ, RZ, R5 ;  /* 0x000000ffff357224 */ /* 0x000fe200078e0005 */
[----:B------:R-:W-:Y:S01]  /*0330*/  MOV R2, 0x360 ;  /* 0x0000036000027802 */ /* 0x000fe20000000f00 */
[----:B------:R-:W-:Y:S02]  /*0340*/  IMAD.MOV.U32 R51, RZ, RZ, c[0x0][0x170] ;  /* 0x00005c00ff337624 */ /* 0x000fe400078e00ff */
[----:B------:R-:W-:Y:S05]  /*0350*/  CALL.REL.NOINC `($__internal_0_$__cuda_sm20_div_s64) ;  /* 0x0000633000007944 */ /* 0x000fea0003c00000 */
[----:B------:R-:W-:Y:S01]  /*0360*/  IADD3 R7, P0, RZ, -R44, RZ ;  /* 0x8000002cff077210 */ /* 0x000fe20007f1e0ff */
[----:B------:R-:W-:-:S04]  /*0370*/  IMAD.MOV.U32 R3, RZ, RZ, R44 ;  /* 0x000000ffff037224 */ /* 0x000fc800078e002c */
[----:B------:R-:W-:Y:S02]  /*0380*/  IMAD.X R2, RZ, RZ, ~R52, P0 ;  /* 0x000000ffff027224 */ /* 0x000fe400000e0e34 */
[----:B------:R-:W-:-:S04]  /*0390*/  IMAD.WIDE.U32 R8, R7, c[0x0][0x170], R4 ;  /* 0x00005c0007087a25 */ /* 0x000fc800078e0004 */
[----:B------:R-:W-:-:S04]  /*03a0*/  IMAD R2, R2, c[0x0][0x170], RZ ;  /* 0x00005c0002027a24 */ /* 0x000fc800078e02ff */
[----:B------:R-:W-:-:S04]  /*03b0*/  IMAD R7, R7, UR4, R2 ;  /* 0x0000000407077c24 */ /* 0x000fc8000f8e0202 */
[----:B------:R-:W-:Y:S01]  /*03c0*/  IMAD.IADD R2, R9, 0x1, R7 ;  /* 0x0000000109027824 */ /* 0x000fe200078e0207 */
[----:B------:R-:W-:Y:S05]  /*03d0*/  BRA `(.L_x_4) ;  /* 0x0000015000007947 */ /* 0x000fea0003800000 */
.L_x_3:
[----:B------:R-:W0:Y:S01]  /*03e0*/  I2F.U32.RP R8, c[0x0][0x170] ;  /* 0x00005c0000087b06 */ /* 0x000e220000209000 */
[----:B------:R-:W-:Y:S01]  /*03f0*/  HFMA2.MMA R2, -RZ, RZ, 0, 0 ;  /* 0x00000000ff027435 */ /* 0x000fe200000001ff */
[----:B------:R-:W-:-:S06]  /*0400*/  ISETP.NE.U32.AND P2, PT, RZ, c[0x0][0x170], PT ;  /* 0x00005c00ff007a0c */ /* 0x000fcc0003f45070 */
[----:B0-----:R-:W0:Y:S02]  /*0410*/  MUFU.RCP R8, R8 ;  /* 0x0000000800087308 */ /* 0x001e240000001000 */
[----:B0-----:R-:W-:-:S06]  /*0420*/  IADD3 R9, R8, 0xffffffe, RZ ;  /* 0x0ffffffe08097810 */ /* 0x001fcc0007ffe0ff */
[----:B------:R-:W0:Y:S02]  /*0430*/  F2I.FTZ.U32.TRUNC.NTZ R3, R9 ;  /* 0x0000000900037305 */ /* 0x000e24000021f000 */
[----:B0-----:R-:W-:-:S04]  /*0440*/  IMAD.MOV R7, RZ, RZ, -R3 ;  /* 0x000000ffff077224 */ /* 0x001fc800078e0a03 */
[----:B------:R-:W-:-:S04]  /*0450*/  IMAD R7, R7, c[0x0][0x170], RZ ;  /* 0x00005c0007077a24 */ /* 0x000fc800078e02ff */
[----:B------:R-:W-:-:S06]  /*0460*/  IMAD.HI.U32 R3, R3, R7, R2 ;  /* 0x0000000703037227 */ /* 0x000fcc00078e0002 */
[----:B------:R-:W-:-:S04]  /*0470*/  IMAD.HI.U32 R3, R3, R4, RZ ;  /* 0x0000000403037227 */ /* 0x000fc800078e00ff */
[----:B------:R-:W-:-:S04]  /*0480*/  IMAD.MOV R7, RZ, RZ, -R3 ;  /* 0x000000ffff077224 */ /* 0x000fc800078e0a03 */
[----:B------:R-:W-:-:S05]  /*0490*/  IMAD R2, R7, c[0x0][0x170], R4 ;  /* 0x00005c0007027a24 */ /* 0x000fca00078e0204 */
[----:B------:R-:W-:-:S13]  /*04a0*/  ISETP.GE.U32.AND P0, PT, R2, c[0x0][0x170], PT ;  /* 0x00005c0002007a0c */ /* 0x000fda0003f06070 */
[----:B------:R-:W-:Y:S02]  /*04b0*/  @P0 IADD3 R2, R2, -c[0x0][0x170], RZ ;  /* 0x80005c0002020a10 */ /* 0x000fe40007ffe0ff */
[----:B------:R-:W-:Y:S02]  /*04c0*/  @P0 IADD3 R3, R3, 0x1, RZ ;  /* 0x0000000103030810 */ /* 0x000fe40007ffe0ff */
[----:B------:R-:W-:Y:S01]  /*04d0*/  ISETP.GE.U32.AND P1, PT, R2, c[0x0][0x170], PT ;  /* 0x00005c0002007a0c */ /* 0x000fe20003f26070 */
[----:B------:R-:W-:-:S12]  /*04e0*/  IMAD.MOV.U32 R2, RZ, RZ, RZ ;  /* 0x000000ffff027224 */ /* 0x000fd800078e00ff */
[----:B------:R-:W-:Y:S02]  /*04f0*/  @P1 IADD3 R3, R3, 0x1, RZ ;  /* 0x0000000103031810 */ /* 0x000fe40007ffe0ff */
[----:B------:R-:W-:-:S05]  /*0500*/  @!P2 LOP3.LUT R3, RZ, c[0x0][0x170], RZ, 0x33, !PT ;  /* 0x00005c00ff03aa12 */ /* 0x000fca00078e33ff */
[----:B------:R-:W-:-:S04]  /*0510*/  IMAD.MOV R7, RZ, RZ, -R3 ;  /* 0x000000ffff077224 */ /* 0x000fc800078e0a03 */
[----:B------:R-:W-:Y:S02]  /*0520*/  IMAD R8, R7, c[0x0][0x170], R4 ;  /* 0x00005c0007087a24 */ /* 0x000fe400078e0204 */
.L_x_4:
[----:B------:R-:W-:Y:S05]  /*0530*/  BSYNC B0 ;  /* 0x0000000000007941 */ /* 0x000fea0003800000 */
.L_x_2:
[----:B------:R-:W-:Y:S01]  /*0540*/  IMAD R7, R2, c[0x0][0x17c], RZ ;  /* 0x00005f0002077a24 */ /* 0x000fe200078e02ff */
[----:B------:R-:W-:Y:S01]  /*0550*/  BSSY B0, `(.L_x_5) ;  /* 0x000001f000007945 */ /* 0x000fe20003800000 */
[----:B------:R-:W-:-:S04]  /*0560*/  IMAD.WIDE.U32 R52, R8, c[0x0][0x17c], RZ ;  /* 0x00005f0008347a25 */ /* 0x000fc800078e00ff */
[----:B------:R-:W-:-:S04]  /*0570*/  IMAD R7, R8, UR5, R7 ;  /* 0x0000000508077c24 */ /* 0x000fc8000f8e0207 */
[----:B------:R-:W-:-:S05]  /*0580*/  IMAD.IADD R7, R53, 0x1, R7 ;  /* 0x0000000135077824 */ /* 0x000fca00078e0207 */
[----:B------:R-:W-:-:S04]  /*0590*/  LOP3.LUT R2, R7, UR4, RZ, 0xfc, !PT ;  /* 0x0000000407027c12 */ /* 0x000fc8000f8efcff */
[----:B------:R-:W-:-:S13]  /*05a0*/  ISETP.NE.U32.AND P0, PT, R2, RZ, PT ;  /* 0x000000ff0200720c */ /* 0x000fda0003f05070 */
[----:B------:R-:W-:Y:S05]  /*05b0*/  @!P0 BRA `(.L_x_6) ;  /* 0x0000006000008947 */ /* 0x000fea0003800000 */
[----:B------:R-:W-:Y:S01]  /*05c0*/  MOV R53, R7 ;  /* 0x0000000700357202 */ /* 0x000fe20000000f00 */
[----:B------:R-:W-:Y:S01]  /*05d0*/  IMAD.MOV.U32 R51, RZ, RZ, c[0x0][0x170] ;  /* 0x00005c00ff337624 */ /* 0x000fe200078e00ff */
[----:B------:R-:W-:Y:S01]  /*05e0*/  MOV R2, 0x610 ;  /* 0x0000061000027802 */ /* 0x000fe20000000f00 */
[----:B------:R-:W-:Y:S02]  /*05f0*/  IMAD.U32 R49, RZ, RZ, UR4 ;  /* 0x00000004ff317e24 */ /* 0x000fe4000f8e00ff */
[----:B------:R-:W-:Y:S05]  /*0600*/  CALL.REL.NOINC `($__internal_0_$__cuda_sm20_div_s64) ;  /* 0x0000608000007944 */ /* 0x000fea0003c00000 */
[----:B------:R-:W-:Y:S05]  /*0610*/  BRA `(.L_x_7) ;  /* 0x0000012000007947 */ /* 0x000fea0003800000 */
.L_x_6:
        /* <DEDUP_REMOVED lines=17> */
[----:B------:R-:W-:Y:S02]  /*0730*/  @!P2 LOP3.LUT R44, RZ, c[0x0][0x170], RZ, 0x33, !PT ;  /* 0x00005c00ff2caa12 */ /* 0x000fe400078e33ff */
.L_x_7:
[----:B------:R-:W-:Y:S05]  /*0740*/  BSYNC B0 ;  /* 0x0000000000007941 */ /* 0x000fea0003800000 */
.L_x_5:
[----:B------:R-:W-:Y:S01]  /*0750*/  IADD3 R2, P0, R4, 0x1, RZ ;  /* 0x0000000104027810 */ /* 0x000fe20007f1e0ff */
[----:B------:R-:W-:Y:S01]  /*0760*/  IMAD.MOV.U32 R53, RZ, RZ, c[0x0][0x17c] ;  /* 0x00005f00ff357624 */ /* 0x000fe200078e00ff */
[----:B------:R-:W-:Y:S01]  /*0770*/  BSSY B0, `(.L_x_8) ;  /* 0x0000022000007945 */ /* 0x000fe20003800000 */
[----:B------:R-:W-:Y:S02]  /*0780*/  IMAD R3, R3, c[0x0][0x17c], R44 ;  /* 0x00005f0003037a24 */ /* 0x000fe400078e022c */
[----:B------:R-:W-:Y:S02]  /*0790*/  IMAD.X R4, RZ, RZ, R5, P0 ;  /* 0x000000ffff047224 */ /* 0x000fe400000e0605 */
[----:B------:R-:W-:-:S04]  /*07a0*/  IMAD.WIDE.U32 R52, R2, R53, c[0x2][0x0] ;  /* 0x0080000002347625 */ /* 0x000fc800078e0035 */
[----:B------:R-:W-:-:S04]  /*07b0*/  IMAD R5, R4, c[0x0][0x17c], RZ ;  /* 0x00005f0004057a24 */ /* 0x000fc800078e02ff */
[----:B------:R-:W-:-:S04]  /*07c0*/  IMAD R5, R2, UR5, R5 ;  /* 0x0000000502057c24 */ /* 0x000fc8000f8e0205 */
[----:B------:R-:W-:-:S05]  /*07d0*/  IMAD.IADD R5, R53, 0x1, R5 ;  /* 0x0000000135057824 */ /* 0x000fca00078e0205 */
[----:B------:R-:W-:-:S04]  /*07e0*/  LOP3.LUT R2, R5, UR4, RZ, 0xfc, !PT ;  /* 0x0000000405027c12 */ /* 0x000fc8000f8efcff */
[----:B------:R-:W-:-:S13]  /*07f0*/  ISETP.NE.U32.AND P0, PT, R2, RZ, PT ;  /* 0x000000ff0200720c */ /* 0x000fda0003f05070 */
[----:B------:R-:W-:Y:S05]  /*0800*/  @!P0 BRA `(.L_x_9) ;  /* 0x0000006000008947 */ /* 0x000fea0003800000 */
[----:B------:R-:W-:Y:S01]  /*0810*/  IMAD.MOV.U32 R53, RZ, RZ, R5 ;  /* 0x000000ffff357224 */ /* 0x000fe200078e0005 */
[----:B------:R-:W-:Y:S01]  /*0820*/  MOV R51, c[0x0][0x170] ;  /* 0x00005c0000337a02 */ /* 0x000fe20000000f00 */
[----:B------:R-:W-:Y:S01]  /*0830*/  IMAD.U32 R49, RZ, RZ, UR4 ;  /* 0x00000004ff317e24 */ /* 0x000fe2000f8e00ff */
[----:B------:R-:W-:Y:S02]  /*0840*/  MOV R2, 0x860 ;  /* 0x0000086000027802 */ /* 0x000fe40000000f00 */
[----:B------:R-:W-:Y:S05]  /*0850*/  CALL.REL.NOINC `($__internal_0_$__cuda_sm20_div_s64) ;  /* 0x00005e3000007944 */ /* 0x000fea0003c00000 */
[----:B------:R-:W-:Y:S05]  /*0860*/  BRA `(.L_x_10) ;  /* 0x0000012000007947 */ /* 0x000fea0003800000 */
.L_x_9:
        /* <DEDUP_REMOVED lines=15> */
[----:B------:R-:W-:-:S13]  /*0960*/  ISETP.GE.U32.AND P1, PT, R52, c[0x0][0x170], PT ;  /* 0x00005c0034007a0c */ /* 0x000fda0003f26070 */
[----:B------:R-:W-:Y:S02]  /*0970*/  @P1 IADD3 R44, R44, 0x1, RZ ;  /* 0x000000012c2c1810 */ /* 0x000fe40007ffe0ff */
[----:B------:R-:W-:Y:S02]  /*0980*/  @!P2 LOP3.LUT R44, RZ, c[0x0][0x170], RZ, 0x33, !PT ;  /* 0x00005c00ff2caa12 */ /* 0x000fe400078e33ff */
.L_x_10:
[----:B------:R-:W-:Y:S05]  /*0990*/  BSYNC B0 ;  /* 0x0000000000007941 */ /* 0x000fea0003800000 */
.L_x_8:
[----:B------:R-:W-:-:S13]  /*09a0*/  ISETP.GE.AND P0, PT, R0, c[0x0][0x174], PT ;  /* 0x00005d0000007a0c */ /* 0x000fda0003f06270 */
[----:B------:R-:W-:Y:S05]  /*09b0*/  @P0 EXIT ;  /* 0x000000000000094d */ /* 0x000fea0003800000 */
[----:B------:R-:W0:Y:S01]  /*09c0*/  S2R R4, SR_TID.X ;  /* 0x0000000000047919 */ /* 0x000e220000002100 */
[----:B------:R-:W-:Y:S01]  /*09d0*/  MOV R7, c[0x0][0x180] ;  /* 0x0000600000077a02 */ /* 0x000fe20000000f00 */
[----:B------:R-:W-:Y:S01]  /*09e0*/  IMAD R6, R6, c[0x0][0x17c], R3 ;  /* 0x00005f0006067a24 */ /* 0x000fe200078e0203 */
[----:B------:R-:W-:Y:S01]  /*09f0*/  ULDC UR6, c[0x0][0x184] ;  /* 0x0000610000067ab9 */ /* 0x000fe20000000800 */
[----:B------:R-:W-:Y:S01]  /*0a00*/  IMAD.MOV.U32 R41, RZ, RZ, 0x2 ;  /* 0x00000002ff297424 */ /* 0x000fe200078e00ff */
[----:B------:R-:W-:Y:S01]  /*0a10*/  ULDC UR7, c[0x0][0x178] ;  /* 0x00005e0000077ab9 */ /* 0x000fe20000000800 */
[----:B------:R-:W-:Y:S01]  /*0a20*/  IMAD R5, R7, c[0x0][0x184], RZ ;  /* 0x0000610007057a24 */ /* 0x000fe200078e02ff */
[----:B------:R-:W-:Y:S01]  /*0a30*/  SHF.R.S32.HI R7, RZ, 0x1f, R7 ;  /* 0x0000001fff077819 */ /* 0x000fe20000011407 */
[----:B------:R-:W-:Y:S02]  /*0a40*/  ULDC UR8, c[0x0][0x174] ;  /* 0x00005d0000087ab9 */ /* 0x000fe40000000800 */
[C---:B------:R-:W-:Y:S01]  /*0a50*/  IMAD R40, R5.reuse, R6, RZ ;  /* 0x0000000605287224 */ /* 0x040fe200078e02ff */
[----:B------:R-:W-:Y:S01]  /*0a60*/  SHF.R.S32.HI R8, RZ, 0x1f, R5 ;  /* 0x0000001fff087819 */ /* 0x000fe20000011405 */
[----:B------:R-:W-:Y:S01]  /*0a70*/  USHF.R.S32.HI UR6, URZ, 0x1f, UR6 ;  /* 0x0000001f3f067899 */ /* 0x000fe20008011406 */
[----:B------:R-:W-:Y:S01]  /*0a80*/  IADD3 R6, R44, 0x1, RZ ;  /* 0x000000012c067810 */ /* 0x000fe20007ffe0ff */
[----:B------:R-:W-:Y:S01]  /*0a90*/  IMAD.WIDE R40, R40, R41, c[0x0][0x168] ;  /* 0x00005a0028287625 */ /* 0x000fe200078e0229 */
[----:B------:R-:W-:Y:S01]  /*0aa0*/  SHF.L.U64.HI R8, R5, 0x1, R8 ;  /* 0x0000000105087819 */ /* 0x000fe20000010208 */
[----:B------:R-:W-:-:S02]  /*0ab0*/  USHF.R.S32.HI UR7, URZ, 0x1f, UR7 ;  /* 0x0000001f3f077899 */ /* 0x000fc40008011407 */
[----:B------:R-:W-:Y:S02]  /*0ac0*/  USHF.R.S32.HI UR8, URZ, 0x1f, UR8 ;  /* 0x0000001f3f087899 */ /* 0x000fe40008011408 */
[----:B------:R-:W-:Y:S02]  /*0ad0*/  ULDC.64 UR14, c[0x0][0x118] ;  /* 0x00004600000e7ab9 */ /* 0x000fe40000000a00 */
.L_x_125:
[----:B------:R-:W-:Y:S01]  /*0ae0*/  SHF.R.S32.HI R9, RZ, 0x1f, R0 ;  /* 0x0000001fff097819 */ /* 0x000fe20000011400 */
[----:B------:R-:W-:Y:S03]  /*0af0*/  BSSY B0, `(.L_x_11) ;  /* 0x0000029000007945 */ /* 0x000fe60003800000 */
[----:B------:R-:W-:-:S04]  /*0b00*/  LOP3.LUT R2, R9, UR8, RZ, 0xfc, !PT ;  /* 0x0000000809027c12 */ /* 0x000fc8000f8efcff */
[----:B------:R-:W-:-:S13]  /*0b10*/  ISETP.NE.U32.AND P0, PT, R2, RZ, PT ;  /* 0x000000ff0200720c */ /* 0x000fda0003f05070 */
[----:B0-----:R-:W-:Y:S05]  /*0b20*/  @!P0 BRA `(.L_x_12) ;  /* 0x0000010000008947 */ /* 0x001fea0003800000 */
[----:B------:R-:W-:Y:S01]  /*0b30*/  IMAD.MOV.U32 R52, RZ, RZ, R0 ;  /* 0x000000ffff347224 */ /* 0x000fe200078e0000 */
[----:B------:R-:W-:Y:S01]  /*0b40*/  MOV R49, UR8 ;  /* 0x0000000800317c02 */ /* 0x000fe20008000f00 */
[----:B------:R-:W-:Y:S01]  /*0b50*/  IMAD.MOV.U32 R53, RZ, RZ, R9 ;  /* 0x000000ffff357224 */ /* 0x000fe200078e0009 */
[----:B------:R-:W-:Y:S01]  /*0b60*/  MOV R2, 0xb90 ;  /* 0x00000b9000027802 */ /* 0x000fe20000000f00 */
[----:B------:R-:W-:Y:S02]  /*0b70*/  IMAD.MOV.U32 R51, RZ, RZ, c[0x0][0x174] ;  /* 0x00005d00ff337624 */ /* 0x000fe400078e00ff */
[----:B0-----:R-:W-:Y:S05]  /*0b80*/  CALL.REL.NOINC `($__internal_0_$__cuda_sm20_div_s64) ;  /* 0x00005b0000007944 */ /* 0x001fea0003c00000 */
[----:B------:R-:W-:Y:S01]  /*0b90*/  IADD3 R15, P0, RZ, -R44, RZ ;  /* 0x8000002cff0f7210 */ /* 0x000fe20007f1e0ff */
[----:B------:R-:W-:Y:S02]  /*0ba0*/  IMAD.MOV.U32 R10, RZ, RZ, R0 ;  /* 0x000000ffff0a7224 */ /* 0x000fe400078e0000 */
[----:B------:R-:W-:Y:S02]  /*0bb0*/  IMAD.MOV.U32 R11, RZ, RZ, R9 ;  /* 0x000000ffff0b7224 */ /* 0x000fe400078e0009 */
[----:B------:R-:W-:Y:S02]  /*0bc0*/  IMAD.X R2, RZ, RZ, ~R52, P0 ;  /* 0x000000ffff027224 */ /* 0x000fe400000e0e34 */
[----:B------:R-:W-:-:S04]  /*0bd0*/  IMAD.WIDE.U32 R12, R15, c[0x0][0x174], R10 ;  /* 0x00005d000f0c7a25 */ /* 0x000fc800078e000a */
[----:B------:R-:W-:Y:S02]  /*0be0*/  IMAD R2, R2, c[0x0][0x174], RZ ;  /* 0x00005d0002027a24 */ /* 0x000fe400078e02ff */
[----:B------:R-:W-:Y:S02]  /*0bf0*/  IMAD.MOV.U32 R10, RZ, RZ, R44 ;  /* 0x000000ffff0a7224 */ /* 0x000fe400078e002c */
[----:B------:R-:W-:-:S05]  /*0c00*/  IMAD R11, R15, UR8, R2 ;  /* 0x000000080f0b7c24 */ /* 0x000fca000f8e0202 */
[----:B------:R-:W-:Y:S01]  /*0c10*/  IADD3 R2, R13, R11, RZ ;  /* 0x0000000b0d027210 */ /* 0x000fe20007ffe0ff */
[----:B------:R-:W-:Y:S05]  /*0c20*/  BRA `(.L_x_13) ;  /* 0x0000015000007947 */ /* 0x000fea0003800000 */
.L_x_12:
[----:B------:R-:W1:Y:S01]  /*0c30*/  I2F.U32.RP R2, c[0x0][0x174] ;  /* 0x00005d0000027b06 */ /* 0x000e620000209000 */
[----:B------:R-:W-:-:S07]  /*0c40*/  ISETP.NE.U32.AND P2, PT, RZ, c[0x0][0x174], PT ;  /* 0x00005d00ff007a0c */ /* 0x000fce0003f45070 */
[----:B-1----:R-:W1:Y:S02]  /*0c50*/  MUFU.RCP R2, R2 ;  /* 0x0000000200027308 */ /* 0x002e640000001000 */
[----:B-1----:R-:W-:Y:S01]  /*0c60*/  IADD3 R10, R2, 0xffffffe, RZ ;  /* 0x0ffffffe020a7810 */ /* 0x002fe20007ffe0ff */
[----:B------:R-:W-:-:S05]  /*0c70*/  HFMA2.MMA R2, -RZ, RZ, 0, 0 ;  /* 0x00000000ff027435 */ /* 0x000fca00000001ff */
[----:B------:R1:W2:Y:S02]  /*0c80*/  F2I.FTZ.U32.TRUNC.NTZ R11, R10 ;  /* 0x0000000a000b7305 */ /* 0x0002a4000021f000 */
[----:B-1----:R-:W-:Y:S02]  /*0c90*/  IMAD.MOV.U32 R10, RZ, RZ, RZ ;  /* 0x000000ffff0a7224 */ /* 0x002fe400078e00ff */
[----:B--2---:R-:W-:-:S04]  /*0ca0*/  IMAD.MOV R13, RZ, RZ, -R11 ;  /* 0x000000ffff0d7224 */ /* 0x004fc800078e0a0b */
        /* <DEDUP_REMOVED lines=12> */
[----:B------:R-:W-:Y:S02]  /*0d70*/  IMAD R12, R11, c[0x0][0x174], R0 ;  /* 0x00005d000b0c7a24 */ /* 0x000fe400078e0200 */
.L_x_13:
[----:B------:R-:W-:Y:S05]  /*0d80*/  BSYNC B0 ;  /* 0x0000000000007941 */ /* 0x000fea0003800000 */
.L_x_11:
[----:B------:R-:W-:Y:S01]  /*0d90*/  IMAD R2, R2, c[0x0][0x180], RZ ;  /* 0x0000600002027a24 */ /* 0x000fe200078e02ff */
[----:B------:R-:W-:Y:S01]  /*0da0*/  BSSY B0, `(.L_x_14) ;  /* 0x000001f000007945 */ /* 0x000fe20003800000 */
[----:B------:R-:W-:-:S04]  /*0db0*/  IMAD.WIDE.U32 R52, R12, c[0x0][0x180], RZ ;  /* 0x000060000c347a25 */ /* 0x000fc800078e00ff */
[----:B------:R-:W-:-:S04]  /*0dc0*/  IMAD R11, R7, R12, R2 ;  /* 0x0000000c070b7224 */ /* 0x000fc800078e0202 */
[----:B------:R-:W-:-:S05]  /*0dd0*/  IMAD.IADD R11, R53, 0x1, R11 ;  /* 0x00000001350b7824 */ /* 0x000fca00078e020b */
[----:B------:R-:W-:-:S04]  /*0de0*/  LOP3.LUT R2, R11, UR8, RZ, 0xfc, !PT ;  /* 0x000000080b027c12 */ /* 0x000fc8000f8efcff */
[----:B------:R-:W-:-:S13]  /*0df0*/  ISETP.NE.U32.AND P0, PT, R2, RZ, PT ;  /* 0x000000ff0200720c */ /* 0x000fda0003f05070 */
[----:B------:R-:W-:Y:S05]  /*0e00*/  @!P0 BRA `(.L_x_15) ;  /* 0x0000006000008947 */ /* 0x000fea0003800000 */
[----:B------:R-:W-:Y:S01]  /*0e10*/  IMAD.MOV.U32 R53, RZ, RZ, R11 ;  /* 0x000000ffff357224 */ /* 0x000fe200078e000b */
[----:B------:R-:W-:Y:S01]  /*0e20*/  MOV R2, 0xe60 ;  /* 0x00000e6000027802 */ /* 0x000fe20000000f00 */
[----:B------:R-:W-:Y:S02]  /*0e30*/  IMAD.MOV.U32 R51, RZ, RZ, c[0x0][0x174] ;  /* 0x00005d00ff337624 */ /* 0x000fe400078e00ff */
[----:B------:R-:W-:Y:S02]  /*0e40*/  IMAD.U32 R49, RZ, RZ, UR8 ;  /* 0x00000008ff317e24 */ /* 0x000fe4000f8e00ff */
[----:B0-----:R-:W-:Y:S05]  /*0e50*/  CALL.REL.NOINC `($__internal_0_$__cuda_sm20_div_s64) ;  /* 0x0000583000007944 */ /* 0x001fea0003c00000 */
[----:B------:R-:W-:Y:S05]  /*0e60*/  BRA `(.L_x_16) ;  /* 0x0000012000007947 */ /* 0x000fea0003800000 */
.L_x_15:
[----:B------:R-:W1:Y:S01]  /*0e70*/  I2F.U32.RP R2, c[0x0][0x174] ;  /* 0x00005d0000027b06 */ /* 0x000e620000209000 */
[----:B------:R-:W-:-:S07]  /*0e80*/  ISETP.NE.U32.AND P2, PT, RZ, c[0x0][0x174], PT ;  /* 0x00005d00ff007a0c */ /* 0x000fce0003f45070 */
[----:B-1----:R-:W1:Y:S02]  /*0e90*/  MUFU.RCP R2, R2 ;  /* 0x0000000200027308 */ /* 0x002e640000001000 */
[----:B-1----:R-:W-:-:S06]  /*0ea0*/  IADD3 R12, R2, 0xffffffe, RZ ;  /* 0x0ffffffe020c7810 */ /* 0x002fcc0007ffe0ff */
[----:B------:R1:W2:Y:S02]  /*0eb0*/  F2I.FTZ.U32.TRUNC.NTZ R13, R12 ;  /* 0x0000000c000d7305 */ /* 0x0002a4000021f000 */
[----:B-1----:R-:W-:Y:S01]  /*0ec0*/  IMAD.MOV.U32 R12, RZ, RZ, RZ ;  /* 0x000000ffff0c7224 */ /* 0x002fe200078e00ff */
[----:B--2---:R-:W-:-:S05]  /*0ed0*/  IADD3 R11, RZ, -R13, RZ ;  /* 0x8000000dff0b7210 */ /* 0x004fca0007ffe0ff */
        /* <DEDUP_REMOVED lines=11> */
.L_x_16:
[----:B------:R-:W-:Y:S05]  /*0f90*/  BSYNC B0 ;  /* 0x0000000000007941 */ /* 0x000fea0003800000 */
.L_x_14:
[----:B------:R-:W-:Y:S01]  /*0fa0*/  IADD3 R2, P0, R0, 0x1, RZ ;  /* 0x0000000100027810 */ /* 0x000fe20007f1e0ff */
[----:B------:R-:W-:Y:S01]  /*0fb0*/  IMAD.MOV.U32 R53, RZ, RZ, c[0x0][0x180] ;  /* 0x00006000ff357624 */ /* 0x000fe200078e00ff */
[----:B------:R-:W-:Y:S03]  /*0fc0*/  BSSY B0, `(.L_x_17) ;  /* 0x0000022000007945 */ /* 0x000fe60003800000 */
[----:B------:R-:W-:Y:S02]  /*0fd0*/  IMAD.X R9, RZ, RZ, R9, P0 ;  /* 0x000000ffff097224 */ /* 0x000fe400000e0609 */
[----:B------:R-:W-:-:S04]  /*0fe0*/  IMAD.WIDE.U32 R52, R2, R53, c[0x2][0x0] ;  /* 0x0080000002347625 */ /* 0x000fc800078e0035 */
[----:B------:R-:W-:-:S04]  /*0ff0*/  IMAD R9, R9, c[0x0][0x180], RZ ;  /* 0x0000600009097a24 */ /* 0x000fc800078e02ff */
[----:B------:R-:W-:-:S05]  /*1000*/  IMAD R9, R7, R2, R9 ;  /* 0x0000000207097224 */ /* 0x000fca00078e0209 */
[----:B------:R-:W-:-:S04]  /*1010*/  IADD3 R2, R53, R9, RZ ;  /* 0x0000000935027210 */ /* 0x000fc80007ffe0ff */
[----:B------:R-:W-:-:S04]  /*1020*/  LOP3.LUT R9, R2, UR8, RZ, 0xfc, !PT ;  /* 0x0000000802097c12 */ /* 0x000fc8000f8efcff */
[----:B------:R-:W-:Y:S01]  /*1030*/  ISETP.NE.U32.AND P0, PT, R9, RZ, PT ;  /* 0x000000ff0900720c */ /* 0x000fe20003f05070 */
[----:B------:R-:W-:-:S12]  /*1040*/  IMAD R9, R10, c[0x0][0x180], R44 ;  /* 0x000060000a097a24 */ /* 0x000fd800078e022c */
[----:B------:R-:W-:Y:S05]  /*1050*/  @!P0 BRA `(.L_x_18) ;  /* 0x0000006000008947 */ /* 0x000fea0003800000 */
[----:B------:R-:W-:Y:S01]  /*1060*/  IMAD.MOV.U32 R53, RZ, RZ, R2 ;  /* 0x000000ffff357224 */ /* 0x000fe200078e0002 */
[----:B------:R-:W-:Y:S01]  /*1070*/  MOV R2, 0x10b0 ;  /* 0x000010b000027802 */ /* 0x000fe20000000f00 */
[----:B------:R-:W-:Y:S02]  /*1080*/  IMAD.MOV.U32 R51, RZ, RZ, c[0x0][0x174] ;  /* 0x00005d00ff337624 */ /* 0x000fe400078e00ff */
[----:B------:R-:W-:Y:S02]  /*1090*/  IMAD.U32 R49, RZ, RZ, UR8 ;  /* 0x00000008ff317e24 */ /* 0x000fe4000f8e00ff */
[----:B0-----:R-:W-:Y:S05]  /*10a0*/  CALL.REL.NOINC `($__internal_0_$__cuda_sm20_div_s64) ;  /* 0x000055e000007944 */ /* 0x001fea0003c00000 */
[----:B------:R-:W-:Y:S05]  /*10b0*/  BRA `(.L_x_19) ;  /* 0x0000012000007947 */ /* 0x000fea0003800000 */
.L_x_18:
[----:B------:R-:W1:Y:S01]  /*10c0*/  I2F.U32.RP R2, c[0x0][0x174] ;  /* 0x00005d0000027b06 */ /* 0x000e620000209000 */
[----:B------:R-:W-:-:S07]  /*10d0*/  ISETP.NE.U32.AND P2, PT, RZ, c[0x0][0x174], PT ;  /* 0x00005d00ff007a0c */ /* 0x000fce0003f45070 */
[----:B-1----:R-:W1:Y:S02]  /*10e0*/  MUFU.RCP R2, R2 ;  /* 0x0000000200027308 */ /* 0x002e640000001000 */
[----:B-1----:R-:W-:-:S06]  /*10f0*/  IADD3 R10, R2, 0xffffffe, RZ ;  /* 0x0ffffffe020a7810 */ /* 0x002fcc0007ffe0ff */
[----:B------:R1:W2:Y:S02]  /*1100*/  F2I.FTZ.U32.TRUNC.NTZ R11, R10 ;  /* 0x0000000a000b7305 */ /* 0x0002a4000021f000 */
[----:B-1----:R-:W-:Y:S01]  /*1110*/  MOV R10, RZ ;  /* 0x000000ff000a7202 */ /* 0x002fe20000000f00 */
        /* <DEDUP_REMOVED lines=12> */
.L_x_19:
[----:B------:R-:W-:Y:S05]  /*11e0*/  BSYNC B0 ;  /* 0x0000000000007941 */ /* 0x000fea0003800000 */
.L_x_17:
[----:B------:R-:W-:Y:S01]  /*11f0*/  ISETP.GT.AND P0, PT, R6, R3, PT ;  /* 0x000000030600720c */ /* 0x000fe20003f04270 */
[----:B------:R-:W-:Y:S03]  /*1200*/  BSSY B0, `(.L_x_20) ;  /* 0x0000542000007945 */ /* 0x000fe60003800000 */
[----:B0-----:R-:W-:-:S13]  /*1210*/  ISETP.GE.OR P0, PT, R4, c[0x0][0x178], !P0 ;  /* 0x00005e0004007a0c */ /* 0x001fda0004706670 */
[----:B------:R-:W-:Y:S05]  /*1220*/  @P0 BRA `(.L_x_21) ;  /* 0x000053f000000947 */ /* 0x000fea0003800000 */
[----:B------:R-:W-:Y:S01]  /*1230*/  IADD3 R10, R44, 0x1, RZ ;  /* 0x000000012c0a7810 */ /* 0x000fe20007ffe0ff */
[----:B------:R-:W-:-:S05]  /*1240*/  IMAD.MOV.U32 R12, RZ, RZ, R4 ;  /* 0x000000ffff0c7224 */ /* 0x000fca00078e0004 */
.L_x_123:
[----:B------:R-:W-:Y:S01]  /*1250*/  SHF.R.S32.HI R15, RZ, 0x1f, R12 ;  /* 0x0000001fff0f7819 */ /* 0x000fe2000001140c */
[----:B------:R-:W-:Y:S03]  /*1260*/  BSSY B1, `(.L_x_22) ;  /* 0x0000028000017945 */ /* 0x000fe60003800000 */
[----:B------:R-:W-:-:S04]  /*1270*/  LOP3.LUT R2, R15, UR7, RZ, 0xfc, !PT ;  /* 0x000000070f027c12 */ /* 0x000fc8000f8efcff */
[----:B------:R-:W-:-:S13]  /*1280*/  ISETP.NE.U32.AND P0, PT, R2, RZ, PT ;  /* 0x000000ff0200720c */ /* 0x000fda0003f05070 */
[----:B0-----:R-:W-:Y:S05]  /*1290*/  @!P0 BRA `(.L_x_23) ;  /* 0x000000f000008947 */ /* 0x001fea0003800000 */
[----:B------:R-:W-:Y:S01]  /*12a0*/  IMAD.MOV.U32 R52, RZ, RZ, R12 ;  /* 0x000000ffff347224 */ /* 0x000fe200078e000c */
[----:B------:R-:W-:Y:S01]  /*12b0*/  MOV R51, c[0x0][0x178] ;  /* 0x00005e0000337a02 */ /* 0x000fe20000000f00 */
[----:B------:R-:W-:Y:S01]  /*12c0*/  IMAD.MOV.U32 R53, RZ, RZ, R15 ;  /* 0x000000ffff357224 */ /* 0x000fe200078e000f */
[----:B------:R-:W-:Y:S01]  /*12d0*/  MOV R2, 0x1300 ;  /* 0x0000130000027802 */ /* 0x000fe20000000f00 */
[----:B------:R-:W-:Y:S02]  /*12e0*/  IMAD.U32 R49, RZ, RZ, UR7 ;  /* 0x00000007ff317e24 */ /* 0x000fe4000f8e00ff */
[----:B------:R-:W-:Y:S05]  /*12f0*/  CALL.REL.NOINC `($__internal_0_$__cuda_sm20_div_s64) ;  /* 0x0000539000007944 */ /* 0x000fea0003c00000 */
[----:B------:R-:W-:Y:S01]  /*1300*/  IADD3 R11, P0, RZ, -R44, RZ ;  /* 0x8000002cff0b7210 */ /* 0x000fe20007f1e0ff */
[----:B------:R-:W-:Y:S02]  /*1310*/  IMAD.MOV.U32 R13, RZ, RZ, R15 ;  /* 0x000000ffff0d7224 */ /* 0x000fe400078e000f */
[----:B------:R-:W-:Y:S02]  /*1320*/  IMAD.MOV.U32 R14, RZ, RZ, R44 ;  /* 0x000000ffff0e7224 */ /* 0x000fe400078e002c */
[----:B------:R-:W-:Y:S02]  /*1330*/  IMAD.X R2, RZ, RZ, ~R52, P0 ;  /* 0x000000ffff027224 */ /* 0x000fe400000e0e34 */
[----:B------:R-:W-:-:S04]  /*1340*/  IMAD.WIDE.U32 R16, R11, c[0x0][0x178], R12 ;  /* 0x00005e000b107a25 */ /* 0x000fc800078e000c */
[----:B------:R-:W-:-:S04]  /*1350*/  IMAD R2, R2, c[0x0][0x178], RZ ;  /* 0x00005e0002027a24 */ /* 0x000fc800078e02ff */
[----:B------:R-:W-:-:S05]  /*1360*/  IMAD R11, R11, UR7, R2 ;  /* 0x000000070b0b7c24 */ /* 0x000fca000f8e0202 */
[----:B------:R-:W-:Y:S01]  /*1370*/  IADD3 R2, R17, R11, RZ ;  /* 0x0000000b11027210 */ /* 0x000fe20007ffe0ff */
[----:B------:R-:W-:Y:S05]  /*1380*/  BRA `(.L_x_24) ;  /* 0x0000015000007947 */ /* 0x000fea0003800000 */
.L_x_23:
[----:B------:R-:W0:Y:S01]  /*1390*/  I2F.U32.RP R2, c[0x0][0x178] ;  /* 0x00005e0000027b06 */ /* 0x000e220000209000 */
[----:B------:R-:W-:-:S07]  /*13a0*/  ISETP.NE.U32.AND P2, PT, RZ, c[0x0][0x178], PT ;  /* 0x00005e00ff007a0c */ /* 0x000fce0003f45070 */
[----:B0-----:R-:W0:Y:S02]  /*13b0*/  MUFU.RCP R2, R2 ;  /* 0x0000000200027308 */ /* 0x001e240000001000 */
[----:B0-----:R-:W-:Y:S01]  /*13c0*/  IADD3 R16, R2, 0xffffffe, RZ ;  /* 0x0ffffffe02107810 */ /* 0x001fe20007ffe0ff */
[----:B------:R-:W-:-:S05]  /*13d0*/  HFMA2.MMA R2, -RZ, RZ, 0, 0 ;  /* 0x00000000ff027435 */ /* 0x000fca00000001ff */
        /* <DEDUP_REMOVED lines=16> */
.L_x_24:
[----:B------:R-:W-:Y:S05]  /*14e0*/  BSYNC B1 ;  /* 0x0000000000017941 */ /* 0x000fea0003800000 */
.L_x_22:
        /* <DEDUP_REMOVED lines=12> */
[----:B------:R-:W-:Y:S05]  /*15b0*/  CALL.REL.NOINC `($__internal_0_$__cuda_sm20_div_s64) ;  /* 0x000050d000007944 */ /* 0x000fea0003c00000 */
[----:B------:R-:W-:Y:S01]  /*15c0*/  MOV R13, R44 ;  /* 0x0000002c000d7202 */ /* 0x000fe20000000f00 */
[----:B------:R-:W-:Y:S05]  /*15d0*/  BRA `(.L_x_27) ;  /* 0x0000012000007947 */ /* 0x000fea0003800000 */
.L_x_26:
        /* <DEDUP_REMOVED lines=18> */
.L_x_27:
[----:B------:R-:W-:Y:S05]  /*1700*/  BSYNC B1 ;  /* 0x0000000000017941 */ /* 0x000fea0003800000 */
.L_x_25:
[----:B------:R-:W-:Y:S01]  /*1710*/  IADD3 R2, P0, R12, 0x1, RZ ;  /* 0x000000010c027810 */ /* 0x000fe20007f1e0ff */
[----:B------:R-:W-:Y:S01]  /*1720*/  BSSY B1, `(.L_x_28) ;  /* 0x0000023000017945 */ /* 0x000fe20003800000 */
[----:B------:R-:W-:Y:S01]  /*1730*/  MOV R53, c[0x0][0x184] ;  /* 0x0000610000357a02 */ /* 0x000fe20000000f00 */
        /* <DEDUP_REMOVED lines=14> */
[----:B------:R-:W-:Y:S05]  /*1820*/  BRA `(.L_x_30) ;  /* 0x0000012000007947 */ /* 0x000fea0003800000 */
.L_x_29:
[----:B------:R-:W0:Y:S01]  /*1830*/  I2F.U32.RP R2, c[0x0][0x178] ;  /* 0x00005e0000027b06 */ /* 0x000e220000209000 */
[----:B------:R-:W-:-:S07]  /*1840*/  ISETP.NE.U32.AND P2, PT, RZ, c[0x0][0x178], PT ;  /* 0x00005e00ff007a0c */ /* 0x000fce0003f45070 */
[----:B0-----:R-:W0:Y:S02]  /*1850*/  MUFU.RCP R2, R2 ;  /* 0x0000000200027308 */ /* 0x001e240000001000 */
[----:B0-----:R-:W-:-:S06]  /*1860*/  IADD3 R16, R2, 0xffffffe, RZ ;  /* 0x0ffffffe02107810 */ /* 0x001fcc0007ffe0ff */
[----:B------:R0:W1:Y:S02]  /*1870*/  F2I.FTZ.U32.TRUNC.NTZ R17, R16 ;  /* 0x0000001000117305 */ /* 0x000064000021f000 */
[----:B0-----:R-:W-:Y:S01]  /*1880*/  IMAD.MOV.U32 R16, RZ, RZ, RZ ;  /* 0x000000ffff107224 */ /* 0x001fe200078e00ff */
[----:B-1----:R-:W-:-:S05]  /*1890*/  IADD3 R11, RZ, -R17, RZ ;  /* 0x80000011ff0b7210 */ /* 0x002fca0007ffe0ff */
        /* <DEDUP_REMOVED lines=11> */
.L_x_30:
[----:B------:R-:W-:Y:S05]  /*1950*/  BSYNC B1 ;  /* 0x0000000000017941 */ /* 0x000fea0003800000 */
.L_x_28:
[----:B------:R-:W0:Y:S01]  /*1960*/  S2UR UR10, SR_CTAID.X ;  /* 0x00000000000a79c3 */ /* 0x000e220000002500 */
[----:B------:R-:W-:Y:S01]  /*1970*/  ULDC UR9, c[0x0][0x174] ;  /* 0x00005d0000097ab9 */ /* 0x000fe20000000800 */
[----:B------:R-:W-:Y:S01]  /*1980*/  IMAD.MOV.U32 R29, RZ, RZ, c[0x0][0x178] ;  /* 0x00005e00ff1d7624 */ /* 0x000fe200078e00ff */
[----:B------:R-:W-:Y:S01]  /*1990*/  UIMAD UR9, UR7, UR9, URZ ;  /* 0x00000009070972a4 */ /* 0x000fe2000f8e023f */
[----:B------:R-:W-:Y:S01]  /*19a0*/  IMAD R18, R0, c[0x0][0x178], RZ ;  /* 0x00005e0000127a24 */ /* 0x000fe200078e02ff */
[----:B------:R-:W-:Y:S01]  /*19b0*/  ULDC UR11, c[0x0][0x178] ;  /* 0x00005e00000b7ab9 */ /* 0x000fe20000000800 */
[----:B------:R-:W-:Y:S01]  /*19c0*/  IMAD.WIDE.U32 R16, R29, c[0x0][0x174], RZ ;  /* 0x00005d001d107a25 */ /* 0x000fe200078e00ff */
[----:B------:R-:W-:Y:S01]  /*19d0*/  UIMAD UR9, UR8, UR11, UR9 ;  /* 0x0000000b080972a4 */ /* 0x000fe2000f8e0209 */
[----:B------:R-:W-:Y:S01]  /*19e0*/  SHF.R.S32.HI R65, RZ, 0x1f, R64 ;  /* 0x0000001fff417819 */ /* 0x000fe20000011440 */
[----:B------:R-:W-:Y:S01]  /*19f0*/  ULDC.64 UR12, c[0x0][0x188] ;  /* 0x00006200000c7ab9 */ /* 0x000fe20000000a00 */
[----:B------:R-:W-:Y:S01]  /*1a00*/  IMAD.MOV R2, RZ, RZ, -R14 ;  /* 0x000000ffff027224 */ /* 0x000fe200078e0a0e */
[----:B------:R-:W-:Y:S01]  /*1a10*/  SHF.R.S32.HI R19, RZ, 0x1f, R18 ;  /* 0x0000001fff137819 */ /* 0x000fe20000011412 */
[----:B------:R-:W-:Y:S01]  /*1a20*/  BSSY B1, `(.L_x_31) ;  /* 0x00004bb000017945 */ /* 0x000fe20003800000 */
[----:B------:R-:W-:Y:S01]  /*1a30*/  IADD3 R14, R17, UR9, RZ ;  /* 0x00000009110e7c10 */ /* 0x000fe2000fffe0ff */
[----:B------:R-:W-:Y:S01]  /*1a40*/  IMAD.MOV.U32 R66, RZ, RZ, R40 ;  /* 0x000000ffff427224 */ /* 0x000fe200078e0028 */
[C---:B------:R-:W-:Y:S01]  /*1a50*/  IADD3 R32, P1, R64.reuse, 0x1, RZ ;  /* 0x0000000140207810 */ /* 0x040fe20007f3e0ff */
[----:B------:R-:W-:Y:S01]  /*1a60*/  IMAD.MOV.U32 R67, RZ, RZ, R41 ;  /* 0x000000ffff437224 */ /* 0x000fe200078e0029 */
[----:B------:R-:W-:-:S02]  /*1a70*/  IADD3 R38, R64, 0x1, RZ ;  /* 0x0000000140267810 */ /* 0x000fc40007ffe0ff */
[----:B------:R-:W-:Y:S02]  /*1a80*/  IADD3 R36, R64, 0x2, RZ ;  /* 0x0000000240247810 */ /* 0x000fe40007ffe0ff */
[----:B------:R-:W-:Y:S02]  /*1a90*/  SHF.R.S32.HI R39, RZ, 0x1f, R38 ;  /* 0x0000001fff277819 */ /* 0x000fe40000011426 */
[----:B------:R-:W-:Y:S01]  /*1aa0*/  SHF.R.S32.HI R37, RZ, 0x1f, R36 ;  /* 0x0000001fff257819 */ /* 0x000fe20000011424 */
[----:B0-----:R-:W-:Y:S01]  /*1ab0*/  UIADD3 UR10, UP0, UR10, UR12, URZ ;  /* 0x0000000c0a0a7290 */ /* 0x001fe2000ff1e03f */
[----:B------:R-:W-:Y:S02]  /*1ac0*/  IADD3 R28, P2, R36, 0x1, RZ ;  /* 0x00000001241c7810 */ /* 0x000fe40007f5e0ff */
[----:B------:R-:W-:Y:S01]  /*1ad0*/  IADD3 R11, R44, 0x1, RZ ;  /* 0x000000012c0b7810 */ /* 0x000fe20007ffe0ff */
[----:B------:R-:W-:Y:S01]  /*1ae0*/  UIADD3.X UR11, URZ, UR13, URZ, UP0, !UPT ;  /* 0x0000000d3f0b7290 */ /* 0x000fe200087fe43f */
[----:B------:R-:W-:-:S02]  /*1af0*/  IMAD R44, R2, c[0x0][0x184], R44 ;  /* 0x00006100022c7a24 */ /* 0x000fc400078e022c */
[----:B------:R-:W-:-:S04]  /*1b00*/  IMAD.WIDE.U32 R18, R16, UR10, R18 ;  /* 0x0000000a10127c25 */ /* 0x000fc8000f8e0012 */
[----:B------:R-:W-:Y:S02]  /*1b10*/  IMAD R17, R14, UR10, RZ ;  /* 0x0000000a0e117c24 */ /* 0x000fe4000f8e02ff */
[----:B------:R-:W-:Y:S01]  /*1b20*/  IMAD.X R14, RZ, RZ, R65, P1 ;  /* 0x000000ffff0e7224 */ /* 0x000fe200008e0641 */
[----:B------:R-:W-:Y:S01]  /*1b30*/  IADD3 R30, P1, R38, 0x1, RZ ;  /* 0x00000001261e7810 */ /* 0x000fe20007f3e0ff */
[----:B------:R-:W-:Y:S01]  /*1b40*/  IMAD R17, R16, UR11, R17 ;  /* 0x0000000b10117c24 */ /* 0x000fe2000f8e0211 */
[----:B------:R-:W-:Y:S01]  /*1b50*/  IADD3 R16, P0, R12, R18, RZ ;  /* 0x000000120c107210 */ /* 0x000fe20007f1e0ff */
[----:B------:R-:W-:-:S03]  /*1b60*/  IMAD R2, R2, c[0x0][0x184], R11 ;  /* 0x0000610002027a24 */ /* 0x000fc600078e020b */
[----:B------:R-:W-:Y:S01]  /*1b70*/  IADD3.X R15, R15, R19, R17, P0, !PT ;  /* 0x000000130f0f7210 */ /* 0x000fe200007fe411 */
[----:B------:R-:W-:Y:S01]  /*1b80*/  IMAD R17, R14, c[0x0][0x178], RZ ;  /* 0x00005e000e117a24 */ /* 0x000fe200078e02ff */
[----:B------:R-:W-:Y:S02]  /*1b90*/  LEA R34, P0, R16, c[0x0][0x160], 0x1 ;  /* 0x0000580010227a11 */ /* 0x000fe400078008ff */
[----:B------:R-:W-:Y:S01]  /*1ba0*/  IADD3 R2, R2, -R13, RZ ;  /* 0x8000000d02027210 */ /* 0x000fe20007ffe0ff */
[----:B------:R-:W-:Y:S01]  /*1bb0*/  IMAD R17, R32, UR7, R17 ;  /* 0x0000000720117c24 */ /* 0x000fe2000f8e0211 */
[----:B------:R-:W-:Y:S01]  /*1bc0*/  LEA.HI.X R35, R16, c[0x0][0x164], R15, 0x1, P0 ;  /* 0x0000590010237a11 */ /* 0x000fe200000f0c0f */
[----:B------:R-:W-:Y:S01]  /*1bd0*/  IMAD.X R16, RZ, RZ, R39, P1 ;  /* 0x000000ffff107224 */ /* 0x000fe200008e0627 */
[----:B------:R-:W-:Y:S01]  /*1be0*/  MOV R14, R3 ;  /* 0x00000003000e7202 */ /* 0x000fe20000000f00 */
[----:B------:R-:W-:Y:S02]  /*1bf0*/  IMAD.X R15, RZ, RZ, R37, P2 ;  /* 0x000000ffff0f7224 */ /* 0x000fe400010e0625 */
[----:B------:R-:W-:-:S02]  /*1c00*/  IMAD R19, R16, c[0x0][0x178], RZ ;  /* 0x00005e0010137a24 */ /* 0x000fc400078e02ff */
[----:B------:R-:W-:Y:S02]  /*1c10*/  IMAD R15, R15, c[0x0][0x178], RZ ;  /* 0x00005e000f0f7a24 */ /* 0x000fe400078e02ff */
[----:B------:R-:W-:Y:S02]  /*1c20*/  IMAD R19, R30, UR7, R19 ;  /* 0x000000071e137c24 */ /* 0x000fe4000f8e0213 */
[----:B------:R-:W-:-:S04]  /*1c30*/  IMAD.WIDE.U32 R32, R32, R29, c[0x2][0x0] ;  /* 0x0080000020207625 */ /* 0x000fc800078e001d */
[----:B------:R-:W-:-:S04]  /*1c40*/  IMAD.WIDE.U32 R30, R30, R29, c[0x2][0x0] ;  /* 0x008000001e1e7625 */ /* 0x000fc800078e001d */
[----:B------:R-:W-:Y:S01]  /*1c50*/  IMAD R21, R28, UR7, R15 ;  /* 0x000000071c157c24 */ /* 0x000fe2000f8e020f */
[----:B------:R-:W-:Y:S01]  /*1c60*/  LOP3.LUT R15, R2, 0x3, RZ, 0xc0, !PT ;  /* 0x00000003020f7812 */ /* 0x000fe200078ec0ff */
[----:B------:R-:W-:-:S04]  /*1c70*/  IMAD.WIDE.U32 R28, R28, R29, c[0x2][0x0] ;  /* 0x008000001c1c7625 */ /* 0x000fc800078e001d */
[----:B------:R-:W-:Y:S01]  /*1c80*/  IMAD.IADD R16, R33, 0x1, R17 ;  /* 0x0000000121107824 */ /* 0x000fe200078e0211 */
[----:B------:R-:W-:Y:S01]  /*1c90*/  IADD3 R18, R29, R21, RZ ;  /* 0x000000151d127210 */ /* 0x000fe20007ffe0ff */
[----:B------:R-:W-:Y:S02]  /*1ca0*/  IMAD.IADD R13, R44, 0x1, -R13 ;  /* 0x000000012c0d7824 */ /* 0x000fe400078e0a0d */
[----:B------:R-:W-:Y:S02]  /*1cb0*/  IMAD.IADD R17, R31, 0x1, R19 ;  /* 0x000000011f117824 */ /* 0x000fe400078e0213 */
.L_x_122:
[----:B------:R-:W-:Y:S01]  /*1cc0*/  SHF.R.S32.HI R19, RZ, 0x1f, R14 ;  /* 0x0000001fff137819 */ /* 0x000fe2000001140e */
[----:B------:R-:W-:Y:S01]  /*1cd0*/  IMAD.MOV.U32 R53, RZ, RZ, c[0x0][0x170] ;  /* 0x00005c00ff357624 */ /* 0x000fe200078e00ff */
[----:B------:R-:W-:Y:S01]  /*1ce0*/  IADD3 R2, P0, R14, 0x1, RZ ;  /* 0x000000010e027810 */ /* 0x000fe20007f1e0ff */
[----:B------:R-:W-:Y:S04]  /*1cf0*/  BSSY B2, `(.L_x_32) ;  /* 0x0000022000027945 */ /* 0x000fe80003800000 */
[----:B------:R-:W-:-:S02]  /*1d00*/  IMAD.X R20, RZ, RZ, R19, P0 ;  /* 0x000000ffff147224 */ /* 0x000fc400000e0613 */
[----:B------:R-:W-:-:S04]  /*1d10*/  IMAD.WIDE.U32 R52, R2, R53, c[0x2][0x0] ;  /* 0x0080000002347625 */ /* 0x000fc800078e0035 */
[----:B------:R-:W-:-:S04]  /*1d20*/  IMAD R21, R20, c[0x0][0x170], RZ ;  /* 0x00005c0014157a24 */ /* 0x000fc800078e02ff */
[----:B------:R-:W-:-:S04]  /*1d30*/  IMAD R21, R2, UR4, R21 ;  /* 0x0000000402157c24 */ /* 0x000fc8000f8e0215 */
[----:B------:R-:W-:-:S05]  /*1d40*/  IMAD.IADD R21, R53, 0x1, R21 ;  /* 0x0000000135157824 */ /* 0x000fca00078e0215 */
[----:B------:R-:W-:-:S04]  /*1d50*/  LOP3.LUT R2, R21, UR5, RZ, 0xfc, !PT ;  /* 0x0000000515027c12 */ /* 0x000fc8000f8efcff */
[----:B------:R-:W-:-:S13]  /*1d60*/  ISETP.NE.U32.AND P0, PT, R2, RZ, PT ;  /* 0x000000ff0200720c */ /* 0x000fda0003f05070 */
[----:B0-----:R-:W-:Y:S05]  /*1d70*/  @!P0 BRA `(.L_x_33) ;  /* 0x0000007000008947 */ /* 0x001fea0003800000 */
[----:B------:R-:W-:Y:S01]  /*1d80*/  IMAD.MOV.U32 R53, RZ, RZ, R21 ;  /* 0x000000ffff357224 */ /* 0x000fe200078e0015 */
[----:B------:R-:W-:Y:S01]  /*1d90*/  MOV R51, c[0x0][0x17c] ;  /* 0x00005f0000337a02 */ /* 0x000fe20000000f00 */
[----:B------:R-:W-:Y:S01]  /*1da0*/  IMAD.U32 R49, RZ, RZ, UR5 ;  /* 0x00000005ff317e24 */ /* 0x000fe2000f8e00ff */
[----:B------:R-:W-:Y:S02]  /*1db0*/  MOV R2, 0x1dd0 ;  /* 0x00001dd000027802 */ /* 0x000fe40000000f00 */
[----:B------:R-:W-:Y:S05]  /*1dc0*/  CALL.REL.NOINC `($__internal_0_$__cuda_sm20_div_s64) ;  /* 0x000048c000007944 */ /* 0x000fea0003c00000 */
[----:B------:R-:W-:Y:S01]  /*1dd0*/  IMAD.MOV.U32 R20, RZ, RZ, R44 ;  /* 0x000000ffff147224 */ /* 0x000fe200078e002c */
[----:B------:R-:W-:Y:S05]  /*1de0*/  BRA `(.L_x_34) ;  /* 0x0000012000007947 */ /* 0x000fea0003800000 */
.L_x_33:
        /* <DEDUP_REMOVED lines=18> */
.L_x_34:
[----:B------:R-:W-:Y:S05]  /*1f10*/  BSYNC B2 ;  /* 0x0000000000027941 */ /* 0x000fea0003800000 */
.L_x_32:
[----:B------:R-:W-:Y:S01]  /*1f20*/  LOP3.LUT R2, R19, UR5, RZ, 0xfc, !PT ;  /* 0x0000000513027c12 */ /* 0x000fe2000f8efcff */
[----:B------:R-:W-:Y:S03]  /*1f30*/  BSSY B2, `(.L_x_35) ;  /* 0x0000028000027945 */ /* 0x000fe60003800000 */
[----:B------:R-:W-:-:S13]  /*1f40*/  ISETP.NE.U32.AND P0, PT, R2, RZ, PT ;  /* 0x000000ff0200720c */ /* 0x000fda0003f05070 */
[----:B------:R-:W-:Y:S05]  /*1f50*/  @!P0 BRA `(.L_x_36) ;  /* 0x0000010000008947 */ /* 0x000fea0003800000 */
[----:B------:R-:W-:Y:S01]  /*1f60*/  IMAD.MOV.U32 R52, RZ, RZ, R14 ;  /* 0x000000ffff347224 */ /* 0x000fe200078e000e */
[----:B------:R-:W-:Y:S01]  /*1f70*/  MOV R2, 0x1fc0 ;  /* 0x00001fc000027802 */ /* 0x000fe20000000f00 */
[----:B------:R-:W-:Y:S02]  /*1f80*/  IMAD.MOV.U32 R53, RZ, RZ, R19 ;  /* 0x000000ffff357224 */ /* 0x000fe400078e0013 */
[----:B------:R-:W-:Y:S02]  /*1f90*/  IMAD.MOV.U32 R51, RZ, RZ, c[0x0][0x17c] ;  /* 0x00005f00ff337624 */ /* 0x000fe400078e00ff */
[----:B------:R-:W-:Y:S02]  /*1fa0*/  IMAD.U32 R49, RZ, RZ, UR5 ;  /* 0x00000005ff317e24 */ /* 0x000fe4000f8e00ff */
[----:B------:R-:W-:Y:S05]  /*1fb0*/  CALL.REL.NOINC `($__internal_0_$__cuda_sm20_div_s64) ;  /* 0x000046d000007944 */ /* 0x000fea0003c00000 */
[----:B------:R-:W-:Y:S01]  /*1fc0*/  IADD3 R21, P0, RZ, -R44, RZ ;  /* 0x8000002cff157210 */ /* 0x000fe20007f1e0ff */
[----:B------:R-:W-:Y:S02]  /*1fd0*/  IMAD.MOV.U32 R22, RZ, RZ, R14 ;  /* 0x000000ffff167224 */ /* 0x000fe400078e000e */
[----:B------:R-:W-:Y:S01]  /*1fe0*/  IMAD.MOV.U32 R23, RZ, RZ, R19 ;  /* 0x000000ffff177224 */ /* 0x000fe200078e0013 */
[----:B------:R-:W-:Y:S01]  /*1ff0*/  IADD3.X R2, RZ, ~R52, RZ, P0, !PT ;  /* 0x80000034ff027210 */ /* 0x000fe200007fe4ff */
[----:B------:R-:W-:-:S02]  /*2000*/  IMAD.MOV.U32 R19, RZ, RZ, R44 ;  /* 0x000000ffff137224 */ /* 0x000fc400078e002c */
[----:B------:R-:W-:-:S04]  /*2010*/  IMAD.WIDE.U32 R22, R21, c[0x0][0x17c], R22 ;  /* 0x00005f0015167a25 */ /* 0x000fc800078e0016 */
[----:B------:R-:W-:-:S04]  /*2020*/  IMAD R2, R2, c[0x0][0x17c], RZ ;  /* 0x00005f0002027a24 */ /* 0x000fc800078e02ff */
[----:B------:R-:W-:-:S04]  /*2030*/  IMAD R21, R21, UR5, R2 ;  /* 0x0000000515157c24 */ /* 0x000fc8000f8e0202 */
[----:B------:R-:W-:Y:S01]  /*2040*/  IMAD.IADD R2, R23, 0x1, R21 ;  /* 0x0000000117027824 */ /* 0x000fe200078e0215 */
[----:B------:R-:W-:Y:S05]  /*2050*/  BRA `(.L_x_37) ;  /* 0x0000015000007947 */ /* 0x000fea0003800000 */
.L_x_36:
        /* <DEDUP_REMOVED lines=21> */
.L_x_37:
[----:B------:R-:W-:Y:S05]  /*21b0*/  BSYNC B2 ;  /* 0x0000000000027941 */ /* 0x000fea0003800000 */
.L_x_35:
[----:B------:R-:W-:Y:S01]  /*21c0*/  IMAD R21, R2, c[0x0][0x170], RZ ;  /* 0x00005c0002157a24 */ /* 0x000fe200078e02ff */
[----:B------:R-:W-:Y:S01]  /*21d0*/  BSSY B2, `(.L_x_38) ;  /* 0x000001f000027945 */ /* 0x000fe20003800000 */
[----:B------:R-:W-:-:S04]  /*21e0*/  IMAD.WIDE.U32 R52, R22, c[0x0][0x170], RZ ;  /* 0x00005c0016347a25 */ /* 0x000fc800078e00ff */
[----:B------:R-:W-:-:S05]  /*21f0*/  IMAD R21, R22, UR4, R21 ;  /* 0x0000000416157c24 */ /* 0x000fca000f8e0215 */
[----:B------:R-:W-:-:S04]  /*2200*/  IADD3 R21, R53, R21, RZ ;  /* 0x0000001535157210 */ /* 0x000fc80007ffe0ff */
        /* <DEDUP_REMOVED lines=9> */
.L_x_39:
[----:B------:R-:W0:Y:S01]  /*22a0*/  I2F.U32.RP R2, c[0x0][0x17c] ;  /* 0x00005f0000027b06 */ /* 0x000e220000209000 */
[----:B------:R-:W-:-:S07]  /*22b0*/  ISETP.NE.U32.AND P2, PT, RZ, c[0x0][0x17c], PT ;  /* 0x00005f00ff007a0c */ /* 0x000fce0003f45070 */
[----:B0-----:R-:W0:Y:S02]  /*22c0*/  MUFU.RCP R2, R2 ;  /* 0x0000000200027308 */ /* 0x001e240000001000 */
[----:B0-----:R-:W-:-:S06]  /*22d0*/  IADD3 R22, R2, 0xffffffe, RZ ;  /* 0x0ffffffe02167810 */ /* 0x001fcc0007ffe0ff */
[----:B------:R0:W1:Y:S02]  /*22e0*/  F2I.FTZ.U32.TRUNC.NTZ R23, R22 ;  /* 0x0000001600177305 */ /* 0x000064000021f000 */
[----:B0-----:R-:W-:Y:S01]  /*22f0*/  HFMA2.MMA R22, -RZ, RZ, 0, 0 ;  /* 0x00000000ff167435 */ /* 0x001fe200000001ff */
[----:B-1----:R-:W-:-:S04]  /*2300*/  IMAD.MOV R21, RZ, RZ, -R23 ;  /* 0x000000ffff157224 */ /* 0x002fc800078e0a17 */
[----:B------:R-:W-:-:S05]  /*2310*/  IMAD R21, R21, c[0x0][0x17c], RZ ;  /* 0x00005f0015157a24 */ /* 0x000fca00078e02ff */
        /* <DEDUP_REMOVED lines=10> */
.L_x_40:
[----:B------:R-:W-:Y:S05]  /*23c0*/  BSYNC B2 ;  /* 0x0000000000027941 */ /* 0x000fea0003800000 */
.L_x_38:
[----:B------:R-:W-:Y:S01]  /*23d0*/  ISETP.GT.AND P0, PT, R10, R9, PT ;  /* 0x000000090a00720c */ /* 0x000fe20003f04270 */
[----:B------:R-:W-:Y:S01]  /*23e0*/  IMAD.MOV R19, RZ, RZ, -R19 ;  /* 0x000000ffff137224 */ /* 0x000fe200078e0a13 */
[----:B------:R-:W-:Y:S01]  /*23f0*/  IADD3 R20, R20, 0x1, RZ ;  /* 0x0000000114147810 */ /* 0x000fe20007ffe0ff */
[----:B------:R-:W-:Y:S04]  /*2400*/  BSSY B2, `(.L_x_41) ;  /* 0x0000416000027945 */ /* 0x000fe80003800000 */
[----:B------:R-:W-:-:S04]  /*2410*/  IMAD R19, R19, c[0x0][0x170], R20 ;  /* 0x00005c0013137a24 */ /* 0x000fc800078e0214 */
[----:B------:R-:W-:Y:S02]  /*2420*/  IMAD.IADD R19, R19, 0x1, -R44 ;  /* 0x0000000113137824 */ /* 0x000fe400078e0a2c */
[----:B------:R-:W-:Y:S05]  /*2430*/  @!P0 BRA `(.L_x_42) ;  /* 0x0000412000008947 */ /* 0x000fea0003800000 */
[----:B------:R-:W-:-:S05]  /*2440*/  IMAD.MOV.U32 R20, RZ, RZ, R9 ;  /* 0x000000ffff147224 */ /* 0x000fca00078e0009 */
.L_x_120:
[----:B------:R-:W-:Y:S01]  /*2450*/  SHF.R.S32.HI R21, RZ, 0x1f, R20 ;  /* 0x0000001fff157819 */ /* 0x000fe20000011414 */
[----:B------:R-:W-:Y:S01]  /*2460*/  IMAD.MOV.U32 R53, RZ, RZ, c[0x0][0x174] ;  /* 0x00005d00ff357624 */ /* 0x000fe200078e00ff */
[----:B------:R-:W-:Y:S01]  /*2470*/  IADD3 R2, P0, R20, 0x1, RZ ;  /* 0x0000000114027810 */ /* 0x000fe20007f1e0ff */
[----:B------:R-:W-:Y:S03]  /*2480*/  BSSY B3, `(.L_x_43) ;  /* 0x0000022000037945 */ /* 0x000fe60003800000 */
[----:B0-----:R-:W-:Y:S01]  /*2490*/  IADD3.X R22, RZ, R21, RZ, P0, !PT ;  /* 0x00000015ff167210 */ /* 0x001fe200007fe4ff */
[----:B------:R-:W-:-:S04]  /*24a0*/  IMAD.WIDE.U32 R52, R2, R53, c[0x2][0x0] ;  /* 0x0080000002347625 */ /* 0x000fc800078e0035 */
[----:B------:R-:W-:-:S04]  /*24b0*/  IMAD R23, R22, c[0x0][0x174], RZ ;  /* 0x00005d0016177a24 */ /* 0x000fc800078e02ff */
[----:B------:R-:W-:-:S04]  /*24c0*/  IMAD R23, R2, UR8, R23 ;  /* 0x0000000802177c24 */ /* 0x000fc8000f8e0217 */
[----:B------:R-:W-:-:S05]  /*24d0*/  IMAD.IADD R2, R53, 0x1, R23 ;  /* 0x0000000135027824 */ /* 0x000fca00078e0217 */
[----:B------:R-:W-:-:S04]  /*24e0*/  LOP3.LUT R22, R2, R7, RZ, 0xfc, !PT ;  /* 0x0000000702167212 */ /* 0x000fc800078efcff */
[----:B------:R-:W-:-:S13]  /*24f0*/  ISETP.NE.U32.AND P0, PT, R22, RZ, PT ;  /* 0x000000ff1600720c */ /* 0x000fda0003f05070 */
[----:B------:R-:W-:Y:S05]  /*2500*/  @!P0 BRA `(.L_x_44) ;  /* 0x0000007000008947 */ /* 0x000fea0003800000 */
[----:B------:R-:W-:Y:S01]  /*2510*/  IMAD.MOV.U32 R53, RZ, RZ, R2 ;  /* 0x000000ffff357224 */ /* 0x000fe200078e0002 */
[----:B------:R-:W-:Y:S01]  /*2520*/  MOV R49, R7 ;  /* 0x0000000700317202 */ /* 0x000fe20000000f00 */
[----:B------:R-:W-:Y:S01]  /*2530*/  IMAD.MOV.U32 R51, RZ, RZ, c[0x0][0x180] ;  /* 0x00006000ff337624 */ /* 0x000fe200078e00ff */
[----:B------:R-:W-:Y:S02]  /*2540*/  MOV R2, 0x2560 ;  /* 0x0000256000027802 */ /* 0x000fe40000000f00 */
[----:B------:R-:W-:Y:S05]  /*2550*/  CALL.REL.NOINC `($__internal_0_$__cuda_sm20_div_s64) ;  /* 0x0000413000007944 */ /* 0x000fea0003c00000 */
[----:B------:R-:W-:Y:S01]  /*2560*/  IMAD.MOV.U32 R22, RZ, RZ, R44 ;  /* 0x000000ffff167224 */ /* 0x000fe200078e002c */
[----:B------:R-:W-:Y:S05]  /*2570*/  BRA `(.L_x_45) ;  /* 0x0000012000007947 */ /* 0x000fea0003800000 */
.L_x_44:
        /* <DEDUP_REMOVED lines=18> */
.L_x_45:
[----:B------:R-:W-:Y:S05]  /*26a0*/  BSYNC B3 ;  /* 0x0000000000037941 */ /* 0x000fea0003800000 */
.L_x_43:
[----:B------:R-:W-:Y:S01]  /*26b0*/  LOP3.LUT R2, R21, R7, RZ, 0xfc, !PT ;  /* 0x0000000715027212 */ /* 0x000fe200078efcff */
[----:B------:R-:W-:Y:S03]  /*26c0*/  BSSY B3, `(.L_x_46) ;  /* 0x0000026000037945 */ /* 0x000fe60003800000 */
[----:B------:R-:W-:-:S13]  /*26d0*/  ISETP.NE.U32.AND P0, PT, R2, RZ, PT ;  /* 0x000000ff0200720c */ /* 0x000fda0003f05070 */
[----:B------:R-:W-:Y:S05]  /*26e0*/  @!P0 BRA `(.L_x_47) ;  /* 0x000000e000008947 */ /* 0x000fea0003800000 */
[----:B------:R-:W-:Y:S01]  /*26f0*/  MOV R52, R20 ;  /* 0x0000001400347202 */ /* 0x000fe20000000f00 */
[----:B------:R-:W-:Y:S01]  /*2700*/  IMAD.MOV.U32 R53, RZ, RZ, R21 ;  /* 0x000000ffff357224 */ /* 0x000fe200078e0015 */
[----:B------:R-:W-:Y:S01]  /*2710*/  MOV R2, 0x2750 ;  /* 0x0000275000027802 */ /* 0x000fe20000000f00 */
[----:B------:R-:W-:Y:S02]  /*2720*/  IMAD.MOV.U32 R51, RZ, RZ, c[0x0][0x180] ;  /* 0x00006000ff337624 */ /* 0x000fe400078e00ff */
[----:B------:R-:W-:Y:S02]  /*2730*/  IMAD.MOV.U32 R49, RZ, RZ, R7 ;  /* 0x000000ffff317224 */ /* 0x000fe400078e0007 */
[----:B------:R-:W-:Y:S05]  /*2740*/  CALL.REL.NOINC `($__internal_0_$__cuda_sm20_div_s64) ;  /* 0x00003f4000007944 */ /* 0x000fea0003c00000 */
[----:B------:R-:W-:-:S05]  /*2750*/  IADD3 R23, P0, RZ, -R44, RZ ;  /* 0x8000002cff177210 */ /* 0x000fca0007f1e0ff */
[----:B------:R-:W-:Y:S02]  /*2760*/  IMAD.X R2, RZ, RZ, ~R52, P0 ;  /* 0x000000ffff027224 */ /* 0x000fe400000e0e34 */
[----:B------:R-:W-:Y:S01]  /*2770*/  IMAD.WIDE.U32 R24, R23, c[0x0][0x180], R20 ;  /* 0x0000600017187a25 */ /* 0x000fe200078e0014 */
[----:B------:R-:W-:-:S03]  /*2780*/  MOV R21, R44 ;  /* 0x0000002c00157202 */ /* 0x000fc60000000f00 */
[----:B------:R-:W-:-:S04]  /*2790*/  IMAD R2, R2, c[0x0][0x180], RZ ;  /* 0x0000600002027a24 */ /* 0x000fc800078e02ff */
[----:B------:R-:W-:-:S04]  /*27a0*/  IMAD R23, R7, R23, R2 ;  /* 0x0000001707177224 */ /* 0x000fc800078e0202 */
[----:B------:R-:W-:Y:S01]  /*27b0*/  IMAD.IADD R2, R25, 0x1, R23 ;  /* 0x0000000119027824 */ /* 0x000fe200078e0217 */
[----:B------:R-:W-:Y:S05]  /*27c0*/  BRA `(.L_x_48) ;  /* 0x0000015000007947 */ /* 0x000fea0003800000 */
.L_x_47:
        /* <DEDUP_REMOVED lines=18> */
[----:B------:R-:W-:-:S04]  /*28f0*/  @!P2 LOP3.LUT R21, RZ, c[0x0][0x180], RZ, 0x33, !PT ;  /* 0x00006000ff15aa12 */ /* 0x000fc800078e33ff */
[----:B------:R-:W-:-:S05]  /*2900*/  IADD3 R23, -R21, RZ, RZ ;  /* 0x000000ff15177210 */ /* 0x000fca0007ffe1ff */
[----:B------:R-:W-:Y:S02]  /*2910*/  IMAD R24, R23, c[0x0][0x180], R20 ;  /* 0x0000600017187a24 */ /* 0x000fe400078e0214 */
.L_x_48:
[----:B------:R-:W-:Y:S05]  /*2920*/  BSYNC B3 ;  /* 0x0000000000037941 */ /* 0x000fea0003800000 */
.L_x_46:
[----:B------:R-:W-:Y:S01]  /*2930*/  IMAD R23, R2, c[0x0][0x174], RZ ;  /* 0x00005d0002177a24 */ /* 0x000fe200078e02ff */
[----:B------:R-:W-:Y:S01]  /*2940*/  BSSY B3, `(.L_x_49) ;  /* 0x000001f000037945 */ /* 0x000fe20003800000 */
[----:B------:R-:W-:-:S04]  /*2950*/  IMAD.WIDE.U32 R52, R24, c[0x0][0x174], RZ ;  /* 0x00005d0018347a25 */ /* 0x000fc800078e00ff */
        /* <DEDUP_REMOVED lines=10> */
[----:B------:R-:W-:Y:S05]  /*2a00*/  BRA `(.L_x_51) ;  /* 0x0000012000007947 */ /* 0x000fea0003800000 */
.L_x_50:
        /* <DEDUP_REMOVED lines=18> */
.L_x_51:
[----:B------:R-:W-:Y:S05]  /*2b30*/  BSYNC B3 ;  /* 0x0000000000037941 */ /* 0x000fea0003800000 */
.L_x_49:
[----:B------:R-:W-:Y:S01]  /*2b40*/  ISETP.GT.AND P0, PT, R11, R64, PT ;  /* 0x000000400b00720c */ /* 0x000fe20003f04270 */
[----:B------:R-:W-:Y:S01]  /*2b50*/  IMAD.MOV R21, RZ, RZ, -R21 ;  /* 0x000000ffff157224 */ /* 0x000fe200078e0a15 */
[----:B------:R-:W-:Y:S01]  /*2b60*/  IADD3 R22, R22, 0x1, RZ ;  /* 0x0000000116167810 */ /* 0x000fe20007ffe0ff */
[----:B------:R-:W-:Y:S04]  /*2b70*/  BSSY B4, `(.L_x_52) ;  /* 0x000039a000047945 */ /* 0x000fe80003800000 */
[----:B------:R-:W-:-:S05]  /*2b80*/  IMAD R21, R21, c[0x0][0x174], R22 ;  /* 0x00005d0015157a24 */ /* 0x000fca00078e0216 */
[----:B------:R-:W-:Y:S01]  /*2b90*/  IADD3 R44, -R44, R21, RZ ;  /* 0x000000152c2c7210 */ /* 0x000fe20007ffe1ff */
[----:B------:R-:W-:Y:S05]  /*2ba0*/  @!P0 BRA `(.L_x_53) ;  /* 0x0000396000008947 */ /* 0x000fea0003800000 */
[----:B------:R-:W-:Y:S01]  /*2bb0*/  ISETP.NE.AND P0, PT, R15, RZ, PT ;  /* 0x000000ff0f00720c */ /* 0x000fe20003f05270 */
[----:B------:R-:W-:Y:S01]  /*2bc0*/  BSSY B3, `(.L_x_54) ;  /* 0x0000176000037945 */ /* 0x000fe20003800000 */
[----:B------:R-:W-:Y:S02]  /*2bd0*/  IMAD R21, R44, R19, RZ ;  /* 0x000000132c157224 */ /* 0x000fe400078e02ff */
[----:B------:R-:W-:-:S09]  /*2be0*/  IMAD.MOV.U32 R50, RZ, RZ, R64 ;  /* 0x000000ffff327224 */ /* 0x000fd200078e0040 */
[----:B------:R-:W-:Y:S05]  /*2bf0*/  @!P0 BRA `(.L_x_55) ;  /* 0x0000172000008947 */ /* 0x000fea0003800000 */
[----:B------:R-:W-:Y:S01]  /*2c00*/  LOP3.LUT R2, R16, UR6, RZ, 0xfc, !PT ;  /* 0x0000000610027c12 */ /* 0x000fe2000f8efcff */
[----:B------:R-:W-:Y:S03]  /*2c10*/  BSSY B5, `(.L_x_56) ;  /* 0x000001d000057945 */ /* 0x000fe60003800000 */
        /* <DEDUP_REMOVED lines=8> */
[----:B------:R-:W-:Y:S01]  /*2ca0*/  IMAD.MOV.U32 R23, RZ, RZ, R44 ;  /* 0x000000ffff177224 */ /* 0x000fe200078e002c */
[----:B------:R-:W-:Y:S05]  /*2cb0*/  BRA `(.L_x_58) ;  /* 0x0000012000007947 */ /* 0x000fea0003800000 */
.L_x_57:
        /* <DEDUP_REMOVED lines=18> */
.L_x_58:
[----:B------:R-:W-:Y:S05]  /*2de0*/  BSYNC B5 ;  /* 0x0000000000057941 */ /* 0x000fea0003800000 */
.L_x_56:
[----:B------:R-:W-:Y:S01]  /*2df0*/  LOP3.LUT R2, R65, UR6, RZ, 0xfc, !PT ;  /* 0x0000000641027c12 */ /* 0x000fe2000f8efcff */
[----:B------:R-:W-:Y:S03]  /*2e00*/  BSSY B5, `(.L_x_59) ;  /* 0x0000026000057945 */ /* 0x000fe60003800000 */
[----:B------:R-:W-:-:S13]  /*2e10*/  ISETP.NE.U32.AND P0, PT, R2, RZ, PT ;  /* 0x000000ff0200720c */ /* 0x000fda0003f05070 */
[----:B------:R-:W-:Y:S05]  /*2e20*/  @!P0 BRA `(.L_x_60) ;  /* 0x000000e000008947 */ /* 0x000fea0003800000 */
[----:B------:R-:W-:Y:S01]  /*2e30*/  MOV R52, R64 ;  /* 0x0000004000347202 */ /* 0x000fe20000000f00 */
[----:B------:R-:W-:Y:S01]  /*2e40*/  IMAD.MOV.U32 R53, RZ, RZ, R65 ;  /* 0x000000ffff357224 */ /* 0x000fe200078e0041 */
[----:B------:R-:W-:Y:S01]  /*2e50*/  MOV R2, 0x2e90 ;  /* 0x00002e9000027802 */ /* 0x000fe20000000f00 */
[----:B------:R-:W-:Y:S02]  /*2e60*/  IMAD.MOV.U32 R51, RZ, RZ, c[0x0][0x184] ;  /* 0x00006100ff337624 */ /* 0x000fe400078e00ff */
[----:B------:R-:W-:Y:S02]  /*2e70*/  IMAD.U32 R49, RZ, RZ, UR6 ;  /* 0x00000006ff317e24 */ /* 0x000fe4000f8e00ff */
[----:B------:R-:W-:Y:S05]  /*2e80*/  CALL.REL.NOINC `($__internal_0_$__cuda_sm20_div_s64) ;  /* 0x0000380000007944 */ /* 0x000fea0003c00000 */
[-C--:B------:R-:W-:Y:S02]  /*2e90*/  IADD3 R27, P0, RZ, -R44.reuse, RZ ;  /* 0x8000002cff1b7210 */ /* 0x080fe40007f1e0ff */
[----:B------:R-:W-:-:S03]  /*2ea0*/  MOV R22, R44 ;  /* 0x0000002c00167202 */ /* 0x000fc60000000f00 */
[----:B------:R-:W-:Y:S02]  /*2eb0*/  IMAD.X R2, RZ, RZ, ~R52, P0 ;  /* 0x000000ffff027224 */ /* 0x000fe400000e0e34 */
[----:B------:R-:W-:-:S04]  /*2ec0*/  IMAD.WIDE.U32 R24, R27, c[0x0][0x184], R64 ;  /* 0x000061001b187a25 */ /* 0x000fc800078e0040 */
[----:B------:R-:W-:-:S04]  /*2ed0*/  IMAD R2, R2, c[0x0][0x184], RZ ;  /* 0x0000610002027a24 */ /* 0x000fc800078e02ff */
[----:B------:R-:W-:-:S04]  /*2ee0*/  IMAD R27, R27, UR6, R2 ;  /* 0x000000061b1b7c24 */ /* 0x000fc8000f8e0202 */
[----:B------:R-:W-:Y:S01]  /*2ef0*/  IMAD.IADD R2, R25, 0x1, R27 ;  /* 0x0000000119027824 */ /* 0x000fe200078e021b */
[----:B------:R-:W-:Y:S05]  /*2f00*/  BRA `(.L_x_61) ;  /* 0x0000015000007947 */ /* 0x000fea0003800000 */
.L_x_60:
        /* <DEDUP_REMOVED lines=21> */
.L_x_61:
[----:B------:R-:W-:Y:S05]  /*3060*/  BSYNC B5 ;  /* 0x0000000000057941 */ /* 0x000fea0003800000 */
.L_x_59:
        /* <DEDUP_REMOVED lines=13> */
[----:B------:R-:W-:Y:S05]  /*3140*/  BRA `(.L_x_64) ;  /* 0x0000012000007947 */ /* 0x000fea0003800000 */
.L_x_63:
        /* <DEDUP_REMOVED lines=18> */
.L_x_64:
[----:B------:R-:W-:Y:S05]  /*3270*/  BSYNC B5 ;  /* 0x0000000000057941 */ /* 0x000fea0003800000 */
.L_x_62:
[----:B------:R-:W-:Y:S01]  /*3280*/  IMAD R27, R20, c[0x0][0x184], R64 ;  /* 0x00006100141b7a24 */ /* 0x000fe200078e0240 */
[----:B------:R-:W2:Y:S03]  /*3290*/  LDG.E.U16 R25, [R34.64] ;  /* 0x0000000e22197981 */ /* 0x000ea6000c1e1500 */
[----:B------:R-:W-:-:S05]  /*32a0*/  IMAD.WIDE R26, R27, 0x2, R66 ;  /* 0x000000021b1a7825 */ /* 0x000fca00078e0242 */
[----:B------:R-:W3:Y:S01]  /*32b0*/  LDG.E.U16 R24, [R26.64] ;  /* 0x0000000e1a187981 */ /* 0x000ee2000c1e1500 */
[----:B------:R-:W-:Y:S01]  /*32c0*/  IADD3 R23, R23, 0x1, RZ ;  /* 0x0000000117177810 */ /* 0x000fe20007ffe0ff */
[----:B------:R-:W-:-:S04]  /*32d0*/  IMAD.MOV R22, RZ, RZ, -R22 ;  /* 0x000000ffff167224 */ /* 0x000fc800078e0a16 */
[----:B------:R-:W-:-:S05]  /*32e0*/  IMAD R23, R22, c[0x0][0x178], R23 ;  /* 0x00005e0016177a24 */ /* 0x000fca00078e0217 */
[----:B------:R-:W-:-:S05]  /*32f0*/  IADD3 R2, -R44, R23, RZ ;  /* 0x000000172c027210 */ /* 0x000fca0007ffe1ff */
[----:B------:R-:W-:-:S06]  /*3300*/  IMAD R2, R21, R2, RZ ;  /* 0x0000000215027224 */ /* 0x000fcc00078e02ff */
[----:B------:R-:W0:Y:S08]  /*3310*/  I2F R2, R2 ;  /* 0x0000000200027306 */ /* 0x000e300000201400 */
[----:B0-----:R-:W0:Y:S01]  /*3320*/  MUFU.RCP R23, R2 ;  /* 0x0000000200177308 */ /* 0x001e220000001000 */
[----:B------:R-:W-:Y:S02]  /*3330*/  ISETP.NE.AND P0, PT, R15, 0x1, PT ;  /* 0x000000010f00780c */ /* 0x000fe40003f05270 */
[----:B------:R-:W-:-:S02]  /*3340*/  IADD3 R50, R64, 0x1, RZ ;  /* 0x0000000140327810 */ /* 0x000fc40007ffe0ff */
[----:B---3--:R-:W-:-:S05]  /*3350*/  PRMT R24, RZ, 0x5410, R24 ;  /* 0x00005410ff187816 */ /* 0x008fca0000000018 */
[----:B0-----:R-:W-:Y:S01]  /*3360*/  FMUL.FTZ R24, R24, R23 ;  /* 0x0000001718187220 */ /* 0x001fe20000410000 */
[----:B--2---:R-:W-:-:S04]  /*3370*/  PRMT R25, RZ, 0x5410, R25 ;  /* 0x00005410ff197816 */ /* 0x004fc80000000019 */
[----:B------:R-:W-:-:S04]  /*3380*/  F2FP.BF16.PACK_AB R24, RZ, R24 ;  /* 0x00000018ff18723e */ /* 0x000fc800000010ff */
[----:B------:R-:W-:-:S05]  /*3390*/  PRMT R24, RZ, 0x5410, R24 ;  /* 0x00005410ff187816 */ /* 0x000fca0000000018 */
[----:B------:R-:W-:-:S05]  /*33a0*/  FADD.FTZ R22, R25, R24 ;  /* 0x0000001819167221 */ /* 0x000fca0000010000 */
[----:B------:R-:W-:-:S05]  /*33b0*/  F2FP.BF16.PACK_AB R22, RZ, R22 ;  /* 0x00000016ff16723e */ /* 0x000fca00000010ff */
[----:B------:R0:W-:Y:S01]  /*33c0*/  STG.E.U16 [R34.64], R22 ;  /* 0x0000001622007986 */ /* 0x0001e2000c10150e */
[----:B------:R-:W-:Y:S05]  /*33d0*/  @!P0 BRA `(.L_x_55) ;  /* 0x00000f4000008947 */ /* 0x000fea0003800000 */
        /* <DEDUP_REMOVED lines=9> */
[----:B0-----:R-:W-:Y:S05]  /*3470*/  CALL.REL.NOINC `($__internal_0_$__cuda_sm20_div_s64) ;  /* 0x0000321000007944 */ /* 0x001fea0003c00000 */
[----:B------:R-:W-:Y:S01]  /*3480*/  MOV R24, R44 ;  /* 0x0000002c00187202 */ /* 0x000fe20000000f00 */
[----:B------:R-:W-:Y:S05]  /*3490*/  BRA `(.L_x_67) ;  /* 0x0000012000007947 */ /* 0x000fea0003800000 */
.L_x_66:
[----:B------:R-:W1:Y:S01]  /*34a0*/  I2F.U32.RP R42, c[0x0][0x184] ;  /* 0x00006100002a7b06 */ /* 0x000e620000209000 */
[----:B------:R-:W-:Y:S01]  /*34b0*/  IMAD.MOV.U32 R24, RZ, RZ, RZ ;  /* 0x000000ffff187224 */ /* 0x000fe200078e00ff */
[----:B------:R-:W-:-:S06]  /*34c0*/  ISETP.NE.U32.AND P2, PT, RZ, c[0x0][0x184], PT ;  /* 0x00006100ff007a0c */ /* 0x000fcc0003f45070 */
[----:B-1----:R-:W1:Y:S02]  /*34d0*/  MUFU.RCP R42, R42 ;  /* 0x0000002a002a7308 */ /* 0x002e640000001000 */
[----:B-1----:R-:W-:-:S06]  /*34e0*/  IADD3 R25, R42, 0xffffffe, RZ ;  /* 0x0ffffffe2a197810 */ /* 0x002fcc0007ffe0ff */
[----:B------:R-:W1:Y:S02]  /*34f0*/  F2I.FTZ.U32.TRUNC.NTZ R25, R25 ;  /* 0x0000001900197305 */ /* 0x000e64000021f000 */
        /* <DEDUP_REMOVED lines=12> */
.L_x_67:
[----:B------:R-:W-:Y:S05]  /*35c0*/  BSYNC B5 ;  /* 0x0000000000057941 */ /* 0x000fea0003800000 */
.L_x_65:
[----:B------:R-:W-:Y:S01]  /*35d0*/  LOP3.LUT R2, R39, UR6, RZ, 0xfc, !PT ;  /* 0x0000000627027c12 */ /* 0x000fe2000f8efcff */
[----:B------:R-:W-:Y:S03]  /*35e0*/  BSSY B5, `(.L_x_68) ;  /* 0x0000026000057945 */ /* 0x000fe60003800000 */
[----:B------:R-:W-:-:S13]  /*35f0*/  ISETP.NE.U32.AND P0, PT, R2, RZ, PT ;  /* 0x000000ff0200720c */ /* 0x000fda0003f05070 */
[----:B------:R-:W-:Y:S05]  /*3600*/  @!P0 BRA `(.L_x_69) ;  /* 0x000000e000008947 */ /* 0x000fea0003800000 */
[----:B------:R-:W-:Y:S01]  /*3610*/  IMAD.MOV.U32 R52, RZ, RZ, R38 ;  /* 0x000000ffff347224 */ /* 0x000fe200078e0026 */
[----:B------:R-:W-:Y:S01]  /*3620*/  MOV R53, R39 ;  /* 0x0000002700357202 */ /* 0x000fe20000000f00 */
[----:B------:R-:W-:Y:S01]  /*3630*/  IMAD.MOV.U32 R51, RZ, RZ, c[0x0][0x184] ;  /* 0x00006100ff337624 */ /* 0x000fe200078e00ff */
[----:B------:R-:W-:Y:S01]  /*3640*/  MOV R2, 0x3670 ;  /* 0x0000367000027802 */ /* 0x000fe20000000f00 */
[----:B------:R-:W-:Y:S02]  /*3650*/  IMAD.U32 R49, RZ, RZ, UR6 ;  /* 0x00000006ff317e24 */ /* 0x000fe4000f8e00ff */
[----:B0-----:R-:W-:Y:S05]  /*3660*/  CALL.REL.NOINC `($__internal_0_$__cuda_sm20_div_s64) ;  /* 0x0000302000007944 */ /* 0x001fea0003c00000 */
[----:B------:R-:W-:-:S05]  /*3670*/  IADD3 R23, P0, RZ, -R44, RZ ;  /* 0x8000002cff177210 */ /* 0x000fca0007f1e0ff */
[----:B------:R-:W-:Y:S02]  /*3680*/  IMAD.X R52, RZ, RZ, ~R52, P0 ;  /* 0x000000ffff347224 */ /* 0x000fe400000e0e34 */
[----:B------:R-:W-:-:S04]  /*3690*/  IMAD.WIDE.U32 R42, R23, c[0x0][0x184], R38 ;  /* 0x00006100172a7a25 */ /* 0x000fc800078e0026 */
[----:B------:R-:W-:-:S04]  /*36a0*/  IMAD R52, R52, c[0x0][0x184], RZ ;  /* 0x0000610034347a24 */ /* 0x000fc800078e02ff */
[----:B------:R-:W-:Y:S01]  /*36b0*/  IMAD R25, R23, UR6, R52 ;  /* 0x0000000617197c24 */ /* 0x000fe2000f8e0234 */
[----:B------:R-:W-:-:S03]  /*36c0*/  MOV R23, R44 ;  /* 0x0000002c00177202 */ /* 0x000fc60000000f00 */
[----:B------:R-:W-:Y:S01]  /*36d0*/  IMAD.IADD R2, R25, 0x1, R43 ;  /* 0x0000000119027824 */ /* 0x000fe200078e022b */
[----:B------:R-:W-:Y:S05]  /*36e0*/  BRA `(.L_x_70) ;  /* 0x0000015000007947 */ /* 0x000fea0003800000 */
.L_x_69:
[----:B------:R-:W1:Y:S01]  /*36f0*/  I2F.U32.RP R44, c[0x0][0x184] ;  /* 0x00006100002c7b06 */ /* 0x000e620000209000 */
[----:B------:R-:W-:-:S07]  /*3700*/  ISETP.NE.U32.AND P2, PT, RZ, c[0x0][0x184], PT ;  /* 0x00006100ff007a0c */ /* 0x000fce0003f45070 */
[----:B-1----:R-:W1:Y:S02]  /*3710*/  MUFU.RCP R44, R44 ;  /* 0x0000002c002c7308 */ /* 0x002e640000001000 */
[----:B-1----:R-:W-:-:S06]  /*3720*/  IADD3 R42, R44, 0xffffffe, RZ ;  /* 0x0ffffffe2c2a7810 */ /* 0x002fcc0007ffe0ff */
[----:B------:R1:W2:Y:S02]  /*3730*/  F2I.FTZ.U32.TRUNC.NTZ R43, R42 ;  /* 0x0000002a002b7305 */ /* 0x0002a4000021f000 */
[----:B-1----:R-:W-:Y:S02]  /*3740*/  IMAD.MOV.U32 R42, RZ, RZ, RZ ;  /* 0x000000ffff2a7224 */ /* 0x002fe400078e00ff */
[----:B--2---:R-:W-:-:S04]  /*3750*/  IMAD.MOV R23, RZ, RZ, -R43 ;  /* 0x000000ffff177224 */ /* 0x004fc800078e0a2b */
        /* <DEDUP_REMOVED lines=14> */
.L_x_70:
[----:B------:R-:W-:Y:S05]  /*3840*/  BSYNC B5 ;  /* 0x0000000000057941 */ /* 0x000fea0003800000 */
.L_x_68:
        /* <DEDUP_REMOVED lines=12> */
[----:B0-----:R-:W-:Y:S05]  /*3910*/  CALL.REL.NOINC `($__internal_0_$__cuda_sm20_div_s64) ;  /* 0x00002d7000007944 */ /* 0x001fea0003c00000 */
[----:B------:R-:W-:Y:S05]  /*3920*/  BRA `(.L_x_73) ;  /* 0x0000012000007947 */ /* 0x000fea0003800000 */
.L_x_72:
[----:B------:R-:W1:Y:S01]  /*3930*/  I2F.U32.RP R2, c[0x0][0x184] ;  /* 0x0000610000027b06 */ /* 0x000e620000209000 */
[----:B------:R-:W-:-:S07]  /*3940*/  ISETP.NE.U32.AND P2, PT, RZ, c[0x0][0x184], PT ;  /* 0x00006100ff007a0c */ /* 0x000fce0003f45070 */
[----:B-1----:R-:W1:Y:S02]  /*3950*/  MUFU.RCP R2, R2 ;  /* 0x0000000200027308 */ /* 0x002e640000001000 */
[----:B-1----:R-:W-:-:S06]  /*3960*/  IADD3 R42, R2, 0xffffffe, RZ ;  /* 0x0ffffffe022a7810 */ /* 0x002fcc0007ffe0ff */
[----:B------:R1:W2:Y:S02]  /*3970*/  F2I.FTZ.U32.TRUNC.NTZ R43, R42 ;  /* 0x0000002a002b7305 */ /* 0x0002a4000021f000 */
[----:B-1----:R-:W-:Y:S01]  /*3980*/  HFMA2.MMA R42, -RZ, RZ, 0, 0 ;  /* 0x00000000ff2a7435 */ /* 0x002fe200000001ff */
[----:B--2---:R-:W-:-:S04]  /*3990*/  IMAD.MOV R25, RZ, RZ, -R43 ;  /* 0x000000ffff197224 */ /* 0x004fc800078e0a2b */
        /* <DEDUP_REMOVED lines=11> */
.L_x_73:
[----:B------:R-:W-:Y:S05]  /*3a50*/  BSYNC B5 ;  /* 0x0000000000057941 */ /* 0x000fea0003800000 */
.L_x_71:
[----:B------:R-:W2:Y:S01]  /*3a60*/  LDG.E.U16 R25, [R26.64+0x2] ;  /* 0x0000020e1a197981 */ /* 0x000ea2000c1e1500 */
[----:B------:R-:W-:Y:S01]  /*3a70*/  IADD3 R24, R24, 0x1, RZ ;  /* 0x0000000118187810 */ /* 0x000fe20007ffe0ff */
[----:B------:R-:W-:Y:S01]  /*3a80*/  IMAD.MOV R23, RZ, RZ, -R23 ;  /* 0x000000ffff177224 */ /* 0x000fe200078e0a17 */
[----:B0-----:R-:W-:Y:S02]  /*3a90*/  PRMT R22, RZ, 0x5410, R22 ;  /* 0x00005410ff167816 */ /* 0x001fe40000000016 */
[----:B------:R-:W-:Y:S01]  /*3aa0*/  ISETP.NE.AND P0, PT, R15, 0x2, PT ;  /* 0x000000020f00780c */ /* 0x000fe20003f05270 */
[----:B------:R-:W-:Y:S01]  /*3ab0*/  IMAD R23, R23, c[0x0][0x178], R24 ;  /* 0x00005e0017177a24 */ /* 0x000fe200078e0218 */
[----:B------:R-:W-:-:S03]  /*3ac0*/  IADD3 R50, R64, 0x2, RZ ;  /* 0x0000000240327810 */ /* 0x000fc60007ffe0ff */
[----:B------:R-:W-:-:S04]  /*3ad0*/  IMAD.IADD R2, R23, 0x1, -R44 ;  /* 0x0000000117027824 */ /* 0x000fc800078e0a2c */
[----:B------:R-:W-:-:S06]  /*3ae0*/  IMAD R2, R21, R2, RZ ;  /* 0x0000000215027224 */ /* 0x000fcc00078e02ff */
[----:B------:R-:W0:Y:S08]  /*3af0*/  I2F R2, R2 ;  /* 0x0000000200027306 */ /* 0x000e300000201400 */
[----:B0-----:R-:W0:Y:S01]  /*3b00*/  MUFU.RCP R24, R2 ;  /* 0x0000000200187308 */ /* 0x001e220000001000 */
[----:B--2---:R-:W-:-:S05]  /*3b10*/  PRMT R25, RZ, 0x5410, R25 ;  /* 0x00005410ff197816 */ /* 0x004fca0000000019 */
[----:B0-----:R-:W-:-:S05]  /*3b20*/  FMUL.FTZ R25, R25, R24 ;  /* 0x0000001819197220 */ /* 0x001fca0000410000 */
        /* <DEDUP_REMOVED lines=15> */
[----:B0-----:R-:W-:Y:S05]  /*3c20*/  CALL.REL.NOINC `($__internal_0_$__cuda_sm20_div_s64) ;  /* 0x00002a6000007944 */ /* 0x001fea0003c00000 */
[----:B------:R-:W-:Y:S01]  /*3c30*/  MOV R24, R44 ;  /* 0x0000002c00187202 */ /* 0x000fe20000000f00 */
[----:B------:R-:W-:Y:S05]  /*3c40*/  BRA `(.L_x_76) ;  /* 0x0000012000007947 */ /* 0x000fea0003800000 */
.L_x_75:
        /* <DEDUP_REMOVED lines=18> */
.L_x_76:
[----:B------:R-:W-:Y:S05]  /*3d70*/  BSYNC B5 ;  /* 0x0000000000057941 */ /* 0x000fea0003800000 */
.L_x_74:
        /* <DEDUP_REMOVED lines=10> */
[----:B------:R-:W-:-:S04]  /*3e20*/  IADD3 R23, P0, RZ, -R44, RZ ;  /* 0x8000002cff177210 */ /* 0x000fc80007f1e0ff */
[----:B------:R-:W-:Y:S01]  /*3e30*/  IADD3.X R52, RZ, ~R52, RZ, P0, !PT ;  /* 0x80000034ff347210 */ /* 0x000fe200007fe4ff */
[----:B------:R-:W-:-:S04]  /*3e40*/  IMAD.WIDE.U32 R42, R23, c[0x0][0x184], R36 ;  /* 0x00006100172a7a25 */ /* 0x000fc800078e0024 */
[----:B------:R-:W-:-:S04]  /*3e50*/  IMAD R52, R52, c[0x0][0x184], RZ ;  /* 0x0000610034347a24 */ /* 0x000fc800078e02ff */
[----:B------:R-:W-:Y:S02]  /*3e60*/  IMAD R25, R23, UR6, R52 ;  /* 0x0000000617197c24 */ /* 0x000fe4000f8e0234 */
[----:B------:R-:W-:Y:S02]  /*3e70*/  IMAD.MOV.U32 R23, RZ, RZ, R44 ;  /* 0x000000ffff177224 */ /* 0x000fe400078e002c */
[----:B------:R-:W-:Y:S01]  /*3e80*/  IMAD.IADD R2, R25, 0x1, R43 ;  /* 0x0000000119027824 */ /* 0x000fe200078e022b */
[----:B------:R-:W-:Y:S05]  /*3e90*/  BRA `(.L_x_79) ;  /* 0x0000015000007947 */ /* 0x000fea0003800000 */
.L_x_78:
        /* <DEDUP_REMOVED lines=21> */
.L_x_79:
[----:B------:R-:W-:Y:S05]  /*3ff0*/  BSYNC B5 ;  /* 0x0000000000057941 */ /* 0x000fea0003800000 */
.L_x_77:
        /* <DEDUP_REMOVED lines=14> */
.L_x_81:
        /* <DEDUP_REMOVED lines=18> */
.L_x_82:
[----:B------:R-:W-:Y:S05]  /*4200*/  BSYNC B5 ;  /* 0x0000000000057941 */ /* 0x000fea0003800000 */
.L_x_80:
[----:B------:R-:W2:Y:S01]  /*4210*/  LDG.E.U16 R26, [R26.64+0x4] ;  /* 0x0000040e1a1a7981 */ /* 0x000ea2000c1e1500 */
[----:B------:R-:W-:Y:S01]  /*4220*/  IADD3 R24, R24, 0x1, RZ ;  /* 0x0000000118187810 */ /* 0x000fe20007ffe0ff */
[----:B------:R-:W-:Y:S01]  /*4230*/  IMAD.MOV R23, RZ, RZ, -R23 ;  /* 0x000000ffff177224 */ /* 0x000fe200078e0a17 */
[----:B0-----:R-:W-:Y:S02]  /*4240*/  PRMT R22, RZ, 0x5410, R22 ;  /* 0x00005410ff167816 */ /* 0x001fe40000000016 */
[----:B------:R-:W-:Y:S01]  /*4250*/  IADD3 R50, R64, 0x3, RZ ;  /* 0x0000000340327810 */ /* 0x000fe20007ffe0ff */
[----:B------:R-:W-:-:S05]  /*4260*/  IMAD R23, R23, c[0x0][0x178], R24 ;  /* 0x00005e0017177a24 */ /* 0x000fca00078e0218 */
[----:B------:R-:W-:-:S05]  /*4270*/  IADD3 R2, -R44, R23, RZ ;  /* 0x000000172c027210 */ /* 0x000fca0007ffe1ff */
        /* <DEDUP_REMOVED lines=9> */
[----:B------:R0:W-:Y:S02]  /*4310*/  STG.E.U16 [R34.64], R22 ;  /* 0x0000001622007986 */ /* 0x0001e4000c10150e */
.L_x_55:
[----:B------:R-:W-:Y:S05]  /*4320*/  BSYNC B3 ;  /* 0x0000000000037941 */ /* 0x000fea0003800000 */
.L_x_54:
[----:B------:R-:W-:-:S13]  /*4330*/  ISETP.GE.U32.AND P0, PT, R13, 0x3, PT ;  /* 0x000000030d00780c */ /* 0x000fda0003f06070 */
[----:B------:R-:W-:Y:S05]  /*4340*/  @!P0 BRA `(.L_x_53) ;  /* 0x000021c000008947 */ /* 0x000fea0003800000 */
[----:B------:R-:W-:Y:S01]  /*4350*/  IADD3 R27, P0, R50, 0x1, RZ ;  /* 0x00000001321b7810 */ /* 0x000fe20007f1e0ff */
[--C-:B------:R-:W-:Y:S01]  /*4360*/  IMAD R25, R20, c[0x0][0x184], R50.reuse ;  /* 0x0000610014197a24 */ /* 0x100fe200078e0232 */
[----:B------:R-:W-:Y:S01]  /*4370*/  SHF.R.S32.HI R23, RZ, 0x1f, R50 ;  /* 0x0000001fff177819 */ /* 0x000fe20000011432 */
[----:B------:R-:W-:Y:S01]  /*4380*/  IMAD.MOV.U32 R48, RZ, RZ, c[0x0][0x178] ;  /* 0x00005e00ff307624 */ /* 0x000fe200078e00ff */
[C---:B------:R-:W-:Y:S01]  /*4390*/  IADD3 R2, R50.reuse, 0x3, RZ ;  /* 0x0000000332027810 */ /* 0x040fe20007ffe0ff */
[----:B------:R-:W-:Y:S01]  /*43a0*/  IMAD R43, R27, UR7, RZ ;  /* 0x000000071b2b7c24 */ /* 0x000fe2000f8e02ff */
[----:B------:R-:W-:Y:S01]  /*43b0*/  IADD3 R26, R50, 0x2, RZ ;  /* 0x00000002321a7810 */ /* 0x000fe20007ffe0ff */
[----:B0-----:R-:W-:Y:S01]  /*43c0*/  IMAD.X R22, RZ, RZ, R23, P0 ;  /* 0x000000ffff167224 */ /* 0x001fe200000e0617 */
[----:B------:R-:W-:Y:S01]  /*43d0*/  IADD3 R45, P0, R2, 0x1, RZ ;  /* 0x00000001022d7810 */ /* 0x000fe20007f1e0ff */
[----:B------:R-:W-:Y:S01]  /*43e0*/  IMAD.WIDE R24, R25, 0x2, R66 ;  /* 0x0000000219187825 */ /* 0x000fe200078e0242 */
[----:B------:R-:W-:-:S02]  /*43f0*/  IADD3 R47, P1, R26, 0x1, RZ ;  /* 0x000000011a2f7810 */ /* 0x000fc40007f3e0ff */
[----:B------:R-:W-:Y:S01]  /*4400*/  LEA.HI.X.SX32 R2, R2, RZ, 0x1, P0 ;  /* 0x000000ff02027211 */ /* 0x000fe200000f0eff */
[----:B------:R-:W-:Y:S01]  /*4410*/  IMAD R49, R22, c[0x0][0x178], R43 ;  /* 0x00005e0016317a24 */ /* 0x000fe200078e022b */
[----:B------:R-:W-:Y:S01]  /*4420*/  MOV R43, R25 ;  /* 0x00000019002b7202 */ /* 0x000fe20000000f00 */
[----:B------:R-:W-:Y:S02]  /*4430*/  IMAD.MOV.U32 R42, RZ, RZ, R24 ;  /* 0x000000ffff2a7224 */ /* 0x000fe400078e0018 */
[----:B------:R-:W-:Y:S01]  /*4440*/  IMAD.WIDE.U32 R24, R27, R48, c[0x2][0x0] ;  /* 0x008000001b187625 */ /* 0x000fe200078e0030 */
[----:B------:R-:W-:-:S03]  /*4450*/  IADD3 R27, R50, 0x1, RZ ;  /* 0x00000001321b7810 */ /* 0x000fc60007ffe0ff */
[----:B------:R-:W-:Y:S02]  /*4460*/  IMAD.MOV.U32 R22, RZ, RZ, R24 ;  /* 0x000000ffff167224 */ /* 0x000fe400078e0018 */
[----:B------:R-:W-:Y:S02]  /*4470*/  IMAD R51, R45, UR7, RZ ;  /* 0x000000072d337c24 */ /* 0x000fe4000f8e02ff */
[----:B------:R-:W-:Y:S01]  /*4480*/  IMAD.IADD R24, R25, 0x1, R49 ;  /* 0x0000000119187824 */ /* 0x000fe200078e0231 */
[----:B------:R-:W-:Y:S01]  /*4490*/  IADD3 R49, P0, R27, 0x1, RZ ;  /* 0x000000011b317810 */ /* 0x000fe20007f1e0ff */
[----:B------:R-:W-:Y:S01]  /*44a0*/  IMAD R51, R2, c[0x0][0x178], R51 ;  /* 0x00005e0002337a24 */ /* 0x000fe200078e0233 */
[----:B------:R-:W-:Y:S01]  /*44b0*/  LEA.HI.X.SX32 R25, R26, RZ, 0x1, P1 ;  /* 0x000000ff1a197211 */ /* 0x000fe200008f0eff */
[----:B------:R-:W-:Y:S01]  /*44c0*/  IMAD R44, R47, UR7, RZ ;  /* 0x000000072f2c7c24 */ /* 0x000fe2000f8e02ff */
[----:B------:R-:W-:Y:S01]  /*44d0*/  LEA.HI.X.SX32 R2, R27, RZ, 0x1, P0 ;  /* 0x000000ff1b027211 */ /* 0x000fe200000f0eff */
[----:B------:R-:W-:-:S02]  /*44e0*/  IMAD R53, R49, UR7, RZ ;  /* 0x0000000731357c24 */ /* 0x000fc4000f8e02ff */
[----:B------:R-:W-:-:S04]  /*44f0*/  IMAD.WIDE.U32 R26, R45, R48, c[0x2][0x0] ;  /* 0x008000002d1a7625 */ /* 0x000fc800078e0030 */
[----:B------:R-:W-:Y:S02]  /*4500*/  IMAD R45, R25, c[0x0][0x178], R44 ;  /* 0x00005e00192d7a24 */ /* 0x000fe400078e022c */
[----:B------:R-:W-:-:S04]  /*4510*/  IMAD.WIDE.U32 R46, R47, R48, c[0x2][0x0] ;  /* 0x008000002f2e7625 */ /* 0x000fc800078e0030 */
[----:B------:R-:W-:Y:S02]  /*4520*/  IMAD R53, R2, c[0x0][0x178], R53 ;  /* 0x00005e0002357a24 */ /* 0x000fe400078e0235 */
[----:B------:R-:W-:-:S04]  /*4530*/  IMAD.WIDE.U32 R48, R49, R48, c[0x2][0x0] ;  /* 0x0080000031307625 */ /* 0x000fc800078e0030 */
[----:B------:R-:W-:Y:S01]  /*4540*/  IMAD.IADD R25, R27, 0x1, R51 ;  /* 0x000000011b197824 */ /* 0x000fe200078e0233 */
[----:B------:R-:W-:Y:S01]  /*4550*/  IADD3 R27, R47, R45, RZ ;  /* 0x0000002d2f1b7210 */ /* 0x000fe20007ffe0ff */
[----:B------:R-:W-:Y:S02]  /*4560*/  IMAD.IADD R47, R49, 0x1, R53 ;  /* 0x00000001312f7824 */ /* 0x000fe400078e0235 */
.L_x_119:
[----:B------:R-:W-:Y:S01]  /*4570*/  LOP3.LUT R2, R24, UR6, RZ, 0xfc, !PT ;  /* 0x0000000618027c12 */ /* 0x000fe2000f8efcff */
[----:B------:R-:W-:Y:S03]  /*4580*/  BSSY B3, `(.L_x_83) ;  /* 0x000001d000037945 */ /* 0x000fe60003800000 */
        /* <DEDUP_REMOVED lines=8> */
[----:B------:R-:W-:Y:S01]  /*4610*/  IMAD.MOV.U32 R55, RZ, RZ, R44 ;  /* 0x000000ffff377224 */ /* 0x000fe200078e002c */
[----:B------:R-:W-:Y:S05]  /*4620*/  BRA `(.L_x_85) ;  /* 0x0000012000007947 */ /* 0x000fea0003800000 */
.L_x_84:
        /* <DEDUP_REMOVED lines=18> */
.L_x_85:
[----:B------:R-:W-:Y:S05]  /*4750*/  BSYNC B3 ;  /* 0x0000000000037941 */ /* 0x000fea0003800000 */
.L_x_83:
[----:B------:R-:W-:Y:S01]  /*4760*/  LOP3.LUT R2, R23, UR6, RZ, 0xfc, !PT ;  /* 0x0000000617027c12 */ /* 0x000fe2000f8efcff */
[----:B------:R-:W-:Y:S03]  /*4770*/  BSSY B3, `(.L_x_86) ;  /* 0x0000027000037945 */ /* 0x000fe60003800000 */
[----:B------:R-:W-:-:S13]  /*4780*/  ISETP.NE.U32.AND P0, PT, R2, RZ, PT ;  /* 0x000000ff0200720c */ /* 0x000fda0003f05070 */
[----:B------:R-:W-:Y:S05]  /*4790*/  @!P0 BRA `(.L_x_87) ;  /* 0x0000010000008947 */ /* 0x000fea0003800000 */
[----:B------:R-:W-:Y:S01]  /*47a0*/  IMAD.MOV.U32 R52, RZ, RZ, R50 ;  /* 0x000000ffff347224 */ /* 0x000fe200078e0032 */
[----:B------:R-:W-:Y:S01]  /*47b0*/  MOV R51, c[0x0][0x184] ;  /* 0x0000610000337a02 */ /* 0x000fe20000000f00 */
[----:B------:R-:W-:Y:S01]  /*47c0*/  IMAD.MOV.U32 R53, RZ, RZ, R23 ;  /* 0x000000ffff357224 */ /* 0x000fe200078e0017 */
[----:B------:R-:W-:Y:S01]  /*47d0*/  MOV R2, 0x4800 ;  /* 0x0000480000027802 */ /* 0x000fe20000000f00 */
[----:B------:R-:W-:Y:S02]  /*47e0*/  IMAD.U32 R49, RZ, RZ, UR6 ;  /* 0x00000006ff317e24 */ /* 0x000fe4000f8e00ff */
[----:B------:R-:W-:Y:S05]  /*47f0*/  CALL.REL.NOINC `($__internal_0_$__cuda_sm20_div_s64) ;  /* 0x00001e9000007944 */ /* 0x000fea0003c00000 */
[-C--:B------:R-:W-:Y:S01]  /*4800*/  IADD3 R45, P0, RZ, -R44.reuse, RZ ;  /* 0x8000002cff2d7210 */ /* 0x080fe20007f1e0ff */
[----:B------:R-:W-:Y:S01]  /*4810*/  IMAD.MOV.U32 R51, RZ, RZ, R23 ;  /* 0x000000ffff337224 */ /* 0x000fe200078e0017 */
[----:B------:R-:W-:-:S03]  /*4820*/  MOV R56, R44 ;  /* 0x0000002c00387202 */ /* 0x000fc60000000f00 */
[----:B------:R-:W-:-:S04]  /*4830*/  IMAD.X R52, RZ, RZ, ~R52, P0 ;  /* 0x000000ffff347224 */ /* 0x000fc800000e0e34 */
[----:B------:R-:W-:Y:S02]  /*4840*/  IMAD R2, R52, c[0x0][0x184], RZ ;  /* 0x0000610034027a24 */ /* 0x000fe400078e02ff */
[----:B------:R-:W-:-:S04]  /*4850*/  IMAD.WIDE.U32 R52, R45, c[0x0][0x184], R50 ;  /* 0x000061002d347a25 */ /* 0x000fc800078e0032 */
[----:B------:R-:W-:Y:S02]  /*4860*/  IMAD R45, R45, UR6, R2 ;  /* 0x000000062d2d7c24 */ /* 0x000fe4000f8e0202 */
[----:B------:R-:W-:Y:S02]  /*4870*/  IMAD.MOV.U32 R2, RZ, RZ, R52 ;  /* 0x000000ffff027224 */ /* 0x000fe400078e0034 */
[----:B------:R-:W-:Y:S01]  /*4880*/  IMAD.IADD R44, R45, 0x1, R53 ;  /* 0x000000012d2c7824 */ /* 0x000fe200078e0235 */
[----:B------:R-:W-:Y:S05]  /*4890*/  BRA `(.L_x_88) ;  /* 0x0000014000007947 */ /* 0x000fea0003800000 */
.L_x_87:
        /* <DEDUP_REMOVED lines=20> */
.L_x_88:
[----:B------:R-:W-:Y:S05]  /*49e0*/  BSYNC B3 ;  /* 0x0000000000037941 */ /* 0x000fea0003800000 */
.L_x_86:
        /* <DEDUP_REMOVED lines=14> */
.L_x_90:
        /* <DEDUP_REMOVED lines=18> */
.L_x_91:
[----:B------:R-:W-:Y:S05]  /*4bf0*/  BSYNC B3 ;  /* 0x0000000000037941 */ /* 0x000fea0003800000 */
.L_x_89:
[----:B------:R-:W2:Y:S04]  /*4c00*/  LDG.E.U16 R45, [R42.64] ;  /* 0x0000000e2a2d7981 */ /* 0x000ea8000c1e1500 */
[----:B------:R-:W3:Y:S01]  /*4c10*/  LDG.E.U16 R49, [R34.64] ;  /* 0x0000000e22317981 */ /* 0x000ee2000c1e1500 */
[----:B------:R-:W-:Y:S01]  /*4c20*/  IADD3 R55, R55, 0x1, RZ ;  /* 0x0000000137377810 */ /* 0x000fe20007ffe0ff */
[----:B------:R-:W-:Y:S01]  /*4c30*/  IMAD.MOV R56, RZ, RZ, -R56 ;  /* 0x000000ffff387224 */ /* 0x000fe200078e0a38 */
[----:B------:R-:W-:Y:S03]  /*4c40*/  BSSY B3, `(.L_x_92) ;  /* 0x000002b000037945 */ /* 0x000fe60003800000 */
[----:B------:R-:W-:-:S04]  /*4c50*/  IMAD R55, R56, c[0x0][0x178], R55 ;  /* 0x00005e0038377a24 */ /* 0x000fc800078e0237 */
[----:B------:R-:W-:-:S04]  /*4c60*/  IMAD.IADD R2, R55, 0x1, -R44 ;  /* 0x0000000137027824 */ /* 0x000fc800078e0a2c */
[----:B------:R-:W-:-:S06]  /*4c70*/  IMAD R2, R21, R2, RZ ;  /* 0x0000000215027224 */ /* 0x000fcc00078e02ff */
[----:B------:R-:W0:Y:S08]  /*4c80*/  I2F R2, R2 ;  /* 0x0000000200027306 */ /* 0x000e300000201400 */
[----:B0-----:R-:W0:Y:S01]  /*4c90*/  MUFU.RCP R44, R2 ;  /* 0x00000002002c7308 */ /* 0x001e220000001000 */
[----:B--2---:R-:W-:Y:S02]  /*4ca0*/  PRMT R45, RZ, 0x5410, R45 ;  /* 0x00005410ff2d7816 */ /* 0x004fe4000000002d */
[----:B---3--:R-:W-:-:S03]  /*4cb0*/  PRMT R49, RZ, 0x5410, R49 ;  /* 0x00005410ff317816 */ /* 0x008fc60000000031 */
[----:B0-----:R-:W-:Y:S01]  /*4cc0*/  FMUL.FTZ R45, R45, R44 ;  /* 0x0000002c2d2d7220 */ /* 0x001fe20000410000 */
[----:B------:R-:W-:-:S04]  /*4cd0*/  LOP3.LUT R44, R47, UR6, RZ, 0xfc, !PT ;  /* 0x000000062f2c7c12 */ /* 0x000fc8000f8efcff */
[----:B------:R-:W-:Y:S02]  /*4ce0*/  F2FP.BF16.PACK_AB R45, RZ, R45 ;  /* 0x0000002dff2d723e */ /* 0x000fe400000010ff */
[----:B------:R-:W-:Y:S02]  /*4cf0*/  ISETP.NE.U32.AND P0, PT, R44, RZ, PT ;  /* 0x000000ff2c00720c */ /* 0x000fe40003f05070 */
[----:B------:R-:W-:-:S05]  /*4d00*/  PRMT R2, RZ, 0x5410, R45 ;  /* 0x00005410ff027816 */ /* 0x000fca000000002d */
[----:B------:R-:W-:-:S05]  /*4d10*/  FADD.FTZ R57, R49, R2 ;  /* 0x0000000231397221 */ /* 0x000fca0000010000 */
[----:B------:R-:W-:-:S05]  /*4d20*/  F2FP.BF16.PACK_AB R57, RZ, R57 ;  /* 0x00000039ff39723e */ /* 0x000fca00000010ff */
[----:B------:R0:W-:Y:S01]  /*4d30*/  STG.E.U16 [R34.64], R57 ;  /* 0x0000003922007986 */ /* 0x0001e2000c10150e */
        /* <DEDUP_REMOVED lines=9> */
.L_x_93:
        /* <DEDUP_REMOVED lines=18> */
.L_x_94:
[----:B------:R-:W-:Y:S05]  /*4ef0*/  BSYNC B3 ;  /* 0x0000000000037941 */ /* 0x000fea0003800000 */
.L_x_92:
[----:B------:R-:W-:Y:S01]  /*4f00*/  IADD3 R68, P0, R50, 0x1, RZ ;  /* 0x0000000132447810 */ /* 0x000fe20007f1e0ff */
[----:B------:R-:W-:Y:S03]  /*4f10*/  BSSY B3, `(.L_x_95) ;  /* 0x0000028000037945 */ /* 0x000fe60003800000 */
[----:B------:R-:W-:-:S04]  /*4f20*/  IADD3.X R69, RZ, R23, RZ, P0, !PT ;  /* 0x00000017ff457210 */ /* 0x000fc800007fe4ff */
        /* <DEDUP_REMOVED lines=8> */
[----:B0-----:R-:W-:Y:S05]  /*4fb0*/  CALL.REL.NOINC `($__internal_0_$__cuda_sm20_div_s64) ;  /* 0x000016d000007944 */ /* 0x001fea0003c00000 */
        /* <DEDUP_REMOVED lines=8> */
.L_x_96:
        /* <DEDUP_REMOVED lines=16> */
[----:B------:R-:W-:-:S12]  /*5140*/  HFMA2.MMA R2, -RZ, RZ, 0, 0 ;  /* 0x00000000ff027435 */ /* 0x000fd800000001ff */
[----:B------:R-:W-:Y:S02]  /*5150*/  @P1 IADD3 R56, R56, 0x1, RZ ;  /* 0x0000000138381810 */ /* 0x000fe40007ffe0ff */
[----:B------:R-:W-:-:S05]  /*5160*/  @!P2 LOP3.LUT R56, RZ, c[0x0][0x184], RZ, 0x33, !PT ;  /* 0x00006100ff38aa12 */ /* 0x000fca00078e33ff */
[----:B------:R-:W-:-:S04]  /*5170*/  IMAD.MOV R45, RZ, RZ, -R56 ;  /* 0x000000ffff2d7224 */ /* 0x000fc800078e0a38 */
[----:B------:R-:W-:Y:S02]  /*5180*/  IMAD R68, R45, c[0x0][0x184], R68 ;  /* 0x000061002d447a24 */ /* 0x000fe400078e0244 */
.L_x_97:
[----:B------:R-:W-:Y:S05]  /*5190*/  BSYNC B3 ;  /* 0x0000000000037941 */ /* 0x000fea0003800000 */
.L_x_95:
        /* <DEDUP_REMOVED lines=12> */
[----:B0-----:R-:W-:Y:S05]  /*5260*/  CALL.REL.NOINC `($__internal_0_$__cuda_sm20_div_s64) ;  /* 0x0000142000007944 */ /* 0x001fea0003c00000 */
[----:B------:R-:W-:Y:S05]  /*5270*/  BRA `(.L_x_100) ;  /* 0x0000012000007947 */ /* 0x000fea0003800000 */
.L_x_99:
        /* <DEDUP_REMOVED lines=18> */
.L_x_100:
[----:B------:R-:W-:Y:S05]  /*53a0*/  BSYNC B3 ;  /* 0x0000000000037941 */ /* 0x000fea0003800000 */
.L_x_98:
[----:B------:R-:W2:Y:S01]  /*53b0*/  LDG.E.U16 R45, [R42.64+0x2] ;  /* 0x0000020e2a2d7981 */ /* 0x000ea2000c1e1500 */
[----:B------:R-:W-:Y:S01]  /*53c0*/  IADD3 R55, R55, 0x1, RZ ;  /* 0x0000000137377810 */ /* 0x000fe20007ffe0ff */
[----:B------:R-:W-:Y:S01]  /*53d0*/  BSSY B3, `(.L_x_101) ;  /* 0x000002c000037945 */ /* 0x000fe20003800000 */
[----:B------:R-:W-:Y:S02]  /*53e0*/  IADD3 R56, -R56, RZ, RZ ;  /* 0x000000ff38387210 */ /* 0x000fe40007ffe1ff */
[----:B0-----:R-:W-:-:S03]  /*53f0*/  PRMT R57, RZ, 0x5410, R57 ;  /* 0x00005410ff397816 */ /* 0x001fc60000000039 */
[----:B------:R-:W-:-:S04]  /*5400*/  IMAD R55, R56, c[0x0][0x178], R55 ;  /* 0x00005e0038377a24 */ /* 0x000fc800078e0237 */
[----:B------:R-:W-:-:S04]  /*5410*/  IMAD.IADD R2, R55, 0x1, -R44 ;  /* 0x0000000137027824 */ /* 0x000fc800078e0a2c */
[----:B------:R-:W-:-:S06]  /*5420*/  IMAD R2, R21, R2, RZ ;  /* 0x0000000215027224 */ /* 0x000fcc00078e02ff */
[----:B------:R-:W0:Y:S08]  /*5430*/  I2F R2, R2 ;  /* 0x0000000200027306 */ /* 0x000e300000201400 */
[----:B0-----:R-:W0:Y:S01]  /*5440*/  MUFU.RCP R44, R2 ;  /* 0x00000002002c7308 */ /* 0x001e220000001000 */
[----:B--2---:R-:W-:-:S05]  /*5450*/  PRMT R45, RZ, 0x5410, R45 ;  /* 0x00005410ff2d7816 */ /* 0x004fca000000002d */
        /* <DEDUP_REMOVED lines=9> */
[----:B------:R-:W-:Y:S01]  /*54f0*/  IMAD.MOV.U32 R52, RZ, RZ, R46 ;  /* 0x000000ffff347224 */ /* 0x000fe200078e002e */
[----:B------:R-:W-:Y:S01]  /*5500*/  MOV R51, c[0x0][0x184] ;  /* 0x0000610000337a02 */ /* 0x000fe20000000f00 */
[----:B------:R-:W-:Y:S01]  /*5510*/  IMAD.MOV.U32 R53, RZ, RZ, R27 ;  /* 0x000000ffff357224 */ /* 0x000fe200078e001b */
[----:B------:R-:W-:Y:S01]  /*5520*/  MOV R2, 0x5550 ;  /* 0x0000555000027802 */ /* 0x000fe20000000f00 */
[----:B------:R-:W-:Y:S02]  /*5530*/  IMAD.U32 R49, RZ, RZ, UR6 ;  /* 0x00000006ff317e24 */ /* 0x000fe4000f8e00ff */
[----:B0-----:R-:W-:Y:S05]  /*5540*/  CALL.REL.NOINC `($__internal_0_$__cuda_sm20_div_s64) ;  /* 0x0000114000007944 */ /* 0x001fea0003c00000 */
[----:B------:R-:W-:Y:S01]  /*5550*/  IMAD.MOV.U32 R55, RZ, RZ, R44 ;  /* 0x000000ffff377224 */ /* 0x000fe200078e002c */
[----:B------:R-:W-:Y:S05]  /*5560*/  BRA `(.L_x_103) ;  /* 0x0000012000007947 */ /* 0x000fea0003800000 */
.L_x_102:
        /* <DEDUP_REMOVED lines=18> */
.L_x_103:
[----:B------:R-:W-:Y:S05]  /*5690*/  BSYNC B3 ;  /* 0x0000000000037941 */ /* 0x000fea0003800000 */
.L_x_101:
[----:B------:R-:W-:Y:S01]  /*56a0*/  IADD3 R68, P0, R50, 0x2, RZ ;  /* 0x0000000232447810 */ /* 0x000fe20007f1e0ff */
[----:B------:R-:W-:Y:S04]  /*56b0*/  BSSY B3, `(.L_x_104) ;  /* 0x0000028000037945 */ /* 0x000fe80003800000 */
[----:B------:R-:W-:-:S05]  /*56c0*/  IMAD.X R69, RZ, RZ, R23, P0 ;  /* 0x000000ffff457224 */ /* 0x000fca00000e0617 */
[----:B------:R-:W-:-:S04]  /*56d0*/  LOP3.LUT R2, R69, UR6, RZ, 0xfc, !PT ;  /* 0x0000000645027c12 */ /* 0x000fc8000f8efcff */
        /* <DEDUP_REMOVED lines=16> */
.L_x_105:
        /* <DEDUP_REMOVED lines=21> */
.L_x_106:
[----:B------:R-:W-:Y:S05]  /*5930*/  BSYNC B3 ;  /* 0x0000000000037941 */ /* 0x000fea0003800000 */
.L_x_104:
        /* <DEDUP_REMOVED lines=14> */
.L_x_108:
[----:B------:R-:W1:Y:S01]  /*5a20*/  I2F.U32.RP R2, c[0x0][0x184] ;  /* 0x0000610000027b06 */ /* 0x000e620000209000 */
[----:B------:R-:W-:Y:S01]  /*5a30*/  HFMA2.MMA R44, -RZ, RZ, 0, 0 ;  /* 0x00000000ff2c7435 */ /* 0x000fe200000001ff */
        /* <DEDUP_REMOVED lines=16> */
.L_x_109:
[----:B------:R-:W-:Y:S05]  /*5b40*/  BSYNC B3 ;  /* 0x0000000000037941 */ /* 0x000fea0003800000 */
.L_x_107:
[----:B------:R-:W2:Y:S01]  /*5b50*/  LDG.E.U16 R45, [R42.64+0x4] ;  /* 0x0000040e2a2d7981 */ /* 0x000ea2000c1e1500 */
[----:B------:R-:W-:Y:S01]  /*5b60*/  IADD3 R55, R55, 0x1, RZ ;  /* 0x0000000137377810 */ /* 0x000fe20007ffe0ff */
[----:B------:R-:W-:Y:S01]  /*5b70*/  IMAD.MOV R56, RZ, RZ, -R56 ;  /* 0x000000ffff387224 */ /* 0x000fe200078e0a38 */
[----:B0-----:R-:W-:Y:S01]  /*5b80*/  PRMT R57, RZ, 0x5410, R57 ;  /* 0x00005410ff397816 */ /* 0x001fe20000000039 */
[----:B------:R-:W-:Y:S02]  /*5b90*/  BSSY B3, `(.L_x_110) ;  /* 0x000002a000037945 */ /* 0x000fe40003800000 */
        /* <DEDUP_REMOVED lines=23> */
.L_x_111:
        /* <DEDUP_REMOVED lines=18> */
.L_x_112:
[----:B------:R-:W-:Y:S05]  /*5e30*/  BSYNC B3 ;  /* 0x0000000000037941 */ /* 0x000fea0003800000 */
.L_x_110:
        /* <DEDUP_REMOVED lines=20> */
.L_x_114:
        /* <DEDUP_REMOVED lines=21> */
.L_x_115:
[----:B------:R-:W-:Y:S05]  /*60d0*/  BSYNC B3 ;  /* 0x0000000000037941 */ /* 0x000fea0003800000 */
.L_x_113:
        /* <DEDUP_REMOVED lines=14> */
.L_x_117:
        /* <DEDUP_REMOVED lines=18> */
.L_x_118:
[----:B------:R-:W-:Y:S05]  /*62e0*/  BSYNC B3 ;  /* 0x0000000000037941 */ /* 0x000fea0003800000 */
.L_x_116:
[----:B------:R1:W2:Y:S01]  /*62f0*/  LDG.E.U16 R45, [R42.64+0x6] ;  /* 0x0000060e2a2d7981 */ /* 0x0002a2000c1e1500 */
[----:B------:R-:W-:Y:S01]  /*6300*/  IADD3 R55, R55, 0x1, RZ ;  /* 0x0000000137377810 */ /* 0x000fe20007ffe0ff */
[----:B------:R-:W-:Y:S01]  /*6310*/  ULDC UR9, c[0x0][0x178] ;  /* 0x00005e0000097ab9 */ /* 0x000fe20000000800 */
[----:B------:R-:W-:Y:S01]  /*6320*/  IADD3 R56, -R56, RZ, RZ ;  /* 0x000000ff38387210 */ /* 0x000fe20007ffe1ff */
[----:B------:R-:W-:Y:S01]  /*6330*/  USHF.L.U32 UR10, UR9, 0x2, URZ ;  /* 0x00000002090a7899 */ /* 0x000fe2000800063f */
[----:B0-----:R-:W-:Y:S01]  /*6340*/  PRMT R57, RZ, 0x5410, R57 ;  /* 0x00005410ff397816 */ /* 0x001fe20000000039 */
[----:B------:R-:W-:Y:S01]  /*6350*/  USHF.L.U64.HI UR9, UR9, 0x2, UR7 ;  /* 0x0000000209097899 */ /* 0x000fe20008010207 */
[----:B------:R-:W-:Y:S01]  /*6360*/  IADD3 R50, P2, R50, 0x4, RZ ;  /* 0x0000000432327810 */ /* 0x000fe20007f5e0ff */
[----:B------:R-:W-:-:S02]  /*6370*/  IMAD R55, R56, c[0x0][0x178], R55 ;  /* 0x00005e0038377a24 */ /* 0x000fc400078e0237 */
[----:B------:R-:W-:Y:S02]  /*6380*/  IADD3 R26, P3, R26, UR10, RZ ;  /* 0x0000000a1a1a7c10 */ /* 0x000fe4000ff7e0ff */
[----:B------:R-:W-:Y:S01]  /*6390*/  IMAD.IADD R2, R55, 0x1, -R44 ;  /* 0x0000000137027824 */ /* 0x000fe200078e0a2c */
[----:B------:R-:W-:Y:S01]  /*63a0*/  ISETP.GE.AND P0, PT, R50, R11, PT ;  /* 0x0000000b3200720c */ /* 0x000fe20003f06270 */
[----:B------:R-:W-:Y:S01]  /*63b0*/  IMAD.X R23, RZ, RZ, R23, P2 ;  /* 0x000000ffff177224 */ /* 0x000fe200010e0617 */
[----:B------:R-:W-:Y:S01]  /*63c0*/  IADD3 R46, P4, R46, UR10, RZ ;  /* 0x0000000a2e2e7c10 */ /* 0x000fe2000ff9e0ff */
[----:B------:R-:W-:Y:S01]  /*63d0*/  IMAD R2, R21, R2, RZ ;  /* 0x0000000215027224 */ /* 0x000fe200078e02ff */
[----:B------:R-:W-:Y:S02]  /*63e0*/  IADD3 R48, P5, R48, UR10, RZ ;  /* 0x0000000a30307c10 */ /* 0x000fe4000ffbe0ff */
[----:B------:R-:W-:Y:S02]  /*63f0*/  IADD3 R22, P6, R22, UR10, RZ ;  /* 0x0000000a16167c10 */ /* 0x000fe4000ffde0ff */
[----:B-1----:R-:W-:Y:S01]  /*6400*/  IADD3 R42, P1, R42, 0x8, RZ ;  /* 0x000000082a2a7810 */ /* 0x002fe20007f3e0ff */
[----:B------:R-:W0:Y:S01]  /*6410*/  I2F R2, R2 ;  /* 0x0000000200027306 */ /* 0x000e220000201400 */
[----:B------:R-:W-:-:S02]  /*6420*/  IADD3.X R25, R25, UR9, RZ, P3, !PT ;  /* 0x0000000919197c10 */ /* 0x000fc40009ffe4ff */
[----:B------:R-:W-:Y:S01]  /*6430*/  IADD3.X R27, R27, UR9, RZ, P4, !PT ;  /* 0x000000091b1b7c10 */ /* 0x000fe2000a7fe4ff */
[----:B------:R-:W-:Y:S01]  /*6440*/  IMAD.X R43, RZ, RZ, R43, P1 ;  /* 0x000000ffff2b7224 */ /* 0x000fe200008e062b */
[----:B------:R-:W-:Y:S02]  /*6450*/  IADD3.X R47, R47, UR9, RZ, P5, !PT ;  /* 0x000000092f2f7c10 */ /* 0x000fe4000affe4ff */
[----:B------:R-:W-:Y:S01]  /*6460*/  IADD3.X R24, R24, UR9, RZ, P6, !PT ;  /* 0x0000000918187c10 */ /* 0x000fe2000b7fe4ff */
        /* <DEDUP_REMOVED lines=8> */
[----:B------:R-:W-:Y:S01]  /*64f0*/  @P0 CALL.REL.NOINC `(.L_x_53) ;  /* 0x0000001000000944 */ /* 0x000fe20003c00000 */
[----:B------:R-:W-:Y:S05]  /*6500*/  BRA `(.L_x_119) ;  /* 0xffffe06000007947 */ /* 0x000fea000383ffff */
.L_x_53:
[----:B------:R-:W-:Y:S05]  /*6510*/  BSYNC B4 ;  /* 0x0000000000047941 */ /* 0x000fea0003800000 */
.L_x_52:
[----:B------:R-:W-:-:S04]  /*6520*/  IADD3 R20, R20, 0x1, RZ ;  /* 0x0000000114147810 */ /* 0x000fc80007ffe0ff */
[----:B------:R-:W-:-:S13]  /*6530*/  ISETP.GE.AND P0, PT, R20, R10, PT ;  /* 0x0000000a1400720c */ /* 0x000fda0003f06270 */
[----:B------:R-:W-:Y:S01]  /*6540*/  @P0 CALL.REL.NOINC `(.L_x_42) ;  /* 0x0000001000000944 */ /* 0x000fe20003c00000 */
[----:B------:R-:W-:Y:S05]  /*6550*/  BRA `(.L_x_120) ;  /* 0xffffbef000007947 */ /* 0x000fea000383ffff */
.L_x_42:
[----:B------:R-:W-:Y:S05]  /*6560*/  BSYNC B2 ;  /* 0x0000000000027941 */ /* 0x000fea0003800000 */
.L_x_41:
[----:B------:R-:W-:Y:S02]  /*6570*/  IADD3 R14, R14, 0x1, RZ ;  /* 0x000000010e0e7810 */ /* 0x000fe40007ffe0ff */
[----:B------:R-:W-:Y:S02]  /*6580*/  LEA R66, P1, R5, R66, 0x1 ;  /* 0x0000004205427211 */ /* 0x000fe400078208ff */
[----:B------:R-:W-:Y:S02]  /*6590*/  ISETP.GE.AND P0, PT, R14, R6, PT ;  /* 0x000000060e00720c */ /* 0x000fe40003f06270 */
[----:B------:R-:W-:-:S11]  /*65a0*/  IADD3.X R67, R67, R8, RZ, P1, !PT ;  /* 0x0000000843437210 */ /* 0x000fd60000ffe4ff */
[----:B------:R-:W-:Y:S01]  /*65b0*/  @P0 CALL.REL.NOINC `(.L_x_121) ;  /* 0x0000001000000944 */ /* 0x000fe20003c00000 */
[----:B------:R-:W-:Y:S05]  /*65c0*/  BRA `(.L_x_122) ;  /* 0xffffb6f000007947 */ /* 0x000fea000383ffff */
.L_x_121:
[----:B------:R-:W-:Y:S05]  /*65d0*/  BSYNC B1 ;  /* 0x0000000000017941 */ /* 0x000fea0003800000 */
.L_x_31:
[----:B------:R-:W-:-:S04]  /*65e0*/  IADD3 R12, R12, c[0x0][0x0], RZ ;  /* 0x000000000c0c7a10 */ /* 0x000fc80007ffe0ff */
[----:B------:R-:W-:-:S13]  /*65f0*/  ISETP.GE.AND P0, PT, R12, c[0x0][0x178], PT ;  /* 0x00005e000c007a0c */ /* 0x000fda0003f06270 */
[----:B------:R-:W-:Y:S01]  /*6600*/  @P0 CALL.REL.NOINC `(.L_x_21) ;  /* 0x0000001000000944 */ /* 0x000fe20003c00000 */
[----:B------:R-:W-:Y:S05]  /*6610*/  BRA `(.L_x_123) ;  /* 0xffffac3000007947 */ /* 0x000fea000383ffff */
.L_x_21:
[----:B------:R-:W-:Y:S05]  /*6620*/  BSYNC B0 ;  /* 0x0000000000007941 */ /* 0x000fea0003800000 */
.L_x_20:
[----:B------:R-:W-:-:S04]  /*6630*/  IMAD.MOV.U32 R9, RZ, RZ, c[0x0][0x10] ;  /* 0x00000400ff097624 */ /* 0x000fc800078e00ff */
[----:B------:R-:W-:-:S05]  /*6640*/  IMAD R0, R9, c[0x0][0x4], R0 ;  /* 0x0000010009007a24 */ /* 0x000fca00078e0200 */
[----:B------:R-:W-:-:S13]  /*6650*/  ISETP.GE.AND P0, PT, R0, c[0x0][0x174], PT ;  /* 0x00005d0000007a0c */ /* 0x000fda0003f06270 */
[----:B------:R-:W-:Y:S01]  /*6660*/  @P0 CALL.REL.NOINC `(.L_x_124) ;  /* 0x0000001000000944 */ /* 0x000fe20003c00000 */
[----:B------:R-:W-:Y:S05]  /*6670*/  BRA `(.L_x_125) ;  /* 0xffffa46000007947 */ /* 0x000fea000383ffff */
.L_x_124:
[----:B------:R-:W-:Y:S05]  /*6680*/  EXIT ;  /* 0x000000000000794d */ /* 0x000fea0003800000 */
        .weak           $__internal_0_$__cuda_sm20_div_s64
        .type           $__internal_0_$__cuda_sm20_div_s64,@function
        .size           $__internal_0_$__cuda_sm20_div_s64,(.L_x_1125 - $__internal_0_$__cuda_sm20_div_s64)
$__internal_0_$__cuda_sm20_div_s64:
[-C--:B------:R-:W-:Y:S02]  /*6690*/  IADD3 R44, P1, RZ, -R51.reuse, RZ ;  /* 0x80000033ff2c7210 */ /* 0x080fe40007f3e0ff */
[----:B------:R-:W-:Y:S02]  /*66a0*/  ISETP.GE.AND P0, PT, R49, RZ, PT ;  /* 0x000000ff3100720c */ /* 0x000fe40003f06270 */
[----:B------:R-:W-:Y:S01]  /*66b0*/  ISETP.GE.AND P2, PT, R53, RZ, PT ;  /* 0x000000ff3500720c */ /* 0x000fe20003f46270 */
[----:B------:R-:W-:Y:S01]  /*66c0*/  IMAD.X R54, RZ, RZ, ~R49, P1 ;  /* 0x000000ffff367224 */ /* 0x000fe200008e0e31 */
[----:B------:R-:W-:-:S04]  /*66d0*/  SEL R44, R44, R51, !P0 ;  /* 0x000000332c2c7207 */ /* 0x000fc80004000000 */
[----:B------:R-:W-:-:S04]  /*66e0*/  SEL R45, R54, R49, !P0 ;  /* 0x00000031362d7207 */ /* 0x000fc80004000000 */
[----:B------:R-:W0:Y:S08]  /*66f0*/  I2F.U64.RP R58, R44 ;  /* 0x0000002c003a7312 */ /* 0x000e300000309000 */
[----:B0-----:R-:W0:Y:S02]  /*6700*/  MUFU.RCP R60, R58 ;  /* 0x0000003a003c7308 */ /* 0x001e240000001000 */
[----:B0-----:R-:W-:-:S06]  /*6710*/  IADD3 R60, R60, 0x1ffffffe, RZ ;  /* 0x1ffffffe3c3c7810 */ /* 0x001fcc0007ffe0ff */
[----:B------:R-:W0:Y:S02]  /*6720*/  F2I.U64.TRUNC R62, R60 ;  /* 0x0000003c003e7311 */ /* 0x000e24000020d800 */
[----:B0-----:R-:W-:-:S04]  /*6730*/  IMAD.WIDE.U32 R58, R62, R44, RZ ;  /* 0x0000002c3e3a7225 */ /* 0x001fc800078e00ff */
[----:B------:R-:W-:Y:S01]  /*6740*/  IMAD R61, R62, R45, R59 ;  /* 0x0000002d3e3d7224 */ /* 0x000fe200078e023b */
[----:B------:R-:W-:-:S03]  /*6750*/  IADD3 R59, P0, RZ, -R58, RZ ;  /* 0x8000003aff3b7210 */ /* 0x000fc60007f1e0ff */
[----:B------:R-:W-:Y:S01]  /*6760*/  IMAD R54, R63, R44, R61 ;  /* 0x0000002c3f367224 */ /* 0x000fe200078e023d */
[----:B------:R-:W-:Y:S01]  /*6770*/  MOV R61, R62 ;  /* 0x0000003e003d7202 */ /* 0x000fe20000000f00 */
[----:B------:R-:W-:-:S04]  /*6780*/  IMAD.HI.U32 R60, R62, R59, RZ ;  /* 0x0000003b3e3c7227 */ /* 0x000fc800078e00ff */
[----:B------:R-:W-:-:S04]  /*6790*/  IMAD.X R54, RZ, RZ, ~R54, P0 ;  /* 0x000000ffff367224 */ /* 0x000fc800000e0e36 */
[----:B------:R-:W-:-:S04]  /*67a0*/  IMAD.WIDE.U32 R60, P0, R62, R54, R60 ;  /* 0x000000363e3c7225 */ /* 0x000fc8000780003c */
[----:B------:R-:W-:-:S04]  /*67b0*/  IMAD.HI.U32 R58, R63, R54, RZ ;  /* 0x000000363f3a7227 */ /* 0x000fc800078e00ff */
[----:B------:R-:W-:-:S04]  /*67c0*/  IMAD.HI.U32 R59, P1, R63, R59, R60 ;  /* 0x0000003b3f3b7227 */ /* 0x000fc8000782003c */
[----:B------:R-:W-:Y:S02]  /*67d0*/  IMAD R54, R63, R54, RZ ;  /* 0x000000363f367224 */ /* 0x000fe400078e02ff */
[----:B------:R-:W-:-:S03]  /*67e0*/  IMAD.X R58, R58, 0x1, R63, P0 ;  /* 0x000000013a3a7824 */ /* 0x000fc600000e063f */
[----:B------:R-:W-:-:S04]  /*67f0*/  IADD3 R61, P0, R54, R59, RZ ;  /* 0x0000003b363d7210 */ /* 0x000fc80007f1e0ff */
[----:B------:R-:W-:Y:S01]  /*6800*/  IADD3.X R59, RZ, RZ, R58, P0, P1 ;  /* 0x000000ffff3b7210 */ /* 0x000fe200007e243a */
[----:B------:R-:W-:-:S04]  /*6810*/  IMAD.WIDE.U32 R62, R61, R44, RZ ;  /* 0x0000002c3d3e7225 */ /* 0x000fc800078e00ff */
[----:B------:R-:W-:Y:S01]  /*6820*/  IMAD R58, R61, R45, R63 ;  /* 0x0000002d3d3a7224 */ /* 0x000fe200078e023f */
[----:B------:R-:W-:-:S03]  /*6830*/  IADD3 R54, P0, RZ, -R62, RZ ;  /* 0x8000003eff367210 */ /* 0x000fc60007f1e0ff */
[----:B------:R-:W-:Y:S02]  /*6840*/  IMAD R58, R59, R44, R58 ;  /* 0x0000002c3b3a7224 */ /* 0x000fe400078e023a */
[----:B------:R-:W-:-:S04]  /*6850*/  IMAD.HI.U32 R60, R61, R54, RZ ;  /* 0x000000363d3c7227 */ /* 0x000fc800078e00ff */
[----:B------:R-:W-:-:S04]  /*6860*/  IMAD.X R58, RZ, RZ, ~R58, P0 ;  /* 0x000000ffff3a7224 */ /* 0x000fc800000e0e3a */
[----:B------:R-:W-:-:S06]  /*6870*/  IMAD.WIDE.U32 R60, P0, R61, R58, R60 ;  /* 0x0000003a3d3c7225 */ /* 0x000fcc000780003c */
[----:B------:R-:W-:-:S04]  /*6880*/  IMAD.HI.U32 R54, P1, R59, R54, R60 ;  /* 0x000000363b367227 */ /* 0x000fc8000782003c */
[----:B------:R-:W-:-:S04]  /*6890*/  IMAD.HI.U32 R60, R59, R58, RZ ;  /* 0x0000003a3b3c7227 */ /* 0x000fc800078e00ff */
[----:B------:R-:W-:Y:S02]  /*68a0*/  IMAD R61, R59, R58, RZ ;  /* 0x0000003a3b3d7224 */ /* 0x000fe400078e02ff */
[----:B------:R-:W-:Y:S01]  /*68b0*/  IMAD.X R60, R60, 0x1, R59, P0 ;  /* 0x000000013c3c7824 */ /* 0x000fe200000e063b */
[----:B------:R-:W-:Y:S02]  /*68c0*/  IADD3 R59, P3, RZ, -R52, RZ ;  /* 0x80000034ff3b7210 */ /* 0x000fe40007f7e0ff */
[----:B------:R-:W-:Y:S02]  /*68d0*/  IADD3 R61, P0, R61, R54, RZ ;  /* 0x000000363d3d7210 */ /* 0x000fe40007f1e0ff */
[----:B------:R-:W-:Y:S01]  /*68e0*/  SEL R54, R59, R52, !P2 ;  /* 0x000000343b367207 */ /* 0x000fe20005000000 */
[----:B------:R-:W-:Y:S01]  /*68f0*/  IMAD.MOV.U32 R59, RZ, RZ, RZ ;  /* 0x000000ffff3b7224 */ /* 0x000fe200078e00ff */
[----:B------:R-:W-:-:S03]  /*6900*/  IADD3.X R52, RZ, ~R53, RZ, P3, !PT ;  /* 0x80000035ff347210 */ /* 0x000fc60001ffe4ff */
[----:B------:R-:W-:Y:S01]  /*6910*/  IMAD.HI.U32 R58, R61, R54, RZ ;  /* 0x000000363d3a7227 */ /* 0x000fe200078e00ff */
[----:B------:R-:W-:-:S05]  /*6920*/  SEL R52, R52, R53, !P2 ;  /* 0x0000003534347207 */ /* 0x000fca0005000000 */
[----:B------:R-:W-:Y:S01]  /*6930*/  IMAD.WIDE.U32 R58, R61, R52, R58 ;  /* 0x000000343d3a7225 */ /* 0x000fe200078e003a */
[----:B------:R-:W-:-:S05]  /*6940*/  IADD3.X R61, RZ, RZ, R60, P0, P1 ;  /* 0x000000ffff3d7210 */ /* 0x000fca00007e243c */
[----:B------:R-:W-:-:S04]  /*6950*/  IMAD.HI.U32 R58, P0, R61, R54, R58 ;  /* 0x000000363d3a7227 */ /* 0x000fc8000780003a */
[----:B------:R-:W-:-:S05]  /*6960*/  IMAD R59, R61, R52, RZ ;  /* 0x000000343d3b7224 */ /* 0x000fca00078e02ff */
[----:B------:R-:W-:Y:S01]  /*6970*/  IADD3 R59, P1, R59, R58, RZ ;  /* 0x0000003a3b3b7210 */ /* 0x000fe20007f3e0ff */
[----:B------:R-:W-:-:S04]  /*6980*/  IMAD.HI.U32 R58, R61, R52, RZ ;  /* 0x000000343d3a7227 */ /* 0x000fc800078e00ff */
[----:B------:R-:W-:Y:S02]  /*6990*/  IMAD.X R58, RZ, RZ, R58, P0 ;  /* 0x000000ffff3a7224 */ /* 0x000fe400000e063a */
[----:B------:R-:W-:-:S04]  /*69a0*/  IMAD.WIDE.U32 R62, R59, R44, RZ ;  /* 0x0000002c3b3e7225 */ /* 0x000fc800078e00ff */
[----:B------:R-:W-:Y:S01]  /*69b0*/  IMAD R63, R59, R45, R63 ;  /* 0x0000002d3b3f7224 */ /* 0x000fe200078e023f */
[----:B------:R-:W-:Y:S01]  /*69c0*/  IADD3 R61, P0, -R62, R54, RZ ;  /* 0x000000363e3d7210 */ /* 0x000fe20007f1e1ff */
[----:B------:R-:W-:-:S04]  /*69d0*/  IMAD.X R58, RZ, RZ, R58, P1 ;  /* 0x000000ffff3a7224 */ /* 0x000fc800008e063a */
[----:B------:R-:W-:-:S05]  /*69e0*/  IMAD R63, R58, R44, R63 ;  /* 0x0000002c3a3f7224 */ /* 0x000fca00078e023f */
[----:B------:R-:W-:Y:S02]  /*69f0*/  IADD3.X R63, ~R63, R52, RZ, P0, !PT ;  /* 0x000000343f3f7210 */ /* 0x000fe400007fe5ff */
[CC--:B------:R-:W-:Y:S02]  /*6a00*/  ISETP.GE.U32.AND P0, PT, R61.reuse, R44.reuse, PT ;  /* 0x0000002c3d00720c */ /* 0x0c0fe40003f06070 */
[----:B------:R-:W-:Y:S02]  /*6a10*/  IADD3 R52, P2, R61, -R44, RZ ;  /* 0x8000002c3d347210 */ /* 0x000fe40007f5e0ff */
[----:B------:R-:W-:-:S04]  /*6a20*/  ISETP.GE.U32.AND.EX P0, PT, R63, R45, PT, P0 ;  /* 0x0000002d3f00720c */ /* 0x000fc80003f06100 */
[----:B------:R-:W-:Y:S02]  /*6a30*/  SEL R61, R52, R61, P0 ;  /* 0x0000003d343d7207 */ /* 0x000fe40000000000 */
[----:B------:R-:W-:Y:S02]  /*6a40*/  LOP3.LUT R52, R49, R53, RZ, 0x3c, !PT ;  /* 0x0000003531347212 */ /* 0x000fe400078e3cff */
[----:B------:R-:W-:Y:S01]  /*6a50*/  ISETP.GE.U32.AND P1, PT, R61, R44, PT ;  /* 0x0000002c3d00720c */ /* 0x000fe20003f26070 */
[----:B------:R-:W-:-:S05]  /*6a60*/  IMAD.X R44, R63, 0x1, ~R45, P2 ;  /* 0x000000013f2c7824 */ /* 0x000fca00010e0e2d */
[----:B------:R-:W-:-:S04]  /*6a70*/  SEL R44, R44, R63, P0 ;  /* 0x0000003f2c2c7207 */ /* 0x000fc80000000000 */
[----:B------:R-:W-:Y:S02]  /*6a80*/  ISETP.GE.U32.AND.EX P1, PT, R44, R45, PT, P1 ;  /* 0x0000002d2c00720c */ /* 0x000fe40003f26110 */
[----:B------:R-:W-:-:S04]  /*6a90*/  IADD3 R44, P2, R59, 0x1, RZ ;  /* 0x000000013b2c7810 */ /* 0x000fc80007f5e0ff */
[----:B------:R-:W-:Y:S01]  /*6aa0*/  SEL R59, R44, R59, P0 ;  /* 0x0000003b2c3b7207 */ /* 0x000fe20000000000 */
[----:B------:R-:W-:-:S03]  /*6ab0*/  IMAD.X R45, RZ, RZ, R58, P2 ;  /* 0x000000ffff2d7224 */ /* 0x000fc600010e063a */
[----:B------:R-:W-:Y:S02]  /*6ac0*/  IADD3 R44, P2, R59, 0x1, RZ ;  /* 0x000000013b2c7810 */ /* 0x000fe40007f5e0ff */
[----:B------:R-:W-:Y:S01]  /*6ad0*/  SEL R45, R45, R58, P0 ;  /* 0x0000003a2d2d7207 */ /* 0x000fe20000000000 */
[----:B------:R-:W-:Y:S01]  /*6ae0*/  IMAD.MOV.U32 R58, RZ, RZ, R2 ;  /* 0x000000ffff3a7224 */ /* 0x000fe200078e0002 */
[----:B------:R-:W-:Y:S02]  /*6af0*/  SEL R59, R44, R59, P1 ;  /* 0x0000003b2c3b7207 */ /* 0x000fe40000800000 */
[----:B------:R-:W-:Y:S01]  /*6b00*/  ISETP.NE.U32.AND P0, PT, R51, RZ, PT ;  /* 0x000000ff3300720c */ /* 0x000fe20003f05070 */
[----:B------:R-:W-:-:S03]  /*6b10*/  IMAD.X R44, RZ, RZ, R45, P2 ;  /* 0x000000ffff2c7224 */ /* 0x000fc600010e062d */
[----:B------:R-:W-:Y:S02]  /*6b20*/  ISETP.NE.AND.EX P0, PT, R49, RZ, PT, P0 ;  /* 0x000000ff3100720c */ /* 0x000fe40003f05300 */
[----:B------:R-:W-:Y:S02]  /*6b30*/  SEL R45, R44, R45, P1 ;  /* 0x0000002d2c2d7207 */ /* 0x000fe40000800000 */
[----:B------:R-:W-:Y:S02]  /*6b40*/  IADD3 R44, P2, RZ, -R59, RZ ;  /* 0x8000003bff2c7210 */ /* 0x000fe40007f5e0ff */
[----:B------:R-:W-:Y:S02]  /*6b50*/  ISETP.GE.AND P1, PT, R52, RZ, PT ;  /* 0x000000ff3400720c */ /* 0x000fe40003f26270 */
[----:B------:R-:W-:Y:S02]  /*6b60*/  IADD3.X R52, RZ, ~R45, RZ, P2, !PT ;  /* 0x8000002dff347210 */ /* 0x000fe400017fe4ff */
[----:B------:R-:W-:Y:S01]  /*6b70*/  SEL R44, R44, R59, !P1 ;  /* 0x0000003b2c2c7207 */ /* 0x000fe20004800000 */
[----:B------:R-:W-:Y:S01]  /*6b80*/  IMAD.MOV.U32 R59, RZ, RZ, 0x0 ;  /* 0x00000000ff3b7424 */ /* 0x000fe200078e00ff */
[----:B------:R-:W-:-:S02]  /*6b90*/  SEL R52, R52, R45, !P1 ;  /* 0x0000002d34347207 */ /* 0x000fc40004800000 */
[----:B------:R-:W-:Y:S02]  /*6ba0*/  SEL R44, R44, 0xffffffff, P0 ;  /* 0xffffffff2c2c7807 */ /* 0x000fe40000000000 */
[----:B------:R-:W-:Y:S01]  /*6bb0*/  SEL R52, R52, 0xffffffff, P0 ;  /* 0xffffffff34347807 */ /* 0x000fe20000000000 */
[----:B------:R-:W-:Y:S06]  /*6bc0*/  RET.REL.NODEC R58 `(_ZN2at6native60_GLOBAL__N__aad4af22_27_AdaptiveAveragePooling3d_cu_866e08f924adaptiveaveragegradinputIN3c108BFloat16EfEEvPT_PKS5_iiiiiil) ;  /* 0xffff94303a007950 */ /* 0x000fec0003c3ffff */
.L_x_126:
[----:B------:R-:W-:-:S00]  /*6bd0*/  BRA `(.L_x_126) ;  /* 0xfffffff000007947 */ /* 0x000fc0000383ffff */
[----:B------:R-:W-:-:S00]  /*6be0*/  NOP ;  /* 0x0000000000007918 */ /* 0x000fc00000000000 */
        /* <DEDUP_REMOVED lines=9> */
.L_x_1125:


//--------------------- .text._ZN2at6native60_GLOBAL__N__aad4af22_27_AdaptiveAveragePooling3d_cu_866e08f924adaptiveaveragegradinputIN3c104HalfEfEEvPT_PKS5_iiiiiil --------------------------
	.section	.text._ZN2at6native60_GLOBAL__N__aad4af22_27_AdaptiveAveragePooling3d_cu_866e08f924adaptiveaveragegradinputIN3c104HalfEfEEvPT_PKS5_iiiiiil,"ax",@progbits
	.sectioninfo	@"SHI_REGISTERS=72"
	.align	128
.text._ZN2at6native60_GLOBAL__N__aad4af22_27_AdaptiveAveragePooling3d_cu_866e08f924adaptiveaveragegradinputIN3c104HalfEfEEvPT_PKS5_iiiiiil:
        .type           _ZN2at6native60_GLOBAL__N__aad4af22_27_AdaptiveAveragePooling3d_cu_866e08f924adaptiveaveragegradinputIN3c104HalfEfEEvPT_PKS5_iiiiiil,@function
        .size           _ZN2at6native60_GLOBAL__N__aad4af22_27_AdaptiveAveragePooling3d_cu_866e08f924adaptiveaveragegradinputIN3c104HalfEfEEvPT_PKS5_iiiiiil,(.L_x_1127 - _ZN2at6native60_GLOBAL__N__aad4af22_27_AdaptiveAveragePooling3d_cu_866e08f924adaptiveaveragegradinputIN3c104HalfEfEEvPT_PKS5_iiiiiil)
        .other          _ZN2at6native60_GLOBAL__N__aad4af22_27_AdaptiveAveragePooling3d_cu_866e08f924adaptiveaveragegradinputIN3c104HalfEfEEvPT_PKS5_iiiiiil,@"STO_CUDA_ENTRY STV_DEFAULT"
_ZN2at6native60_GLOBAL__N__aad4af22_27_AdaptiveAveragePooling3d_cu_866e08f924adaptiveaveragegradinputIN3c104HalfEfEEvPT_PKS5_iiiiiil:
        /* <DEDUP_REMOVED lines=16> */
[----:B------:R-:W-:Y:S05]  /*0100*/  CALL.REL.NOINC `($__internal_1_$__cuda_sm20_div_s64) ;  /* 0x0000658000007944 */ /* 0x000fea0003c00000 */
[--C-:B------:R-:W-:Y:S02]  /*0110*/  IMAD.MOV R3, RZ, RZ, -R44.reuse ;  /* 0x000000ffff037224 */ /* 0x100fe400078e0a2c */
[----:B------:R-:W-:Y:S02]  /*0120*/  IMAD.MOV.U32 R6, RZ, RZ, R44 ;  /* 0x000000ffff067224 */ /* 0x000fe400078e002c */
[----:B------:R-:W-:Y:S01]  /*0130*/  IMAD R4, R3, c[0x0][0x170], R4 ;  /* 0x00005c0003047a24 */ /* 0x000fe200078e0204 */
[----:B------:R-:W-:Y:S05]  /*0140*/  BRA `(.L_x_128) ;  /* 0x0000014000007947 */ /* 0x000fea0003800000 */
.L_x_127:
        /* <DEDUP_REMOVED lines=20> */
.L_x_128:
        /* <DEDUP_REMOVED lines=12> */
[----:B------:R-:W-:Y:S05]  /*0350*/  CALL.REL.NOINC `($__internal_1_$__cuda_sm20_div_s64) ;  /* 0x0000633000007944 */ /* 0x000fea0003c00000 */
        /* <DEDUP_REMOVED lines=8> */
.L_x_130:
[----:B------:R-:W0:Y:S01]  /*03e0*/  I2F.U32.RP R8, c[0x0][0x170] ;  /* 0x00005c0000087b06 */ /* 0x000e220000209000 */
[----:B------:R-:W-:Y:S01]  /*03f0*/  IMAD.MOV.U32 R2, RZ, RZ, RZ ;  /* 0x000000ffff027224 */ /* 0x000fe200078e00ff */
[----:B------:R-:W-:-:S06]  /*0400*/  ISETP.NE.U32.AND P2, PT, RZ, c[0x0][0x170], PT ;  /* 0x00005c00ff007a0c */ /* 0x000fcc0003f45070 */
[----:B0-----:R-:W0:Y:S02]  /*0410*/  MUFU.RCP R8, R8 ;  /* 0x0000000800087308 */ /* 0x001e240000001000 */
[----:B0-----:R-:W-:-:S06]  /*0420*/  IADD3 R9, R8, 0xffffffe, RZ ;  /* 0x0ffffffe08097810 */ /* 0x001fcc0007ffe0ff */
[----:B------:R-:W0:Y:S02]  /*0430*/  F2I.FTZ.U32.TRUNC.NTZ R3, R9 ;  /* 0x0000000900037305 */ /* 0x000e24000021f000 */
[----:B0-----:R-:W-:-:S04]  /*0440*/  IMAD.MOV R7, RZ, RZ, -R3 ;  /* 0x000000ffff077224 */ /* 0x001fc800078e0a03 */
        /* <DEDUP_REMOVED lines=14> */
.L_x_131:
[----:B------:R-:W-:Y:S05]  /*0530*/  BSYNC B0 ;  /* 0x0000000000007941 */ /* 0x000fea0003800000 */
.L_x_129:
        /* <DEDUP_REMOVED lines=12> */
[----:B------:R-:W-:Y:S05]  /*0600*/  CALL.REL.NOINC `($__internal_1_$__cuda_sm20_div_s64) ;  /* 0x0000608000007944 */ /* 0x000fea0003c00000 */
[----:B------:R-:W-:Y:S05]  /*0610*/  BRA `(.L_x_134) ;  /* 0x0000012000007947 */ /* 0x000fea0003800000 */
.L_x_133:
        /* <DEDUP_REMOVED lines=18> */
.L_x_134:
[----:B------:R-:W-:Y:S05]  /*0740*/  BSYNC B0 ;  /* 0x0000000000007941 */ /* 0x000fea0003800000 */
.L_x_132:
[----:B------:R-:W-:Y:S01]  /*0750*/  IADD3 R2, P0, R4, 0x1, RZ ;  /* 0x0000000104027810 */ /* 0x000fe20007f1e0ff */
[----:B------:R-:W-:Y:S01]  /*0760*/  IMAD.MOV.U32 R53, RZ, RZ, c[0x0][0x17c] ;  /* 0x00005f00ff357624 */ /* 0x000fe200078e00ff */
[----:B------:R-:W-:Y:S01]  /*0770*/  BSSY B0, `(.L_x_135) ;  /* 0x0000022000007945 */ /* 0x000fe20003800000 */
[----:B------:R-:W-:Y:S02]  /*0780*/  IMAD R3, R3, c[0x0][0x17c], R44 ;  /* 0x00005f0003037a24 */ /* 0x000fe400078e022c */
[----:B------:R-:W-:Y:S02]  /*0790*/  IMAD.X R4, RZ, RZ, R5, P0 ;  /* 0x000000ffff047224 */ /* 0x000fe400000e0605 */
[----:B------:R-:W-:-:S04]  /*07a0*/  IMAD.WIDE.U32 R52, R2, R53, c[0x2][0x0] ;  /* 0x0080000002347625 */ /* 0x000fc800078e0035 */
[----:B------:R-:W-:-:S04]  /*07b0*/  IMAD R5, R4, c[0x0][0x17c], RZ ;  /* 0x00005f0004057a24 */ /* 0x000fc800078e02ff */
        /* <DEDUP_REMOVED lines=9> */
[----:B------:R-:W-:Y:S05]  /*0850*/  CALL.REL.NOINC `($__internal_1_$__cuda_sm20_div_s64) ;  /* 0x00005e3000007944 */ /* 0x000fea0003c00000 */
[----:B------:R-:W-:Y:S05]  /*0860*/  BRA `(.L_x_137) ;  /* 0x0000012000007947 */ /* 0x000fea0003800000 */
.L_x_136:
        /* <DEDUP_REMOVED lines=18> */
.L_x_137:
[----:B------:R-:W-:Y:S05]  /*0990*/  BSYNC B0 ;  /* 0x0000000000007941 */ /* 0x000fea0003800000 */
.L_x_135:
[----:B------:R-:W-:-:S13]  /*09a0*/  ISETP.GE.AND P0, PT, R0, c[0x0][0x174], PT ;  /* 0x00005d0000007a0c */ /* 0x000fda0003f06270 */
[----:B------:R-:W-:Y:S05]  /*09b0*/  @P0 EXIT ;  /* 0x000000000000094d */ /* 0x000fea0003800000 */
[----:B------:R-:W0:Y:S01]  /*09c0*/  S2R R4, SR_TID.X ;  /* 0x0000000000047919 */ /* 0x000e220000002100 */
[----:B------:R-:W-:Y:S01]  /*09d0*/  IMAD.MOV.U32 R7, RZ, RZ, c[0x0][0x180] ;  /* 0x00006000ff077624 */ /* 0x000fe200078e00ff */
[----:B------:R-:W-:Y:S01]  /*09e0*/  HFMA2.MMA R41, -RZ, RZ, 0, 1.1920928955078125e-07 ;  /* 0x00000002ff297435 */ /* 0x000fe200000001ff */
[----:B------:R-:W-:Y:S01]  /*09f0*/  IMAD R6, R6, c[0x0][0x17c], R3 ;  /* 0x00005f0006067a24 */ /* 0x000fe200078e0203 */
[----:B------:R-:W-:Y:S01]  /*0a00*/  ULDC UR6, c[0x0][0x184] ;  /* 0x0000610000067ab9 */ /* 0x000fe20000000800 */
[----:B------:R-:W-:Y:S01]  /*0a10*/  IMAD R5, R7, c[0x0][0x184], RZ ;  /* 0x0000610007057a24 */ /* 0x000fe200078e02ff */
[----:B------:R-:W-:Y:S01]  /*0a20*/  SHF.R.S32.HI R7, RZ, 0x1f, R7 ;  /* 0x0000001fff077819 */ /* 0x000fe20000011407 */
[----:B------:R-:W-:Y:S02]  /*0a30*/  ULDC UR7, c[0x0][0x178] ;  /* 0x00005e0000077ab9 */ /* 0x000fe40000000800 */
[C---:B------:R-:W-:Y:S01]  /*0a40*/  IMAD R40, R5.reuse, R6, RZ ;  /* 0x0000000605287224 */ /* 0x040fe200078e02ff */
[----:B------:R-:W-:Y:S01]  /*0a50*/  SHF.R.S32.HI R8, RZ, 0x1f, R5 ;  /* 0x0000001fff087819 */ /* 0x000fe20000011405 */
[----:B------:R-:W-:Y:S01]  /*0a60*/  ULDC UR8, c[0x0][0x174] ;  /* 0x00005d0000087ab9 */ /* 0x000fe20000000800 */
[----:B------:R-:W-:Y:S01]  /*0a70*/  IADD3 R6, R44, 0x1, RZ ;  /* 0x000000012c067810 */ /* 0x000fe20007ffe0ff */
[----:B------:R-:W-:Y:S01]  /*0a80*/  IMAD.WIDE R40, R40, R41, c[0x0][0x168] ;  /* 0x00005a0028287625 */ /* 0x000fe200078e0229 */
[----:B------:R-:W-:Y:S01]  /*0a90*/  SHF.L.U64.HI R8, R5, 0x1, R8 ;  /* 0x0000000105087819 */ /* 0x000fe20000010208 */
[----:B------:R-:W-:-:S02]  /*0aa0*/  USHF.R.S32.HI UR6, URZ, 0x1f, UR6 ;  /* 0x0000001f3f067899 */ /* 0x000fc40008011406 */
[----:B------:R-:W-:Y:S02]  /*0ab0*/  USHF.R.S32.HI UR7, URZ, 0x1f, UR7 ;  /* 0x0000001f3f077899 */ /* 0x000fe40008011407 */
[----:B------:R-:W-:Y:S02]  /*0ac0*/  USHF.R.S32.HI UR8, URZ, 0x1f, UR8 ;  /* 0x0000001f3f087899 */ /* 0x000fe40008011408 */
[----:B------:R-:W-:Y:S02]  /*0ad0*/  ULDC.64 UR14, c[0x0][0x118] ;  /* 0x00004600000e7ab9 */ /* 0x000fe40000000a00 */
.L_x_252:
        /* <DEDUP_REMOVED lines=10> */
[----:B0-----:R-:W-:Y:S05]  /*0b80*/  CALL.REL.NOINC `($__internal_1_$__cuda_sm20_div_s64) ;  /* 0x00005b0000007944 */ /* 0x001fea0003c00000 */
[-C--:B------:R-:W-:Y:S01]  /*0b90*/  IADD3 R15, P0, RZ, -R44.reuse, RZ ;  /* 0x8000002cff0f7210 */ /* 0x080fe20007f1e0ff */
[----:B------:R-:W-:Y:S02]  /*0ba0*/  IMAD.MOV.U32 R10, RZ, RZ, R0 ;  /* 0x000000ffff0a7224 */ /* 0x000fe400078e0000 */
[----:B------:R-:W-:Y:S02]  /*0bb0*/  IMAD.MOV.U32 R11, RZ, RZ, R9 ;  /* 0x000000ffff0b7224 */ /* 0x000fe400078e0009 */
[----:B------:R-:W-:Y:S02]  /*0bc0*/  IMAD.X R2, RZ, RZ, ~R52, P0 ;  /* 0x000000ffff027224 */ /* 0x000fe400000e0e34 */
[----:B------:R-:W-:Y:S01]  /*0bd0*/  IMAD.WIDE.U32 R12, R15, c[0x0][0x174], R10 ;  /* 0x00005d000f0c7a25 */ /* 0x000fe200078e000a */
[----:B------:R-:W-:-:S03]  /*0be0*/  MOV R10, R44 ;  /* 0x0000002c000a7202 */ /* 0x000fc60000000f00 */
[----:B------:R-:W-:-:S04]  /*0bf0*/  IMAD R2, R2, c[0x0][0x174], RZ ;  /* 0x00005d0002027a24 */ /* 0x000fc800078e02ff */
[----:B------:R-:W-:-:S04]  /*0c00*/  IMAD R11, R15, UR8, R2 ;  /* 0x000000080f0b7c24 */ /* 0x000fc8000f8e0202 */
[----:B------:R-:W-:Y:S01]  /*0c10*/  IMAD.IADD R2, R13, 0x1, R11 ;  /* 0x000000010d027824 */ /* 0x000fe200078e020b */
[----:B------:R-:W-:Y:S05]  /*0c20*/  BRA `(.L_x_140) ;  /* 0x0000015000007947 */ /* 0x000fea0003800000 */
.L_x_139:
[----:B------:R-:W1:Y:S01]  /*0c30*/  I2F.U32.RP R2, c[0x0][0x174] ;  /* 0x00005d0000027b06 */ /* 0x000e620000209000 */
[----:B------:R-:W-:-:S07]  /*0c40*/  ISETP.NE.U32.AND P2, PT, RZ, c[0x0][0x174], PT ;  /* 0x00005d00ff007a0c */ /* 0x000fce0003f45070 */
[----:B-1----:R-:W1:Y:S02]  /*0c50*/  MUFU.RCP R2, R2 ;  /* 0x0000000200027308 */ /* 0x002e640000001000 */
[----:B-1----:R-:W-:Y:S01]  /*0c60*/  IADD3 R10, R2, 0xffffffe, RZ ;  /* 0x0ffffffe020a7810 */ /* 0x002fe20007ffe0ff */
[----:B------:R-:W-:-:S05]  /*0c70*/  IMAD.MOV.U32 R2, RZ, RZ, RZ ;  /* 0x000000ffff027224 */ /* 0x000fca00078e00ff */
        /* <DEDUP_REMOVED lines=16> */
.L_x_140:
[----:B------:R-:W-:Y:S05]  /*0d80*/  BSYNC B0 ;  /* 0x0000000000007941 */ /* 0x000fea0003800000 */
.L_x_138:
        /* <DEDUP_REMOVED lines=12> */
[----:B0-----:R-:W-:Y:S05]  /*0e50*/  CALL.REL.NOINC `($__internal_1_$__cuda_sm20_div_s64) ;  /* 0x0000583000007944 */ /* 0x001fea0003c00000 */
[----:B------:R-:W-:Y:S05]  /*0e60*/  BRA `(.L_x_143) ;  /* 0x0000012000007947 */ /* 0x000fea0003800000 */
.L_x_142:
        /* <DEDUP_REMOVED lines=18> */
.L_x_143:
[----:B------:R-:W-:Y:S05]  /*0f90*/  BSYNC B0 ;  /* 0x0000000000007941 */ /* 0x000fea0003800000 */
.L_x_141:
        /* <DEDUP_REMOVED lines=16> */
[----:B0-----:R-:W-:Y:S05]  /*10a0*/  CALL.REL.NOINC `($__internal_1_$__cuda_sm20_div_s64) ;  /* 0x000055e000007944 */ /* 0x001fea0003c00000 */
[----:B------:R-:W-:Y:S05]  /*10b0*/  BRA `(.L_x_146) ;  /* 0x0000012000007947 */ /* 0x000fea0003800000 */
.L_x_145:
        /* <DEDUP_REMOVED lines=18> */
.L_x_146:
[----:B------:R-:W-:Y:S05]  /*11e0*/  BSYNC B0 ;  /* 0x0000000000007941 */ /* 0x000fea0003800000 */
.L_x_144:
[----:B------:R-:W-:Y:S01]  /*11f0*/  ISETP.GT.AND P0, PT, R6, R3, PT ;  /* 0x000000030600720c */ /* 0x000fe20003f04270 */
[----:B------:R-:W-:Y:S03]  /*1200*/  BSSY B0, `(.L_x_147) ;  /* 0x0000542000007945 */ /* 0x000fe60003800000 */
[----:B0-----:R-:W-:-:S13]  /*1210*/  ISETP.GE.OR P0, PT, R4, c[0x0][0x178], !P0 ;  /* 0x00005e0004007a0c */ /* 0x001fda0004706670 */
[----:B------:R-:W-:Y:S05]  /*1220*/  @P0 BRA `(.L_x_148) ;  /* 0x000053f000000947 */ /* 0x000fea0003800000 */
[----:B------:R-:W-:Y:S01]  /*1230*/  IADD3 R10, R44, 0x1, RZ ;  /* 0x000000012c0a7810 */ /* 0x000fe20007ffe0ff */
[----:B------:R-:W-:-:S05]  /*1240*/  IMAD.MOV.U32 R12, RZ, RZ, R4 ;  /* 0x000000ffff0c7224 */ /* 0x000fca00078e0004 */
.L_x_250:
[----:B------:R-:W-:Y:S01]  /*1250*/  SHF.R.S32.HI R15, RZ, 0x1f, R12 ;  /* 0x0000001fff0f7819 */ /* 0x000fe2000001140c */
[----:B------:R-:W-:Y:S03]  /*1260*/  BSSY B1, `(.L_x_149) ;  /* 0x0000028000017945 */ /* 0x000fe60003800000 */
[----:B------:R-:W-:-:S04]  /*1270*/  LOP3.LUT R2, R15, UR7, RZ, 0xfc, !PT ;  /* 0x000000070f027c12 */ /* 0x000fc8000f8efcff */
[----:B------:R-:W-:-:S13]  /*1280*/  ISETP.NE.U32.AND P0, PT, R2, RZ, PT ;  /* 0x000000ff0200720c */ /* 0x000fda0003f05070 */
[----:B0-----:R-:W-:Y:S05]  /*1290*/  @!P0 BRA `(.L_x_150) ;  /* 0x000000f000008947 */ /* 0x001fea0003800000 */
[----:B------:R-:W-:Y:S01]  /*12a0*/  MOV R52, R12 ;  /* 0x0000000c00347202 */ /* 0x000fe20000000f00 */
[----:B------:R-:W-:Y:S01]  /*12b0*/  IMAD.MOV.U32 R53, RZ, RZ, R15 ;  /* 0x000000ffff357224 */ /* 0x000fe200078e000f */
[----:B------:R-:W-:Y:S01]  /*12c0*/  MOV R2, 0x1300 ;  /* 0x0000130000027802 */ /* 0x000fe20000000f00 */
[----:B------:R-:W-:Y:S02]  /*12d0*/  IMAD.MOV.U32 R51, RZ, RZ, c[0x0][0x178] ;  /* 0x00005e00ff337624 */ /* 0x000fe400078e00ff */
[----:B------:R-:W-:Y:S02]  /*12e0*/  IMAD.U32 R49, RZ, RZ, UR7 ;  /* 0x00000007ff317e24 */ /* 0x000fe4000f8e00ff */
[----:B------:R-:W-:Y:S05]  /*12f0*/  CALL.REL.NOINC `($__internal_1_$__cuda_sm20_div_s64) ;  /* 0x0000539000007944 */ /* 0x000fea0003c00000 */
[----:B------:R-:W-:Y:S01]  /*1300*/  IADD3 R11, P0, RZ, -R44, RZ ;  /* 0x8000002cff0b7210 */ /* 0x000fe20007f1e0ff */
[----:B------:R-:W-:Y:S02]  /*1310*/  IMAD.MOV.U32 R13, RZ, RZ, R15 ;  /* 0x000000ffff0d7224 */ /* 0x000fe400078e000f */
[----:B------:R-:W-:Y:S01]  /*1320*/  IMAD.MOV.U32 R14, RZ, RZ, R44 ;  /* 0x000000ffff0e7224 */ /* 0x000fe200078e002c */
[----:B------:R-:W-:Y:S01]  /*1330*/  IADD3.X R2, RZ, ~R52, RZ, P0, !PT ;  /* 0x80000034ff027210 */ /* 0x000fe200007fe4ff */
[----:B------:R-:W-:-:S04]  /*1340*/  IMAD.WIDE.U32 R16, R11, c[0x0][0x178], R12 ;  /* 0x00005e000b107a25 */ /* 0x000fc800078e000c */
[----:B------:R-:W-:-:S04]  /*1350*/  IMAD R2, R2, c[0x0][0x178], RZ ;  /* 0x00005e0002027a24 */ /* 0x000fc800078e02ff */
[----:B------:R-:W-:-:S04]  /*1360*/  IMAD R11, R11, UR7, R2 ;  /* 0x000000070b0b7c24 */ /* 0x000fc8000f8e0202 */
[----:B------:R-:W-:Y:S01]  /*1370*/  IMAD.IADD R2, R17, 0x1, R11 ;  /* 0x0000000111027824 */ /* 0x000fe200078e020b */
[----:B------:R-:W-:Y:S05]  /*1380*/  BRA `(.L_x_151) ;  /* 0x0000015000007947 */ /* 0x000fea0003800000 */
.L_x_150:
[----:B------:R-:W0:Y:S01]  /*1390*/  I2F.U32.RP R2, c[0x0][0x178] ;  /* 0x00005e0000027b06 */ /* 0x000e220000209000 */
[----:B------:R-:W-:-:S07]  /*13a0*/  ISETP.NE.U32.AND P2, PT, RZ, c[0x0][0x178], PT ;  /* 0x00005e00ff007a0c */ /* 0x000fce0003f45070 */
[----:B0-----:R-:W0:Y:S02]  /*13b0*/  MUFU.RCP R2, R2 ;  /* 0x0000000200027308 */ /* 0x001e240000001000 */
[----:B0-----:R-:W-:Y:S01]  /*13c0*/  IADD3 R16, R2, 0xffffffe, RZ ;  /* 0x0ffffffe02107810 */ /* 0x001fe20007ffe0ff */
[----:B------:R-:W-:-:S05]  /*13d0*/  HFMA2.MMA R2, -RZ, RZ, 0, 0 ;  /* 0x00000000ff027435 */ /* 0x000fca00000001ff */
        /* <DEDUP_REMOVED lines=16> */
.L_x_151:
[----:B------:R-:W-:Y:S05]  /*14e0*/  BSYNC B1 ;  /* 0x0000000000017941 */ /* 0x000fea0003800000 */
.L_x_149:
        /* <DEDUP_REMOVED lines=13> */
[----:B------:R-:W-:Y:S01]  /*15c0*/  IMAD.MOV.U32 R13, RZ, RZ, R44 ;  /* 0x000000ffff0d7224 */ /* 0x000fe200078e002c */
[----:B------:R-:W-:Y:S05]  /*15d0*/  BRA `(.L_x_154) ;  /* 0x0000012000007947 */ /* 0x000fea0003800000 */
.L_x_153:
        /* <DEDUP_REMOVED lines=18> */
.L_x_154:
[----:B------:R-:W-:Y:S05]  /*1700*/  BSYNC B1 ;  /* 0x0000000000017941 */ /* 0x000fea0003800000 */
.L_x_152:
        /* <DEDUP_REMOVED lines=18> */
.L_x_156:
        /* <DEDUP_REMOVED lines=18> */
.L_x_157:
[----:B------:R-:W-:Y:S05]  /*1950*/  BSYNC B1 ;  /* 0x0000000000017941 */ /* 0x000fea0003800000 */
.L_x_155:
        /* <DEDUP_REMOVED lines=35> */
[----:B------:R-:W-:Y:S01]  /*1b90*/  LEA R34, P0, R16, c[0x0][0x160], 0x1 ;  /* 0x0000580010227a11 */ /* 0x000fe200078008ff */
[----:B------:R-:W-:Y:S01]  /*1ba0*/  IMAD.MOV.U32 R14, RZ, RZ, R3 ;  /* 0x000000ffff0e7224 */ /* 0x000fe200078e0003 */
[----:B------:R-:W-:Y:S01]  /*1bb0*/  IADD3 R2, R2, -R13, RZ ;  /* 0x8000000d02027210 */ /* 0x000fe20007ffe0ff */
[----:B------:R-:W-:Y:S01]  /*1bc0*/  IMAD R17, R32, UR7, R17 ;  /* 0x0000000720117c24 */ /* 0x000fe2000f8e0211 */
[----:B------:R-:W-:Y:S01]  /*1bd0*/  LEA.HI.X R35, R16, c[0x0][0x164], R15, 0x1, P0 ;  /* 0x0000590010237a11 */ /* 0x000fe200000f0c0f */
[----:B------:R-:W-:Y:S01]  /*1be0*/  IMAD.X R16, RZ, RZ, R39, P1 ;  /* 0x000000ffff107224 */ /* 0x000fe200008e0627 */
[----:B------:R-:W-:Y:S01]  /*1bf0*/  IADD3.X R15, RZ, R37, RZ, P2, !PT ;  /* 0x00000025ff0f7210 */ /* 0x000fe200017fe4ff */
[----:B------:R-:W-:-:S04]  /*1c00*/  IMAD.WIDE.U32 R32, R32, R29, c[0x2][0x0] ;  /* 0x0080000020207625 */ /* 0x000fc800078e001d */
[----:B------:R-:W-:Y:S01]  /*1c10*/  IMAD R19, R16, c[0x0][0x178], RZ ;  /* 0x00005e0010137a24 */ /* 0x000fe200078e02ff */
[----:B------:R-:W-:Y:S01]  /*1c20*/  IADD3 R16, R33, R17, RZ ;  /* 0x0000001121107210 */ /* 0x000fe20007ffe0ff */
[----:B------:R-:W-:Y:S02]  /*1c30*/  IMAD R15, R15, c[0x0][0x178], RZ ;  /* 0x00005e000f0f7a24 */ /* 0x000fe400078e02ff */
[C---:B------:R-:W-:Y:S02]  /*1c40*/  IMAD R19, R30.reuse, UR7, R19 ;  /* 0x000000071e137c24 */ /* 0x040fe4000f8e0213 */
[----:B------:R-:W-:-:S04]  /*1c50*/  IMAD.WIDE.U32 R30, R30, R29, c[0x2][0x0] ;  /* 0x008000001e1e7625 */ /* 0x000fc800078e001d */
[----:B------:R-:W-:Y:S01]  /*1c60*/  IMAD R21, R28, UR7, R15 ;  /* 0x000000071c157c24 */ /* 0x000fe2000f8e020f */
[----:B------:R-:W-:Y:S01]  /*1c70*/  LOP3.LUT R15, R2, 0x3, RZ, 0xc0, !PT ;  /* 0x00000003020f7812 */ /* 0x000fe200078ec0ff */
[----:B------:R-:W-:-:S04]  /*1c80*/  IMAD.WIDE.U32 R28, R28, R29, c[0x2][0x0] ;  /* 0x008000001c1c7625 */ /* 0x000fc800078e001d */
[----:B------:R-:W-:Y:S02]  /*1c90*/  IMAD.IADD R13, R44, 0x1, -R13 ;  /* 0x000000012c0d7824 */ /* 0x000fe400078e0a0d */
[----:B------:R-:W-:Y:S02]  /*1ca0*/  IMAD.IADD R17, R31, 0x1, R19 ;  /* 0x000000011f117824 */ /* 0x000fe400078e0213 */
[----:B------:R-:W-:Y:S02]  /*1cb0*/  IMAD.IADD R18, R29, 0x1, R21 ;  /* 0x000000011d127824 */ /* 0x000fe400078e0215 */
.L_x_249:
[----:B------:R-:W-:Y:S01]  /*1cc0*/  SHF.R.S32.HI R19, RZ, 0x1f, R14 ;  /* 0x0000001fff137819 */ /* 0x000fe2000001140e */
[----:B------:R-:W-:Y:S01]  /*1cd0*/  BSSY B2, `(.L_x_159) ;  /* 0x0000024000027945 */ /* 0x000fe20003800000 */
[----:B------:R-:W-:Y:S02]  /*1ce0*/  IADD3 R2, P0, R14, 0x1, RZ ;  /* 0x000000010e027810 */ /* 0x000fe40007f1e0ff */
[----:B------:R-:W-:-:S03]  /*1cf0*/  MOV R53, c[0x0][0x170] ;  /* 0x00005c0000357a02 */ /* 0x000fc60000000f00 */
[----:B------:R-:W-:Y:S02]  /*1d00*/  IMAD.X R20, RZ, RZ, R19, P0 ;  /* 0x000000ffff147224 */ /* 0x000fe400000e0613 */
        /* <DEDUP_REMOVED lines=8> */
[----:B------:R-:W-:Y:S01]  /*1d90*/  MOV R49, UR5 ;  /* 0x0000000500317c02 */ /* 0x000fe20008000f00 */
[----:B------:R-:W-:Y:S01]  /*1da0*/  IMAD.MOV.U32 R51, RZ, RZ, c[0x0][0x17c] ;  /* 0x00005f00ff337624 */ /* 0x000fe200078e00ff */
[----:B------:R-:W-:Y:S02]  /*1db0*/  MOV R2, 0x1dd0 ;  /* 0x00001dd000027802 */ /* 0x000fe40000000f00 */
[----:B------:R-:W-:Y:S05]  /*1dc0*/  CALL.REL.NOINC `($__internal_1_$__cuda_sm20_div_s64) ;  /* 0x000048c000007944 */ /* 0x000fea0003c00000 */
[----:B------:R-:W-:Y:S01]  /*1dd0*/  IMAD.MOV.U32 R20, RZ, RZ, R44 ;  /* 0x000000ffff147224 */ /* 0x000fe200078e002c */
[----:B------:R-:W-:Y:S05]  /*1de0*/  BRA `(.L_x_161) ;  /* 0x0000012000007947 */ /* 0x000fea0003800000 */
.L_x_160:
        /* <DEDUP_REMOVED lines=18> */
.L_x_161:
[----:B------:R-:W-:Y:S05]  /*1f10*/  BSYNC B2 ;  /* 0x0000000000027941 */ /* 0x000fea0003800000 */
.L_x_159:
        /* <DEDUP_REMOVED lines=9> */
[----:B------:R-:W-:Y:S05]  /*1fb0*/  CALL.REL.NOINC `($__internal_1_$__cuda_sm20_div_s64) ;  /* 0x000046d000007944 */ /* 0x000fea0003c00000 */
[-C--:B------:R-:W-:Y:S01]  /*1fc0*/  IADD3 R21, P0, RZ, -R44.reuse, RZ ;  /* 0x8000002cff157210 */ /* 0x080fe20007f1e0ff */
[----:B------:R-:W-:Y:S02]  /*1fd0*/  IMAD.MOV.U32 R22, RZ, RZ, R14 ;  /* 0x000000ffff167224 */ /* 0x000fe400078e000e */
[----:B------:R-:W-:Y:S01]  /*1fe0*/  IMAD.MOV.U32 R23, RZ, RZ, R19 ;  /* 0x000000ffff177224 */ /* 0x000fe200078e0013 */
[----:B------:R-:W-:Y:S01]  /*1ff0*/  MOV R19, R44 ;  /* 0x0000002c00137202 */ /* 0x000fe20000000f00 */
[----:B------:R-:W-:Y:S02]  /*2000*/  IMAD.X R2, RZ, RZ, ~R52, P0 ;  /* 0x000000ffff027224 */ /* 0x000fe400000e0e34 */
[----:B------:R-:W-:-:S04]  /*2010*/  IMAD.WIDE.U32 R22, R21, c[0x0][0x17c], R22 ;  /* 0x00005f0015167a25 */ /* 0x000fc800078e0016 */
[----:B------:R-:W-:-:S04]  /*2020*/  IMAD R2, R2, c[0x0][0x17c], RZ ;  /* 0x00005f0002027a24 */ /* 0x000fc800078e02ff */
[----:B------:R-:W-:-:S04]  /*2030*/  IMAD R21, R21, UR5, R2 ;  /* 0x0000000515157c24 */ /* 0x000fc8000f8e0202 */
[----:B------:R-:W-:Y:S01]  /*2040*/  IMAD.IADD R2, R23, 0x1, R21 ;  /* 0x0000000117027824 */ /* 0x000fe200078e0215 */
[----:B------:R-:W-:Y:S05]  /*2050*/  BRA `(.L_x_164) ;  /* 0x0000015000007947 */ /* 0x000fea0003800000 */
.L_x_163:
        /* <DEDUP_REMOVED lines=21> */
.L_x_164:
[----:B------:R-:W-:Y:S05]  /*21b0*/  BSYNC B2 ;  /* 0x0000000000027941 */ /* 0x000fea0003800000 */
.L_x_162:
        /* <DEDUP_REMOVED lines=14> */
.L_x_166:
        /* <DEDUP_REMOVED lines=18> */
.L_x_167:
[----:B------:R-:W-:Y:S05]  /*23c0*/  BSYNC B2 ;  /* 0x0000000000027941 */ /* 0x000fea0003800000 */
.L_x_165:
[----:B------:R-:W-:Y:S01]  /*23d0*/  ISETP.GT.AND P0, PT, R10, R9, PT ;  /* 0x000000090a00720c */ /* 0x000fe20003f04270 */
[----:B------:R-:W-:Y:S01]  /*23e0*/  IMAD.MOV R19, RZ, RZ, -R19 ;  /* 0x000000ffff137224 */ /* 0x000fe200078e0a13 */
[----:B------:R-:W-:Y:S01]  /*23f0*/  IADD3 R20, R20, 0x1, RZ ;  /* 0x0000000114147810 */ /* 0x000fe20007ffe0ff */
[----:B------:R-:W-:Y:S04]  /*2400*/  BSSY B2, `(.L_x_168) ;  /* 0x0000416000027945 */ /* 0x000fe80003800000 */
[----:B------:R-:W-:-:S04]  /*2410*/  IMAD R19, R19, c[0x0][0x170], R20 ;  /* 0x00005c0013137a24 */ /* 0x000fc800078e0214 */
[----:B------:R-:W-:Y:S02]  /*2420*/  IMAD.IADD R19, R19, 0x1, -R44 ;  /* 0x0000000113137824 */ /* 0x000fe400078e0a2c */
[----:B------:R-:W-:Y:S05]  /*2430*/  @!P0 BRA `(.L_x_169) ;  /* 0x0000412000008947 */ /* 0x000fea0003800000 */
[----:B------:R-:W-:-:S04]  /*2440*/  MOV R20, R9 ;  /* 0x0000000900147202 */ /* 0x000fc80000000f00 */
.L_x_247:
[----:B------:R-:W-:Y:S01]  /*2450*/  SHF.R.S32.HI R21, RZ, 0x1f, R20 ;  /* 0x0000001fff157819 */ /* 0x000fe20000011414 */
[----:B------:R-:W-:Y:S01]  /*2460*/  IMAD.MOV.U32 R53, RZ, RZ, c[0x0][0x174] ;  /* 0x00005d00ff357624 */ /* 0x000fe200078e00ff */
[----:B------:R-:W-:Y:S01]  /*2470*/  IADD3 R2, P0, R20, 0x1, RZ ;  /* 0x0000000114027810 */ /* 0x000fe20007f1e0ff */
[----:B------:R-:W-:Y:S04]  /*2480*/  BSSY B3, `(.L_x_170) ;  /* 0x0000022000037945 */ /* 0x000fe80003800000 */
[----:B0-----:R-:W-:Y:S02]  /*2490*/  IMAD.X R22, RZ, RZ, R21, P0 ;  /* 0x000000ffff167224 */ /* 0x001fe400000e0615 */
[----:B------:R-:W-:-:S04]  /*24a0*/  IMAD.WIDE.U32 R52, R2, R53, c[0x2][0x0] ;  /* 0x0080000002347625 */ /* 0x000fc800078e0035 */
[----:B------:R-:W-:-:S04]  /*24b0*/  IMAD R23, R22, c[0x0][0x174], RZ ;  /* 0x00005d0016177a24 */ /* 0x000fc800078e02ff */
[----:B------:R-:W-:-:S04]  /*24c0*/  IMAD R23, R2, UR8, R23 ;  /* 0x0000000802177c24 */ /* 0x000fc8000f8e0217 */
[----:B------:R-:W-:-:S05]  /*24d0*/  IMAD.IADD R2, R53, 0x1, R23 ;  /* 0x0000000135027824 */ /* 0x000fca00078e0217 */
[----:B------:R-:W-:-:S04]  /*24e0*/  LOP3.LUT R22, R2, R7, RZ, 0xfc, !PT ;  /* 0x0000000702167212 */ /* 0x000fc800078efcff */
[----:B------:R-:W-:-:S13]  /*24f0*/  ISETP.NE.U32.AND P0, PT, R22, RZ, PT ;  /* 0x000000ff1600720c */ /* 0x000fda0003f05070 */
[----:B------:R-:W-:Y:S05]  /*2500*/  @!P0 BRA `(.L_x_171) ;  /* 0x0000007000008947 */ /* 0x000fea0003800000 */
[----:B------:R-:W-:Y:S01]  /*2510*/  MOV R53, R2 ;  /* 0x0000000200357202 */ /* 0x000fe20000000f00 */
[----:B------:R-:W-:Y:S01]  /*2520*/  IMAD.MOV.U32 R51, RZ, RZ, c[0x0][0x180] ;  /* 0x00006000ff337624 */ /* 0x000fe200078e00ff */
[----:B------:R-:W-:Y:S01]  /*2530*/  MOV R2, 0x2560 ;  /* 0x0000256000027802 */ /* 0x000fe20000000f00 */
[----:B------:R-:W-:Y:S02]  /*2540*/  IMAD.MOV.U32 R49, RZ, RZ, R7 ;  /* 0x000000ffff317224 */ /* 0x000fe400078e0007 */
[----:B------:R-:W-:Y:S05]  /*2550*/  CALL.REL.NOINC `($__internal_1_$__cuda_sm20_div_s64) ;  /* 0x0000413000007944 */ /* 0x000fea0003c00000 */
[----:B------:R-:W-:Y:S01]  /*2560*/  IMAD.MOV.U32 R22, RZ, RZ, R44 ;  /* 0x000000ffff167224 */ /* 0x000fe200078e002c */
[----:B------:R-:W-:Y:S05]  /*2570*/  BRA `(.L_x_172) ;  /* 0x0000012000007947 */ /* 0x000fea0003800000 */
.L_x_171:
        /* <DEDUP_REMOVED lines=18> */
.L_x_172:
[----:B------:R-:W-:Y:S05]  /*26a0*/  BSYNC B3 ;  /* 0x0000000000037941 */ /* 0x000fea0003800000 */
.L_x_170:
[----:B------:R-:W-:Y:S01]  /*26b0*/  LOP3.LUT R2, R21, R7, RZ, 0xfc, !PT ;  /* 0x0000000715027212 */ /* 0x000fe200078efcff */
[----:B------:R-:W-:Y:S03]  /*26c0*/  BSSY B3, `(.L_x_173) ;  /* 0x0000026000037945 */ /* 0x000fe60003800000 */
[----:B------:R-:W-:-:S13]  /*26d0*/  ISETP.NE.U32.AND P0, PT, R2, RZ, PT ;  /* 0x000000ff0200720c */ /* 0x000fda0003f05070 */
[----:B------:R-:W-:Y:S05]  /*26e0*/  @!P0 BRA `(.L_x_174) ;  /* 0x000000e000008947 */ /* 0x000fea0003800000 */
[----:B------:R-:W-:Y:S01]  /*26f0*/  IMAD.MOV.U32 R52, RZ, RZ, R20 ;  /* 0x000000ffff347224 */ /* 0x000fe200078e0014 */
[----:B------:R-:W-:Y:S01]  /*2700*/  MOV R53, R21 ;  /* 0x0000001500357202 */ /* 0x000fe20000000f00 */
[----:B------:R-:W-:Y:S01]  /*2710*/  IMAD.MOV.U32 R51, RZ, RZ, c[0x0][0x180] ;  /* 0x00006000ff337624 */ /* 0x000fe200078e00ff */
[----:B------:R-:W-:Y:S01]  /*2720*/  MOV R2, 0x2750 ;  /* 0x0000275000027802 */ /* 0x000fe20000000f00 */
[----:B------:R-:W-:Y:S02]  /*2730*/  IMAD.MOV.U32 R49, RZ, RZ, R7 ;  /* 0x000000ffff317224 */ /* 0x000fe400078e0007 */
[----:B------:R-:W-:Y:S05]  /*2740*/  CALL.REL.NOINC `($__internal_1_$__cuda_sm20_div_s64) ;  /* 0x00003f4000007944 */ /* 0x000fea0003c00000 */
        /* <DEDUP_REMOVED lines=8> */
.L_x_174:
        /* <DEDUP_REMOVED lines=21> */
.L_x_175:
[----:B------:R-:W-:Y:S05]  /*2920*/  BSYNC B3 ;  /* 0x0000000000037941 */ /* 0x000fea0003800000 */
.L_x_173:
        /* <DEDUP_REMOVED lines=13> */
[----:B------:R-:W-:Y:S05]  /*2a00*/  BRA `(.L_x_178) ;  /* 0x0000012000007947 */ /* 0x000fea0003800000 */
.L_x_177:
        /* <DEDUP_REMOVED lines=18> */
.L_x_178:
[----:B------:R-:W-:Y:S05]  /*2b30*/  BSYNC B3 ;  /* 0x0000000000037941 */ /* 0x000fea0003800000 */
.L_x_176:
[----:B------:R-:W-:Y:S01]  /*2b40*/  ISETP.GT.AND P0, PT, R11, R64, PT ;  /* 0x000000400b00720c */ /* 0x000fe20003f04270 */
[----:B------:R-:W-:Y:S01]  /*2b50*/  IMAD.MOV R21, RZ, RZ, -R21 ;  /* 0x000000ffff157224 */ /* 0x000fe200078e0a15 */
[----:B------:R-:W-:Y:S01]  /*2b60*/  IADD3 R22, R22, 0x1, RZ ;  /* 0x0000000116167810 */ /* 0x000fe20007ffe0ff */
[----:B------:R-:W-:Y:S04]  /*2b70*/  BSSY B4, `(.L_x_179) ;  /* 0x000039a000047945 */ /* 0x000fe80003800000 */
[----:B------:R-:W-:-:S04]  /*2b80*/  IMAD R21, R21, c[0x0][0x174], R22 ;  /* 0x00005d0015157a24 */ /* 0x000fc800078e0216 */
[----:B------:R-:W-:Y:S02]  /*2b90*/  IMAD.IADD R44, R21, 0x1, -R44 ;  /* 0x00000001152c7824 */ /* 0x000fe400078e0a2c */
[----:B------:R-:W-:Y:S05]  /*2ba0*/  @!P0 BRA `(.L_x_180) ;  /* 0x0000396000008947 */ /* 0x000fea0003800000 */
[----:B------:R-:W-:Y:S01]  /*2bb0*/  ISETP.NE.AND P0, PT, R15, RZ, PT ;  /* 0x000000ff0f00720c */ /* 0x000fe20003f05270 */
[----:B------:R-:W-:Y:S01]  /*2bc0*/  BSSY B3, `(.L_x_181) ;  /* 0x0000176000037945 */ /* 0x000fe20003800000 */
[----:B------:R-:W-:Y:S01]  /*2bd0*/  IMAD R21, R44, R19, RZ ;  /* 0x000000132c157224 */ /* 0x000fe200078e02ff */
[----:B------:R-:W-:-:S10]  /*2be0*/  MOV R50, R64 ;  /* 0x0000004000327202 */ /* 0x000fd40000000f00 */
        /* <DEDUP_REMOVED lines=11> */
[----:B------:R-:W-:Y:S01]  /*2ca0*/  IMAD.MOV.U32 R23, RZ, RZ, R44 ;  /* 0x000000ffff177224 */ /* 0x000fe200078e002c */
[----:B------:R-:W-:Y:S05]  /*2cb0*/  BRA `(.L_x_185) ;  /* 0x0000012000007947 */ /* 0x000fea0003800000 */
.L_x_184:
        /* <DEDUP_REMOVED lines=18> */
.L_x_185:
[----:B------:R-:W-:Y:S05]  /*2de0*/  BSYNC B5 ;  /* 0x0000000000057941 */ /* 0x000fea0003800000 */
.L_x_183:
        /* <DEDUP_REMOVED lines=18> */
.L_x_187:
        /* <DEDUP_REMOVED lines=21> */
.L_x_188:
[----:B------:R-:W-:Y:S05]  /*3060*/  BSYNC B5 ;  /* 0x0000000000057941 */ /* 0x000fea0003800000 */
.L_x_186:
        /* <DEDUP_REMOVED lines=13> */
[----:B------:R-:W-:Y:S05]  /*3140*/  BRA `(.L_x_191) ;  /* 0x0000012000007947 */ /* 0x000fea0003800000 */
.L_x_190:
        /* <DEDUP_REMOVED lines=18> */
.L_x_191:
[----:B------:R-:W-:Y:S05]  /*3270*/  BSYNC B5 ;  /* 0x0000000000057941 */ /* 0x000fea0003800000 */
.L_x_189:
[----:B------:R-:W-:Y:S01]  /*3280*/  IMAD R27, R20, c[0x0][0x184], R64 ;  /* 0x00006100141b7a24 */ /* 0x000fe200078e0240 */
[----:B------:R-:W2:Y:S03]  /*3290*/  LDG.E.U16 R25, [R34.64] ;  /* 0x0000000e22197981 */ /* 0x000ea6000c1e1500 */
[----:B------:R-:W-:-:S05]  /*32a0*/  IMAD.WIDE R26, R27, 0x2, R66 ;  /* 0x000000021b1a7825 */ /* 0x000fca00078e0242 */
[----:B------:R-:W3:Y:S01]  /*32b0*/  LDG.E.U16 R24, [R26.64] ;  /* 0x0000000e1a187981 */ /* 0x000ee2000c1e1500 */
[----:B------:R-:W-:Y:S02]  /*32c0*/  IADD3 R23, R23, 0x1, RZ ;  /* 0x0000000117177810 */ /* 0x000fe40007ffe0ff */
[----:B------:R-:W-:-:S05]  /*32d0*/  IADD3 R22, -R22, RZ, RZ ;  /* 0x000000ff16167210 */ /* 0x000fca0007ffe1ff */
[----:B------:R-:W-:-:S04]  /*32e0*/  IMAD R23, R22, c[0x0][0x178], R23 ;  /* 0x00005e0016177a24 */ /* 0x000fc800078e0217 */
[----:B------:R-:W-:-:S04]  /*32f0*/  IMAD.IADD R2, R23, 0x1, -R44 ;  /* 0x0000000117027824 */ /* 0x000fc800078e0a2c */
[----:B------:R-:W-:-:S06]  /*3300*/  IMAD R2, R21, R2, RZ ;  /* 0x0000000215027224 */ /* 0x000fcc00078e02ff */
[----:B------:R-:W0:Y:S08]  /*3310*/  I2F R2, R2 ;  /* 0x0000000200027306 */ /* 0x000e300000201400 */
[----:B0-----:R-:W0:Y:S01]  /*3320*/  MUFU.RCP R23, R2 ;  /* 0x0000000200177308 */ /* 0x001e220000001000 */
[----:B------:R-:W-:Y:S02]  /*3330*/  ISETP.NE.AND P0, PT, R15, 0x1, PT ;  /* 0x000000010f00780c */ /* 0x000fe40003f05270 */
[----:B------:R-:W-:Y:S01]  /*3340*/  IADD3 R50, R64, 0x1, RZ ;  /* 0x0000000140327810 */ /* 0x000fe20007ffe0ff */
[----:B---3--:R-:W-:-:S05]  /*3350*/  HADD2.F32 R24, -RZ, R24.H0_H0 ;  /* 0x20000018ff187230 */ /* 0x008fca0000004100 */
[----:B0-----:R-:W-:-:S05]  /*3360*/  FMUL.FTZ R24, R24, R23 ;  /* 0x0000001718187220 */ /* 0x001fca0000410000 */
[----:B------:R-:W-:Y:S01]  /*3370*/  F2FP.PACK_AB R24, RZ, R24 ;  /* 0x00000018ff18723e */ /* 0x000fe200000000ff */
[----:B--2---:R-:W-:-:S04]  /*3380*/  HADD2.F32 R25, -RZ, R25.H0_H0 ;  /* 0x20000019ff197230 */ /* 0x004fc80000004100 */
[----:B------:R-:W-:-:S05]  /*3390*/  HADD2.F32 R24, -RZ, R24.H0_H0 ;  /* 0x20000018ff187230 */ /* 0x000fca0000004100 */
[----:B------:R-:W-:-:S05]  /*33a0*/  FADD.FTZ R22, R25, R24 ;  /* 0x0000001819167221 */ /* 0x000fca0000010000 */
[----:B------:R-:W-:-:S05]  /*33b0*/  F2FP.PACK_AB R22, RZ, R22 ;  /* 0x00000016ff16723e */ /* 0x000fca00000000ff */
[----:B------:R0:W-:Y:S01]  /*33c0*/  STG.E.U16 [R34.64], R22 ;  /* 0x0000001622007986 */ /* 0x0001e2000c10150e */
[----:B------:R-:W-:Y:S05]  /*33d0*/  @!P0 BRA `(.L_x_182) ;  /* 0x00000f4000008947 */ /* 0x000fea0003800000 */
        /* <DEDUP_REMOVED lines=9> */
[----:B0-----:R-:W-:Y:S05]  /*3470*/  CALL.REL.NOINC `($__internal_1_$__cuda_sm20_div_s64) ;  /* 0x0000321000007944 */ /* 0x001fea0003c00000 */
[----:B------:R-:W-:Y:S01]  /*3480*/  IMAD.MOV.U32 R24, RZ, RZ, R44 ;  /* 0x000000ffff187224 */ /* 0x000fe200078e002c */
[----:B------:R-:W-:Y:S05]  /*3490*/  BRA `(.L_x_194) ;  /* 0x0000012000007947 */ /* 0x000fea0003800000 */
.L_x_193:
        /* <DEDUP_REMOVED lines=18> */
.L_x_194:
[----:B------:R-:W-:Y:S05]  /*35c0*/  BSYNC B5 ;  /* 0x0000000000057941 */ /* 0x000fea0003800000 */
.L_x_192:
        /* <DEDUP_REMOVED lines=10> */
[----:B------:R-:W-:-:S05]  /*3670*/  IADD3 R23, P0, RZ, -R44, RZ ;  /* 0x8000002cff177210 */ /* 0x000fca0007f1e0ff */
[----:B------:R-:W-:Y:S02]  /*3680*/  IMAD.X R52, RZ, RZ, ~R52, P0 ;  /* 0x000000ffff347224 */ /* 0x000fe400000e0e34 */
[----:B------:R-:W-:-:S04]  /*3690*/  IMAD.WIDE.U32 R42, R23, c[0x0][0x184], R38 ;  /* 0x00006100172a7a25 */ /* 0x000fc800078e0026 */
[----:B------:R-:W-:-:S04]  /*36a0*/  IMAD R52, R52, c[0x0][0x184], RZ ;  /* 0x0000610034347a24 */ /* 0x000fc800078e02ff */
[----:B------:R-:W-:Y:S02]  /*36b0*/  IMAD R25, R23, UR6, R52 ;  /* 0x0000000617197c24 */ /* 0x000fe4000f8e0234 */
[----:B------:R-:W-:-:S03]  /*36c0*/  IMAD.MOV.U32 R23, RZ, RZ, R44 ;  /* 0x000000ffff177224 */ /* 0x000fc600078e002c */
[----:B------:R-:W-:Y:S01]  /*36d0*/  IADD3 R2, R25, R43, RZ ;  /* 0x0000002b19027210 */ /* 0x000fe20007ffe0ff */
[----:B------:R-:W-:Y:S05]  /*36e0*/  BRA `(.L_x_197) ;  /* 0x0000015000007947 */ /* 0x000fea0003800000 */
.L_x_196:
        /* <DEDUP_REMOVED lines=21> */
.L_x_197:
[----:B------:R-:W-:Y:S05]  /*3840*/  BSYNC B5 ;  /* 0x0000000000057941 */ /* 0x000fea0003800000 */
.L_x_195:
        /* <DEDUP_REMOVED lines=12> */
[----:B0-----:R-:W-:Y:S05]  /*3910*/  CALL.REL.NOINC `($__internal_1_$__cuda_sm20_div_s64) ;  /* 0x00002d7000007944 */ /* 0x001fea0003c00000 */
[----:B------:R-:W-:Y:S05]  /*3920*/  BRA `(.L_x_200) ;  /* 0x0000012000007947 */ /* 0x000fea0003800000 */
.L_x_199:
        /* <DEDUP_REMOVED lines=18> */
.L_x_200:
[----:B------:R-:W-:Y:S05]  /*3a50*/  BSYNC B5 ;  /* 0x0000000000057941 */ /* 0x000fea0003800000 */
.L_x_198:
[----:B------:R-:W2:Y:S01]  /*3a60*/  LDG.E.U16 R25, [R26.64+0x2] ;  /* 0x0000020e1a197981 */ /* 0x000ea2000c1e1500 */
[----:B------:R-:W-:Y:S01]  /*3a70*/  IADD3 R24, R24, 0x1, RZ ;  /* 0x0000000118187810 */ /* 0x000fe20007ffe0ff */
[----:B------:R-:W-:Y:S01]  /*3a80*/  IMAD.MOV R23, RZ, RZ, -R23 ;  /* 0x000000ffff177224 */ /* 0x000fe200078e0a17 */
[----:B0-----:R-:W-:Y:S01]  /*3a90*/  HADD2.F32 R22, -RZ, R22.H0_H0 ;  /* 0x20000016ff167230 */ /* 0x001fe20000004100 */
[----:B------:R-:W-:Y:S02]  /*3aa0*/  ISETP.NE.AND P0, PT, R15, 0x2, PT ;  /* 0x000000020f00780c */ /* 0x000fe40003f05270 */
[----:B------:R-:W-:Y:S01]  /*3ab0*/  IMAD R23, R23, c[0x0][0x178], R24 ;  /* 0x00005e0017177a24 */ /* 0x000fe200078e0218 */
[----:B------:R-:W-:-:S03]  /*3ac0*/  IADD3 R50, R64, 0x2, RZ ;  /* 0x0000000240327810 */ /* 0x000fc60007ffe0ff */
[----:B------:R-:W-:-:S04]  /*3ad0*/  IMAD.IADD R2, R23, 0x1, -R44 ;  /* 0x0000000117027824 */ /* 0x000fc800078e0a2c */
[----:B------:R-:W-:-:S06]  /*3ae0*/  IMAD R2, R21, R2, RZ ;  /* 0x0000000215027224 */ /* 0x000fcc00078e02ff */
[----:B------:R-:W0:Y:S08]  /*3af0*/  I2F R2, R2 ;  /* 0x0000000200027306 */ /* 0x000e300000201400 */
[----:B0-----:R-:W0:Y:S01]  /*3b00*/  MUFU.RCP R24, R2 ;  /* 0x0000000200187308 */ /* 0x001e220000001000 */
[----:B--2---:R-:W-:-:S05]  /*3b10*/  HADD2.F32 R25, -RZ, R25.H0_H0 ;  /* 0x20000019ff197230 */ /* 0x004fca0000004100 */
[----:B0-----:R-:W-:-:S05]  /*3b20*/  FMUL.FTZ R25, R25, R24 ;  /* 0x0000001819197220 */ /* 0x001fca0000410000 */
[----:B------:R-:W-:-:S05]  /*3b30*/  F2FP.PACK_AB R25, RZ, R25 ;  /* 0x00000019ff19723e */ /* 0x000fca00000000ff */
        /* <DEDUP_REMOVED lines=14> */
[----:B0-----:R-:W-:Y:S05]  /*3c20*/  CALL.REL.NOINC `($__internal_1_$__cuda_sm20_div_s64) ;  /* 0x00002a6000007944 */ /* 0x001fea0003c00000 */
[----:B------:R-:W-:Y:S01]  /*3c30*/  IMAD.MOV.U32 R24, RZ, RZ, R44 ;  /* 0x000000ffff187224 */ /* 0x000fe200078e002c */
[----:B------:R-:W-:Y:S05]  /*3c40*/  BRA `(.L_x_203) ;  /* 0x0000012000007947 */ /* 0x000fea0003800000 */
.L_x_202:
[----:B------:R-:W1:Y:S01]  /*3c50*/  I2F.U32.RP R42, c[0x0][0x184] ;  /* 0x00006100002a7b06 */ /* 0x000e620000209000 */
[----:B------:R-:W-:Y:S01]  /*3c60*/  IMAD.MOV.U32 R24, RZ, RZ, RZ ;  /* 0x000000ffff187224 */ /* 0x000fe200078e00ff */
[----:B------:R-:W-:-:S06]  /*3c70*/  ISETP.NE.U32.AND P2, PT, RZ, c[0x0][0x184], PT ;  /* 0x00006100ff007a0c */ /* 0x000fcc0003f45070 */
[----:B-1----:R-:W1:Y:S02]  /*3c80*/  MUFU.RCP R42, R42 ;  /* 0x0000002a002a7308 */ /* 0x002e640000001000 */
[----:B-1----:R-:W-:-:S06]  /*3c90*/  IADD3 R25, R42, 0xffffffe, RZ ;  /* 0x0ffffffe2a197810 */ /* 0x002fcc0007ffe0ff */
[----:B------:R-:W1:Y:S02]  /*3ca0*/  F2I.FTZ.U32.TRUNC.NTZ R25, R25 ;  /* 0x0000001900197305 */ /* 0x000e64000021f000 */
        /* <DEDUP_REMOVED lines=12> */
.L_x_203:
[----:B------:R-:W-:Y:S05]  /*3d70*/  BSYNC B5 ;  /* 0x0000000000057941 */ /* 0x000fea0003800000 */
.L_x_201:
        /* <DEDUP_REMOVED lines=18> */
.L_x_205:
        /* <DEDUP_REMOVED lines=21> */
.L_x_206:
[----:B------:R-:W-:Y:S05]  /*3ff0*/  BSYNC B5 ;  /* 0x0000000000057941 */ /* 0x000fea0003800000 */
.L_x_204:
        /* <DEDUP_REMOVED lines=14> */
.L_x_208:
        /* <DEDUP_REMOVED lines=18> */
.L_x_209:
[----:B------:R-:W-:Y:S05]  /*4200*/  BSYNC B5 ;  /* 0x0000000000057941 */ /* 0x000fea0003800000 */
.L_x_207:
[----:B------:R-:W2:Y:S01]  /*4210*/  LDG.E.U16 R26, [R26.64+0x4] ;  /* 0x0000040e1a1a7981 */ /* 0x000ea2000c1e1500 */
[----:B------:R-:W-:Y:S01]  /*4220*/  IADD3 R24, R24, 0x1, RZ ;  /* 0x0000000118187810 */ /* 0x000fe20007ffe0ff */
[----:B------:R-:W-:Y:S01]  /*4230*/  IMAD.MOV R23, RZ, RZ, -R23 ;  /* 0x000000ffff177224 */ /* 0x000fe200078e0a17 */
[----:B0-----:R-:W-:Y:S01]  /*4240*/  HADD2.F32 R22, -RZ, R22.H0_H0 ;  /* 0x20000016ff167230 */ /* 0x001fe20000004100 */
[----:B------:R-:W-:Y:S02]  /*4250*/  IADD3 R50, R64, 0x3, RZ ;  /* 0x0000000340327810 */ /* 0x000fe40007ffe0ff */
[----:B------:R-:W-:-:S04]  /*4260*/  IMAD R23, R23, c[0x0][0x178], R24 ;  /* 0x00005e0017177a24 */ /* 0x000fc800078e0218 */
        /* <DEDUP_REMOVED lines=10> */
[----:B------:R0:W-:Y:S02]  /*4310*/  STG.E.U16 [R34.64], R22 ;  /* 0x0000001622007986 */ /* 0x0001e4000c10150e */
.L_x_182:
[----:B------:R-:W-:Y:S05]  /*4320*/  BSYNC B3 ;  /* 0x0000000000037941 */ /* 0x000fea0003800000 */
.L_x_181:
[----:B------:R-:W-:-:S13]  /*4330*/  ISETP.GE.U32.AND P0, PT, R13, 0x3, PT ;  /* 0x000000030d00780c */ /* 0x000fda0003f06070 */
[----:B------:R-:W-:Y:S05]  /*4340*/  @!P0 BRA `(.L_x_180) ;  /* 0x000021c000008947 */ /* 0x000fea0003800000 */
[----:B------:R-:W-:Y:S01]  /*4350*/  IADD3 R27, P0, R50, 0x1, RZ ;  /* 0x00000001321b7810 */ /* 0x000fe20007f1e0ff */
[--C-:B------:R-:W-:Y:S01]  /*4360*/  IMAD R25, R20, c[0x0][0x184], R50.reuse ;  /* 0x0000610014197a24 */ /* 0x100fe200078e0232 */
[----:B------:R-:W-:Y:S01]  /*4370*/  SHF.R.S32.HI R23, RZ, 0x1f, R50 ;  /* 0x0000001fff177819 */ /* 0x000fe20000011432 */
[----:B------:R-:W-:Y:S01]  /*4380*/  IMAD.MOV.U32 R48, RZ, RZ, c[0x0][0x178] ;  /* 0x00005e00ff307624 */ /* 0x000fe200078e00ff */
[----:B------:R-:W-:Y:S01]  /*4390*/  IADD3 R2, R50, 0x3, RZ ;  /* 0x0000000332027810 */ /* 0x000fe20007ffe0ff */
[----:B------:R-:W-:Y:S01]  /*43a0*/  IMAD R43, R27, UR7, RZ ;  /* 0x000000071b2b7c24 */ /* 0x000fe2000f8e02ff */
[----:B0-----:R-:W-:Y:S01]  /*43b0*/  IADD3.X R22, RZ, R23, RZ, P0, !PT ;  /* 0x00000017ff167210 */ /* 0x001fe200007fe4ff */
[----:B------:R-:W-:Y:S01]  /*43c0*/  IMAD.WIDE R24, R25, 0x2, R66 ;  /* 0x0000000219187825 */ /* 0x000fe200078e0242 */
[----:B------:R-:W-:Y:S02]  /*43d0*/  IADD3 R45, P0, R2, 0x1, RZ ;  /* 0x00000001022d7810 */ /* 0x000fe40007f1e0ff */
[----:B------:R-:W-:Y:S01]  /*43e0*/  IADD3 R26, R50, 0x2, RZ ;  /* 0x00000002321a7810 */ /* 0x000fe20007ffe0ff */
[----:B------:R-:W-:Y:S01]  /*43f0*/  IMAD R49, R22, c[0x0][0x178], R43 ;  /* 0x00005e0016317a24 */ /* 0x000fe200078e022b */
[----:B------:R-:W-:Y:S01]  /*4400*/  LEA.HI.X.SX32 R2, R2, RZ, 0x1, P0 ;  /* 0x000000ff02027211 */ /* 0x000fe200000f0eff */
[----:B------:R-:W-:Y:S01]  /*4410*/  IMAD.MOV.U32 R42, RZ, RZ, R24 ;  /* 0x000000ffff2a7224 */ /* 0x000fe200078e0018 */
[----:B------:R-:W-:Y:S01]  /*4420*/  IADD3 R47, P1, R26, 0x1, RZ ;  /* 0x000000011a2f7810 */ /* 0x000fe20007f3e0ff */
[----:B------:R-:W-:-:S02]  /*4430*/  IMAD.MOV.U32 R43, RZ, RZ, R25 ;  /* 0x000000ffff2b7224 */ /* 0x000fc400078e0019 */
[----:B------:R-:W-:Y:S01]  /*4440*/  IMAD.WIDE.U32 R24, R27, R48, c[0x2][0x0] ;  /* 0x008000001b187625 */ /* 0x000fe200078e0030 */
[----:B------:R-:W-:-:S03]  /*4450*/  IADD3 R27, R50, 0x1, RZ ;  /* 0x00000001321b7810 */ /* 0x000fc60007ffe0ff */
[----:B------:R-:W-:Y:S01]  /*4460*/  IMAD R51, R45, UR7, RZ ;  /* 0x000000072d337c24 */ /* 0x000fe2000f8e02ff */
[----:B------:R-:W-:Y:S01]  /*4470*/  MOV R22, R24 ;  /* 0x0000001800167202 */ /* 0x000fe20000000f00 */
[----:B------:R-:W-:Y:S01]  /*4480*/  IMAD.IADD R24, R25, 0x1, R49 ;  /* 0x0000000119187824 */ /* 0x000fe200078e0231 */
[----:B------:R-:W-:Y:S01]  /*4490*/  IADD3 R49, P0, R27, 0x1, RZ ;  /* 0x000000011b317810 */ /* 0x000fe20007f1e0ff */
[----:B------:R-:W-:Y:S01]  /*44a0*/  IMAD R51, R2, c[0x0][0x178], R51 ;  /* 0x00005e0002337a24 */ /* 0x000fe200078e0233 */
[----:B------:R-:W-:Y:S01]  /*44b0*/  LEA.HI.X.SX32 R25, R26, RZ, 0x1, P1 ;  /* 0x000000ff1a197211 */ /* 0x000fe200008f0eff */
[----:B------:R-:W-:Y:S01]  /*44c0*/  IMAD R44, R47, UR7, RZ ;  /* 0x000000072f2c7c24 */ /* 0x000fe2000f8e02ff */
[----:B------:R-:W-:Y:S01]  /*44d0*/  LEA.HI.X.SX32 R2, R27, RZ, 0x1, P0 ;  /* 0x000000ff1b027211 */ /* 0x000fe200000f0eff */
[----:B------:R-:W-:Y:S02]  /*44e0*/  IMAD R53, R49, UR7, RZ ;  /* 0x0000000731357c24 */ /* 0x000fe4000f8e02ff */
[----:B------:R-:W-:-:S04]  /*44f0*/  IMAD.WIDE.U32 R26, R45, R48, c[0x2][0x0] ;  /* 0x008000002d1a7625 */ /* 0x000fc800078e0030 */
[----:B------:R-:W-:-:S04]  /*4500*/  IMAD.WIDE.U32 R46, R47, R48, c[0x2][0x0] ;  /* 0x008000002f2e7625 */ /* 0x000fc800078e0030 */
[----:B------:R-:W-:Y:S02]  /*4510*/  IMAD R45, R25, c[0x0][0x178], R44 ;  /* 0x00005e00192d7a24 */ /* 0x000fe400078e022c */
[----:B------:R-:W-:Y:S02]  /*4520*/  IMAD R53, R2, c[0x0][0x178], R53 ;  /* 0x00005e0002357a24 */ /* 0x000fe400078e0235 */
[----:B------:R-:W-:-:S04]  /*4530*/  IMAD.WIDE.U32 R48, R49, R48, c[0x2][0x0] ;  /* 0x0080000031307625 */ /* 0x000fc800078e0030 */
[----:B------:R-:W-:Y:S02]  /*4540*/  IMAD.IADD R25, R27, 0x1, R51 ;  /* 0x000000011b197824 */ /* 0x000fe400078e0233 */
[----:B------:R-:W-:Y:S01]  /*4550*/  IMAD.IADD R27, R47, 0x1, R45 ;  /* 0x000000012f1b7824 */ /* 0x000fe200078e022d */
[----:B------:R-:W-:Y:S02]  /*4560*/  IADD3 R47, R49, R53, RZ ;  /* 0x00000035312f7210 */ /* 0x000fe40007ffe0ff */
.L_x_246:
[----:B------:R-:W-:Y:S01]  /*4570*/  LOP3.LUT R2, R24, UR6, RZ, 0xfc, !PT ;  /* 0x0000000618027c12 */ /* 0x000fe2000f8efcff */
[----:B------:R-:W-:Y:S03]  /*4580*/  BSSY B3, `(.L_x_210) ;  /* 0x000001d000037945 */ /* 0x000fe60003800000 */
[----:B------:R-:W-:-:S13]  /*4590*/  ISETP.NE.U32.AND P0, PT, R2, RZ, PT ;  /* 0x000000ff0200720c */ /* 0x000fda0003f05070 */
[----:B0-----:R-:W-:Y:S05]  /*45a0*/  @!P0 BRA `(.L_x_211) ;  /* 0x0000008000008947 */ /* 0x001fea0003800000 */
        /* <DEDUP_REMOVED lines=8> */
.L_x_211:
        /* <DEDUP_REMOVED lines=18> */
.L_x_212:
[----:B------:R-:W-:Y:S05]  /*4750*/  BSYNC B3 ;  /* 0x0000000000037941 */ /* 0x000fea0003800000 */
.L_x_210:
        /* <DEDUP_REMOVED lines=11> */
[----:B------:R-:W-:Y:S02]  /*4810*/  IMAD.MOV.U32 R51, RZ, RZ, R23 ;  /* 0x000000ffff337224 */ /* 0x000fe400078e0017 */
[----:B------:R-:W-:Y:S02]  /*4820*/  IMAD.MOV.U32 R56, RZ, RZ, R44 ;  /* 0x000000ffff387224 */ /* 0x000fe400078e002c */
[----:B------:R-:W-:-:S04]  /*4830*/  IMAD.X R52, RZ, RZ, ~R52, P0 ;  /* 0x000000ffff347224 */ /* 0x000fc800000e0e34 */
[----:B------:R-:W-:Y:S02]  /*4840*/  IMAD R2, R52, c[0x0][0x184], RZ ;  /* 0x0000610034027a24 */ /* 0x000fe400078e02ff */
[----:B------:R-:W-:-:S04]  /*4850*/  IMAD.WIDE.U32 R52, R45, c[0x0][0x184], R50 ;  /* 0x000061002d347a25 */ /* 0x000fc800078e0032 */
[----:B------:R-:W-:Y:S01]  /*4860*/  IMAD R45, R45, UR6, R2 ;  /* 0x000000062d2d7c24 */ /* 0x000fe2000f8e0202 */
[----:B------:R-:W-:-:S03]  /*4870*/  MOV R2, R52 ;  /* 0x0000003400027202 */ /* 0x000fc60000000f00 */
[----:B------:R-:W-:Y:S01]  /*4880*/  IMAD.IADD R44, R45, 0x1, R53 ;  /* 0x000000012d2c7824 */ /* 0x000fe200078e0235 */
[----:B------:R-:W-:Y:S05]  /*4890*/  BRA `(.L_x_215) ;  /* 0x0000014000007947 */ /* 0x000fea0003800000 */
.L_x_214:
        /* <DEDUP_REMOVED lines=20> */
.L_x_215:
[----:B------:R-:W-:Y:S05]  /*49e0*/  BSYNC B3 ;  /* 0x0000000000037941 */ /* 0x000fea0003800000 */
.L_x_213:
        /* <DEDUP_REMOVED lines=12> */
[----:B------:R-:W-:Y:S05]  /*4ab0*/  CALL.REL.NOINC `($__internal_1_$__cuda_sm20_div_s64) ;  /* 0x00001bd000007944 */ /* 0x000fea0003c00000 */
[----:B------:R-:W-:Y:S05]  /*4ac0*/  BRA `(.L_x_218) ;  /* 0x0000012000007947 */ /* 0x000fea0003800000 */
.L_x_217:
        /* <DEDUP_REMOVED lines=18> */
.L_x_218:
[----:B------:R-:W-:Y:S05]  /*4bf0*/  BSYNC B3 ;  /* 0x0000000000037941 */ /* 0x000fea0003800000 */
.L_x_216:
        /* <DEDUP_REMOVED lines=10> */
[----:B--2---:R-:W-:Y:S02]  /*4ca0*/  HADD2.F32 R45, -RZ, R45.H0_H0 ;  /* 0x2000002dff2d7230 */ /* 0x004fe40000004100 */
[----:B---3--:R-:W-:-:S03]  /*4cb0*/  HADD2.F32 R49, -RZ, R49.H0_H0 ;  /* 0x20000031ff317230 */ /* 0x008fc60000004100 */
[----:B0-----:R-:W-:-:S05]  /*4cc0*/  FMUL.FTZ R45, R45, R44 ;  /* 0x0000002c2d2d7220 */ /* 0x001fca0000410000 */
[----:B------:R-:W-:-:S05]  /*4cd0*/  F2FP.PACK_AB R45, RZ, R45 ;  /* 0x0000002dff2d723e */ /* 0x000fca00000000ff */
[----:B------:R-:W-:-:S05]  /*4ce0*/  HADD2.F32 R44, -RZ, R45.H0_H0 ;  /* 0x2000002dff2c7230 */ /* 0x000fca0000004100 */
[----:B------:R-:W-:Y:S01]  /*4cf0*/  FADD.FTZ R57, R49, R44 ;  /* 0x0000002c31397221 */ /* 0x000fe20000010000 */
[----:B------:R-:W-:-:S04]  /*4d00*/  LOP3.LUT R44, R47, UR6, RZ, 0xfc, !PT ;  /* 0x000000062f2c7c12 */ /* 0x000fc8000f8efcff */
[----:B------:R-:W-:Y:S02]  /*4d10*/  F2FP.PACK_AB R57, RZ, R57 ;  /* 0x00000039ff39723e */ /* 0x000fe400000000ff */
[----:B------:R-:W-:-:S03]  /*4d20*/  ISETP.NE.U32.AND P0, PT, R44, RZ, PT ;  /* 0x000000ff2c00720c */ /* 0x000fc60003f05070 */
[----:B------:R0:W-:Y:S10]  /*4d30*/  STG.E.U16 [R34.64], R57 ;  /* 0x0000003922007986 */ /* 0x0001f4000c10150e */
[----:B------:R-:W-:Y:S05]  /*4d40*/  @!P0 BRA `(.L_x_220) ;  /* 0x0000008000008947 */ /* 0x000fea0003800000 */
[----:B------:R-:W-:Y:S01]  /*4d50*/  IMAD.MOV.U32 R52, RZ, RZ, R48 ;  /* 0x000000ffff347224 */ /* 0x000fe200078e0030 */
[----:B------:R-:W-:Y:S01]  /*4d60*/  MOV R53, R47 ;  /* 0x0000002f00357202 */ /* 0x000fe20000000f00 */
[----:B------:R-:W-:Y:S01]  /*4d70*/  IMAD.MOV.U32 R51, RZ, RZ, c[0x0][0x184] ;  /* 0x00006100ff337624 */ /* 0x000fe200078e00ff */
[----:B------:R-:W-:Y:S01]  /*4d80*/  MOV R2, 0x4db0 ;  /* 0x00004db000027802 */ /* 0x000fe20000000f00 */
[----:B------:R-:W-:-:S02]  /*4d90*/  IMAD.U32 R49, RZ, RZ, UR6 ;  /* 0x00000006ff317e24 */ /* 0x000fc4000f8e00ff */
[----:B0-----:R-:W-:Y:S05]  /*4da0*/  CALL.REL.NOINC `($__internal_1_$__cuda_sm20_div_s64) ;  /* 0x000018e000007944 */ /* 0x001fea0003c00000 */
[----:B------:R-:W-:Y:S01]  /*4db0*/  IMAD.MOV.U32 R55, RZ, RZ, R44 ;  /* 0x000000ffff377224 */ /* 0x000fe200078e002c */
[----:B------:R-:W-:Y:S05]  /*4dc0*/  BRA `(.L_x_221) ;  /* 0x0000012000007947 */ /* 0x000fea0003800000 */
.L_x_220:
        /* <DEDUP_REMOVED lines=18> */
.L_x_221:
[----:B------:R-:W-:Y:S05]  /*4ef0*/  BSYNC B3 ;  /* 0x0000000000037941 */ /* 0x000fea0003800000 */
.L_x_219:
[----:B------:R-:W-:Y:S01]  /*4f00*/  IADD3 R68, P0, R50, 0x1, RZ ;  /* 0x0000000132447810 */ /* 0x000fe20007f1e0ff */
[----:B------:R-:W-:Y:S04]  /*4f10*/  BSSY B3, `(.L_x_222) ;  /* 0x0000028000037945 */ /* 0x000fe80003800000 */
[----:B------:R-:W-:-:S05]  /*4f20*/  IMAD.X R69, RZ, RZ, R23, P0 ;  /* 0x000000ffff457224 */ /* 0x000fca00000e0617 */
[----:B------:R-:W-:-:S04]  /*4f30*/  LOP3.LUT R2, R69, UR6, RZ, 0xfc, !PT ;  /* 0x0000000645027c12 */ /* 0x000fc8000f8efcff */
[----:B------:R-:W-:-:S13]  /*4f40*/  ISETP.NE.U32.AND P0, PT, R2, RZ, PT ;  /* 0x000000ff0200720c */ /* 0x000fda0003f05070 */
[----:B------:R-:W-:Y:S05]  /*4f50*/  @!P0 BRA `(.L_x_223) ;  /* 0x000000e000008947 */ /* 0x000fea0003800000 */
[----:B------:R-:W-:Y:S01]  /*4f60*/  MOV R52, R68 ;  /* 0x0000004400347202 */ /* 0x000fe20000000f00 */
[----:B------:R-:W-:Y:S01]  /*4f70*/  IMAD.MOV.U32 R53, RZ, RZ, R69 ;  /* 0x000000ffff357224 */ /* 0x000fe200078e0045 */
[----:B------:R-:W-:Y:S01]  /*4f80*/  MOV R2, 0x4fc0 ;  /* 0x00004fc000027802 */ /* 0x000fe20000000f00 */
[----:B------:R-:W-:Y:S02]  /*4f90*/  IMAD.MOV.U32 R51, RZ, RZ, c[0x0][0x184] ;  /* 0x00006100ff337624 */ /* 0x000fe400078e00ff */
[----:B------:R-:W-:Y:S02]  /*4fa0*/  IMAD.U32 R49, RZ, RZ, UR6 ;  /* 0x00000006ff317e24 */ /* 0x000fe4000f8e00ff */
[----:B0-----:R-:W-:Y:S05]  /*4fb0*/  CALL.REL.NOINC `($__internal_1_$__cuda_sm20_div_s64) ;  /* 0x000016d000007944 */ /* 0x001fea0003c00000 */
[----:B------:R-:W-:Y:S01]  /*4fc0*/  IADD3 R45, P0, RZ, -R44, RZ ;  /* 0x8000002cff2d7210 */ /* 0x000fe20007f1e0ff */
[----:B------:R-:W-:-:S03]  /*4fd0*/  IMAD.MOV.U32 R56, RZ, RZ, R44 ;  /* 0x000000ffff387224 */ /* 0x000fc600078e002c */
[----:B------:R-:W-:Y:S01]  /*4fe0*/  IADD3.X R52, RZ, ~R52, RZ, P0, !PT ;  /* 0x80000034ff347210 */ /* 0x000fe200007fe4ff */
[----:B------:R-:W-:-:S04]  /*4ff0*/  IMAD.WIDE.U32 R68, R45, c[0x0][0x184], R68 ;  /* 0x000061002d447a25 */ /* 0x000fc800078e0044 */
[----:B------:R-:W-:-:S04]  /*5000*/  IMAD R52, R52, c[0x0][0x184], RZ ;  /* 0x0000610034347a24 */ /* 0x000fc800078e02ff */
[----:B------:R-:W-:-:S04]  /*5010*/  IMAD R45, R45, UR6, R52 ;  /* 0x000000062d2d7c24 */ /* 0x000fc8000f8e0234 */
[----:B------:R-:W-:Y:S01]  /*5020*/  IMAD.IADD R2, R45, 0x1, R69 ;  /* 0x000000012d027824 */ /* 0x000fe200078e0245 */
[----:B------:R-:W-:Y:S05]  /*5030*/  BRA `(.L_x_224) ;  /* 0x0000015000007947 */ /* 0x000fea0003800000 */
.L_x_223:
        /* <DEDUP_REMOVED lines=21> */
.L_x_224:
[----:B------:R-:W-:Y:S05]  /*5190*/  BSYNC B3 ;  /* 0x0000000000037941 */ /* 0x000fea0003800000 */
.L_x_222:
        /* <DEDUP_REMOVED lines=12> */
[----:B0-----:R-:W-:Y:S05]  /*5260*/  CALL.REL.NOINC `($__internal_1_$__cuda_sm20_div_s64) ;  /* 0x0000142000007944 */ /* 0x001fea0003c00000 */
[----:B------:R-:W-:Y:S05]  /*5270*/  BRA `(.L_x_227) ;  /* 0x0000012000007947 */ /* 0x000fea0003800000 */
.L_x_226:
        /* <DEDUP_REMOVED lines=18> */
.L_x_227:
[----:B------:R-:W-:Y:S05]  /*53a0*/  BSYNC B3 ;  /* 0x0000000000037941 */ /* 0x000fea0003800000 */
.L_x_225:
[----:B------:R-:W2:Y:S01]  /*53b0*/  LDG.E.U16 R45, [R42.64+0x2] ;  /* 0x0000020e2a2d7981 */ /* 0x000ea2000c1e1500 */
[----:B------:R-:W-:Y:S01]  /*53c0*/  IADD3 R55, R55, 0x1, RZ ;  /* 0x0000000137377810 */ /* 0x000fe20007ffe0ff */
[----:B------:R-:W-:Y:S01]  /*53d0*/  IMAD.MOV R56, RZ, RZ, -R56 ;  /* 0x000000ffff387224 */ /* 0x000fe200078e0a38 */
[----:B0-----:R-:W-:Y:S01]  /*53e0*/  HADD2.F32 R57, -RZ, R57.H0_H0 ;  /* 0x20000039ff397230 */ /* 0x001fe20000004100 */
[----:B------:R-:W-:Y:S02]  /*53f0*/  BSSY B3, `(.L_x_228) ;  /* 0x000002a000037945 */ /* 0x000fe40003800000 */
[----:B------:R-:W-:-:S05]  /*5400*/  IMAD R55, R56, c[0x0][0x178], R55 ;  /* 0x00005e0038377a24 */ /* 0x000fca00078e0237 */
[----:B------:R-:W-:-:S05]  /*5410*/  IADD3 R2, -R44, R55, RZ ;  /* 0x000000372c027210 */ /* 0x000fca0007ffe1ff */
[----:B------:R-:W-:-:S06]  /*5420*/  IMAD R2, R21, R2, RZ ;  /* 0x0000000215027224 */ /* 0x000fcc00078e02ff */
[----:B------:R-:W0:Y:S08]  /*5430*/  I2F R2, R2 ;  /* 0x0000000200027306 */ /* 0x000e300000201400 */
[----:B0-----:R-:W0:Y:S01]  /*5440*/  MUFU.RCP R44, R2 ;  /* 0x00000002002c7308 */ /* 0x001e220000001000 */
[----:B--2---:R-:W-:-:S05]  /*5450*/  HADD2.F32 R45, -RZ, R45.H0_H0 ;  /* 0x2000002dff2d7230 */ /* 0x004fca0000004100 */
        /* <DEDUP_REMOVED lines=10> */
[----:B------:R-:W-:Y:S01]  /*5500*/  MOV R49, UR6 ;  /* 0x0000000600317c02 */ /* 0x000fe20008000f00 */
[----:B------:R-:W-:Y:S01]  /*5510*/  IMAD.MOV.U32 R53, RZ, RZ, R27 ;  /* 0x000000ffff357224 */ /* 0x000fe200078e001b */
[----:B------:R-:W-:Y:S01]  /*5520*/  MOV R2, 0x5550 ;  /* 0x0000555000027802 */ /* 0x000fe20000000f00 */
[----:B------:R-:W-:-:S02]  /*5530*/  IMAD.MOV.U32 R51, RZ, RZ, c[0x0][0x184] ;  /* 0x00006100ff337624 */ /* 0x000fc400078e00ff */
[----:B0-----:R-:W-:Y:S05]  /*5540*/  CALL.REL.NOINC `($__internal_1_$__cuda_sm20_div_s64) ;  /* 0x0000114000007944 */ /* 0x001fea0003c00000 */
[----:B------:R-:W-:Y:S01]  /*5550*/  IMAD.MOV.U32 R55, RZ, RZ, R44 ;  /* 0x000000ffff377224 */ /* 0x000fe200078e002c */
[----:B------:R-:W-:Y:S05]  /*5560*/  BRA `(.L_x_230) ;  /* 0x0000012000007947 */ /* 0x000fea0003800000 */
.L_x_229:
        /* <DEDUP_REMOVED lines=18> */
.L_x_230:
[----:B------:R-:W-:Y:S05]  /*5690*/  BSYNC B3 ;  /* 0x0000000000037941 */ /* 0x000fea0003800000 */
.L_x_228:
[----:B------:R-:W-:Y:S01]  /*56a0*/  IADD3 R68, P0, R50, 0x2, RZ ;  /* 0x0000000232447810 */ /* 0x000fe20007f1e0ff */
[----:B------:R-:W-:Y:S04]  /*56b0*/  BSSY B3, `(.L_x_231) ;  /* 0x0000028000037945 */ /* 0x000fe80003800000 */
[----:B------:R-:W-:-:S05]  /*56c0*/  IMAD.X R69, RZ, RZ, R23, P0 ;  /* 0x000000ffff457224 */ /* 0x000fca00000e0617 */
[----:B------:R-:W-:-:S04]  /*56d0*/  LOP3.LUT R2, R69, UR6, RZ, 0xfc, !PT ;  /* 0x0000000645027c12 */ /* 0x000fc8000f8efcff */
        /* <DEDUP_REMOVED lines=8> */
[----:B------:R-:W-:Y:S01]  /*5760*/  IADD3 R45, P0, RZ, -R44, RZ ;  /* 0x8000002cff2d7210 */ /* 0x000fe20007f1e0ff */
[----:B------:R-:W-:-:S04]  /*5770*/  IMAD.MOV.U32 R56, RZ, RZ, R44 ;  /* 0x000000ffff387224 */ /* 0x000fc800078e002c */
[----:B------:R-:W-:Y:S02]  /*5780*/  IMAD.X R52, RZ, RZ, ~R52, P0 ;  /* 0x000000ffff347224 */ /* 0x000fe400000e0e34 */
[----:B------:R-:W-:-:S04]  /*5790*/  IMAD.WIDE.U32 R68, R45, c[0x0][0x184], R68 ;  /* 0x000061002d447a25 */ /* 0x000fc800078e0044 */
[----:B------:R-:W-:-:S04]  /*57a0*/  IMAD R52, R52, c[0x0][0x184], RZ ;  /* 0x0000610034347a24 */ /* 0x000fc800078e02ff */
[----:B------:R-:W-:-:S05]  /*57b0*/  IMAD R45, R45, UR6, R52 ;  /* 0x000000062d2d7c24 */ /* 0x000fca000f8e0234 */
[----:B------:R-:W-:Y:S01]  /*57c0*/  IADD3 R2, R45, R69, RZ ;  /* 0x000000452d027210 */ /* 0x000fe20007ffe0ff */
[----:B------:R-:W-:Y:S05]  /*57d0*/  BRA `(.L_x_233) ;  /* 0x0000015000007947 */ /* 0x000fea0003800000 */
.L_x_232:
        /* <DEDUP_REMOVED lines=21> */
.L_x_233:
[----:B------:R-:W-:Y:S05]  /*5930*/  BSYNC B3 ;  /* 0x0000000000037941 */ /* 0x000fea0003800000 */
.L_x_231:
        /* <DEDUP_REMOVED lines=14> */
.L_x_235:
        /* <DEDUP_REMOVED lines=18> */
.L_x_236:
[----:B------:R-:W-:Y:S05]  /*5b40*/  BSYNC B3 ;  /* 0x0000000000037941 */ /* 0x000fea0003800000 */
.L_x_234:
[----:B------:R-:W2:Y:S01]  /*5b50*/  LDG.E.U16 R45, [R42.64+0x4] ;  /* 0x0000040e2a2d7981 */ /* 0x000ea2000c1e1500 */
[----:B------:R-:W-:Y:S01]  /*5b60*/  IADD3 R55, R55, 0x1, RZ ;  /* 0x0000000137377810 */ /* 0x000fe20007ffe0ff */
[----:B------:R-:W-:Y:S01]  /*5b70*/  IMAD.MOV R56, RZ, RZ, -R56 ;  /* 0x000000ffff387224 */ /* 0x000fe200078e0a38 */
[----:B0-----:R-:W-:Y:S01]  /*5b80*/  HADD2.F32 R57, -RZ, R57.H0_H0 ;  /* 0x20000039ff397230 */ /* 0x001fe20000004100 */
[----:B------:R-:W-:Y:S02]  /*5b90*/  BSSY B3, `(.L_x_237) ;  /* 0x000002a000037945 */ /* 0x000fe40003800000 */
        /* <DEDUP_REMOVED lines=23> */
.L_x_238:
        /* <DEDUP_REMOVED lines=18> */
.L_x_239:
[----:B------:R-:W-:Y:S05]  /*5e30*/  BSYNC B3 ;  /* 0x0000000000037941 */ /* 0x000fea0003800000 */
.L_x_237:
        /* <DEDUP_REMOVED lines=20> */
.L_x_241:
        /* <DEDUP_REMOVED lines=21> */
.L_x_242:
[----:B------:R-:W-:Y:S05]  /*60d0*/  BSYNC B3 ;  /* 0x0000000000037941 */ /* 0x000fea0003800000 */
.L_x_240:
        /* <DEDUP_REMOVED lines=14> */
.L_x_244:
        /* <DEDUP_REMOVED lines=18> */
.L_x_245:
[----:B------:R-:W-:Y:S05]  /*62e0*/  BSYNC B3 ;  /* 0x0000000000037941 */ /* 0x000fea0003800000 */
.L_x_243:
[----:B------:R1:W2:Y:S01]  /*62f0*/  LDG.E.U16 R45, [R42.64+0x6] ;  /* 0x0000060e2a2d7981 */ /* 0x0002a2000c1e1500 */
[----:B------:R-:W-:Y:S01]  /*6300*/  IADD3 R55, R55, 0x1, RZ ;  /* 0x0000000137377810 */ /* 0x000fe20007ffe0ff */
[----:B------:R-:W-:Y:S01]  /*6310*/  IMAD.MOV R56, RZ, RZ, -R56 ;  /* 0x000000ffff387224 */ /* 0x000fe200078e0a38 */
[----:B0-----:R-:W-:Y:S01]  /*6320*/  HADD2.F32 R57, -RZ, R57.H0_H0 ;  /* 0x20000039ff397230 */ /* 0x001fe20000004100 */
[----:B------:R-:W-:Y:S01]  /*6330*/  IADD3 R50, P2, R50, 0x4, RZ ;  /* 0x0000000432327810 */ /* 0x000fe20007f5e0ff */
[----:B------:R-:W-:Y:S01]  /*6340*/  ULDC UR9, c[0x0][0x178] ;  /* 0x00005e0000097ab9 */ /* 0x000fe20000000800 */
[----:B------:R-:W-:Y:S01]  /*6350*/  IMAD R55, R56, c[0x0][0x178], R55 ;  /* 0x00005e0038377a24 */ /* 0x000fe200078e0237 */
[----:B------:R-:W-:Y:S01]  /*6360*/  USHF.L.U32 UR10, UR9, 0x2, URZ ;  /* 0x00000002090a7899 */ /* 0x000fe2000800063f */
[----:B------:R-:W-:Y:S01]  /*6370*/  ISETP.GE.AND P0, PT, R50, R11, PT ;  /* 0x0000000b3200720c */ /* 0x000fe20003f06270 */
[----:B------:R-:W-:Y:S01]  /*6380*/  USHF.L.U64.HI UR9, UR9, 0x2, UR7 ;  /* 0x0000000209097899 */ /* 0x000fe20008010207 */
[----:B-1----:R-:W-:Y:S01]  /*6390*/  IADD3 R42, P1, R42, 0x8, RZ ;  /* 0x000000082a2a7810 */ /* 0x002fe20007f3e0ff */
[----:B------:R-:W-:Y:S01]  /*63a0*/  IMAD.X R23, RZ, RZ, R23, P2 ;  /* 0x000000ffff177224 */ /* 0x000fe200010e0617 */
[----:B------:R-:W-:-:S02]  /*63b0*/  IADD3 R2, -R44, R55, RZ ;  /* 0x000000372c027210 */ /* 0x000fc40007ffe1ff */
[----:B------:R-:W-:Y:S01]  /*63c0*/  IADD3 R26, P3, R26, UR10, RZ ;  /* 0x0000000a1a1a7c10 */ /* 0x000fe2000ff7e0ff */
[----:B------:R-:W-:Y:S01]  /*63d0*/  IMAD.X R43, RZ, RZ, R43, P1 ;  /* 0x000000ffff2b7224 */ /* 0x000fe200008e062b */
[----:B------:R-:W-:Y:S01]  /*63e0*/  IADD3 R46, P4, R46, UR10, RZ ;  /* 0x0000000a2e2e7c10 */ /* 0x000fe2000ff9e0ff */
[----:B------:R-:W-:Y:S01]  /*63f0*/  IMAD R2, R21, R2, RZ ;  /* 0x0000000215027224 */ /* 0x000fe200078e02ff */
[----:B------:R-:W-:Y:S02]  /*6400*/  IADD3 R48, P5, R48, UR10, RZ ;  /* 0x0000000a30307c10 */ /* 0x000fe4000ffbe0ff */
[----:B------:R-:W-:Y:S02]  /*6410*/  IADD3 R22, P6, R22, UR10, RZ ;  /* 0x0000000a16167c10 */ /* 0x000fe4000ffde0ff */
[----:B------:R-:W-:Y:S01]  /*6420*/  IADD3.X R25, R25, UR9, RZ, P3, !PT ;  /* 0x0000000919197c10 */ /* 0x000fe20009ffe4ff */
[----:B------:R-:W0:Y:S01]  /*6430*/  I2F R2, R2 ;  /* 0x0000000200027306 */ /* 0x000e220000201400 */
[----:B------:R-:W-:-:S02]  /*6440*/  IADD3.X R27, R27, UR9, RZ, P4, !PT ;  /* 0x000000091b1b7c10 */ /* 0x000fc4000a7fe4ff */
[----:B------:R-:W-:Y:S02]  /*6450*/  IADD3.X R47, R47, UR9, RZ, P5, !PT ;  /* 0x000000092f2f7c10 */ /* 0x000fe4000affe4ff */
[----:B------:R-:W-:-:S03]  /*6460*/  IADD3.X R24, R24, UR9, RZ, P6, !PT ;  /* 0x0000000918187c10 */ /* 0x000fc6000b7fe4ff */
        /* <DEDUP_REMOVED lines=8> */
[----:B------:R-:W-:Y:S01]  /*64f0*/  @P0 CALL.REL.NOINC `(.L_x_180) ;  /* 0x0000001000000944 */ /* 0x000fe20003c00000 */
[----:B------:R-:W-:Y:S05]  /*6500*/  BRA `(.L_x_246) ;  /* 0xffffe06000007947 */ /* 0x000fea000383ffff */
.L_x_180:
[----:B------:R-:W-:Y:S05]  /*6510*/  BSYNC B4 ;  /* 0x0000000000047941 */ /* 0x000fea0003800000 */
.L_x_179:
[----:B------:R-:W-:-:S04]  /*6520*/  IADD3 R20, R20, 0x1, RZ ;  /* 0x0000000114147810 */ /* 0x000fc80007ffe0ff */
[----:B------:R-:W-:-:S13]  /*6530*/  ISETP.GE.AND P0, PT, R20, R10, PT ;  /* 0x0000000a1400720c */ /* 0x000fda0003f06270 */
[----:B------:R-:W-:Y:S01]  /*6540*/  @P0 CALL.REL.NOINC `(.L_x_169) ;  /* 0x0000001000000944 */ /* 0x000fe20003c00000 */
[----:B------:R-:W-:Y:S05]  /*6550*/  BRA `(.L_x_247) ;  /* 0xffffbef000007947 */ /* 0x000fea000383ffff */
.L_x_169:
[----:B------:R-:W-:Y:S05]  /*6560*/  BSYNC B2 ;  /* 0x0000000000027941 */ /* 0x000fea0003800000 */
.L_x_168:
[----:B------:R-:W-:Y:S02]  /*6570*/  IADD3 R14, R14, 0x1, RZ ;  /* 0x000000010e0e7810 */ /* 0x000fe40007ffe0ff */
[----:B------:R-:W-:Y:S02]  /*6580*/  LEA R66, P1, R5, R66, 0x1 ;  /* 0x0000004205427211 */ /* 0x000fe400078208ff */
[----:B------:R-:W-:-:S03]  /*6590*/  ISETP.GE.AND P0, PT, R14, R6, PT ;  /* 0x000000060e00720c */ /* 0x000fc60003f06270 */
[----:B------:R-:W-:-:S10]  /*65a0*/  IMAD.X R67, R67, 0x1, R8, P1 ;  /* 0x0000000143437824 */ /* 0x000fd400008e0608 */
[----:B------:R-:W-:Y:S01]  /*65b0*/  @P0 CALL.REL.NOINC `(.L_x_248) ;  /* 0x0000001000000944 */ /* 0x000fe20003c00000 */
[----:B------:R-:W-:Y:S05]  /*65c0*/  BRA `(.L_x_249) ;  /* 0xffffb6f000007947 */ /* 0x000fea000383ffff */
.L_x_248:
[----:B------:R-:W-:Y:S05]  /*65d0*/  BSYNC B1 ;  /* 0x0000000000017941 */ /* 0x000fea0003800000 */
.L_x_158:
[----:B------:R-:W-:-:S04]  /*65e0*/  IADD3 R12, R12, c[0x0][0x0], RZ ;  /* 0x000000000c0c7a10 */ /* 0x000fc80007ffe0ff */
[----:B------:R-:W-:-:S13]  /*65f0*/  ISETP.GE.AND P0, PT, R12, c[0x0][0x178], PT ;  /* 0x00005e000c007a0c */ /* 0x000fda0003f06270 */
[----:B------:R-:W-:Y:S01]  /*6600*/  @P0 CALL.REL.NOINC `(.L_x_148) ;  /* 0x0000001000000944 */ /* 0x000fe20003c00000 */
[----:B------:R-:W-:Y:S05]  /*6610*/  BRA `(.L_x_250) ;  /* 0xffffac3000007947 */ /* 0x000fea000383ffff */
.L_x_148:
[----:B------:R-:W-:Y:S05]  /*6620*/  BSYNC B0 ;  /* 0x0000000000007941 */ /* 0x000fea0003800000 */
.L_x_147:
[----:B------:R-:W-:-:S05]  /*6630*/  MOV R9, c[0x0][0x10] ;  /* 0x0000040000097a02 */ /* 0x000fca0000000f00 */
[----:B------:R-:W-:-:S05]  /*6640*/  IMAD R0, R9, c[0x0][0x4], R0 ;  /* 0x0000010009007a24 */ /* 0x000fca00078e0200 */
[----:B------:R-:W-:-:S13]  /*6650*/  ISETP.GE.AND P0, PT, R0, c[0x0][0x174], PT ;  /* 0x00005d0000007a0c */ /* 0x000fda0003f06270 */
[----:B------:R-:W-:Y:S01]  /*6660*/  @P0 CALL.REL.NOINC `(.L_x_251) ;  /* 0x0000001000000944 */ /* 0x000fe20003c00000 */
[----:B------:R-:W-:Y:S05]  /*6670*/  BRA `(.L_x_252) ;  /* 0xffffa46000007947 */ /* 0x000fea000383ffff */
.L_x_251:
[----:B------:R-:W-:Y:S05]  /*6680*/  EXIT ;  /* 0x000000000000794d */ /* 0x000fea0003800000 */
        .weak           $__internal_1_$__cuda_sm20_div_s64
        .type           $__internal_1_$__cuda_sm20_div_s64,@function
        .size           $__internal_1_$__cuda_sm20_div_s64,(.L_x_1127 - $__internal_1_$__cuda_sm20_div_s64)
$__internal_1_$__cuda_sm20_div_s64:
        /* <DEDUP_REMOVED lines=13> */
[----:B------:R-:W-:Y:S02]  /*6760*/  IMAD R54, R63, R44, R61 ;  /* 0x0000002c3f367224 */ /* 0x000fe400078e023d */
[----:B------:R-:W-:-:S04]  /*6770*/  IMAD.HI.U32 R60, R62, R59, RZ ;  /* 0x0000003b3e3c7227 */ /* 0x000fc800078e00ff */
[----:B------:R-:W-:Y:S02]  /*6780*/  IMAD.X R54, RZ, RZ, ~R54, P0 ;  /* 0x000000ffff367224 */ /* 0x000fe400000e0e36 */
[----:B------:R-:W-:Y:S02]  /*6790*/  IMAD.MOV.U32 R61, RZ, RZ, R62 ;  /* 0x000000ffff3d7224 */ /* 0x000fe400078e003e */
[----:B------:R-:W-:-:S04]  /*67a0*/  IMAD.HI.U32 R58, R63, R54, RZ ;  /* 0x000000363f3a7227 */ /* 0x000fc800078e00ff */
[----:B------:R-:W-:-:S04]  /*67b0*/  IMAD.WIDE.U32 R60, P0, R62, R54, R60 ;  /* 0x000000363e3c7225 */ /* 0x000fc8000780003c */
[C---:B------:R-:W-:Y:S01]  /*67c0*/  IMAD R54, R63.reuse, R54, RZ ;  /* 0x000000363f367224 */ /* 0x040fe200078e02ff */
[----:B------:R-:W-:Y:S01]  /*67d0*/  IADD3.X R58, R58, R63, RZ, P0, !PT ;  /* 0x0000003f3a3a7210 */ /* 0x000fe200007fe4ff */
[----:B------:R-:W-:-:S05]  /*67e0*/  IMAD.HI.U32 R59, P1, R63, R59, R60 ;  /* 0x0000003b3f3b7227 */ /* 0x000fca000782003c */
        /* <DEDUP_REMOVED lines=16> */
[----:B------:R-:W-:Y:S01]  /*68f0*/  IMAD.X R52, RZ, RZ, ~R53, P3 ;  /* 0x000000ffff347224 */ /* 0x000fe200018e0e35 */
[----:B------:R-:W-:-:S03]  /*6900*/  HFMA2.MMA R59, -RZ, RZ, 0, 0 ;  /* 0x00000000ff3b7435 */ /* 0x000fc600000001ff */
[----:B------:R-:W-:Y:S01]  /*6910*/  IMAD.HI.U32 R58, R61, R54, RZ ;  /* 0x000000363d3a7227 */ /* 0x000fe200078e00ff */
[----:B------:R-:W-:-:S06]  /*6920*/  SEL R52, R52, R53, !P2 ;  /* 0x0000003534347207 */ /* 0x000fcc0005000000 */
        /* <DEDUP_REMOVED lines=11> */
[----:B------:R-:W-:-:S04]  /*69e0*/  IMAD R63, R58, R44, R63 ;  /* 0x0000002c3a3f7224 */ /* 0x000fc800078e023f */
[----:B------:R-:W-:Y:S01]  /*69f0*/  IMAD.X R63, R52, 0x1, ~R63, P0 ;  /* 0x00000001343f7824 */ /* 0x000fe200000e0e3f */
[CC--:B------:R-:W-:Y:S02]  /*6a00*/  ISETP.GE.U32.AND P0, PT, R61.reuse, R44.reuse, PT ;  /* 0x0000002c3d00720c */ /* 0x0c0fe40003f06070 */
[----:B------:R-:W-:Y:S02]  /*6a10*/  IADD3 R52, P2, R61, -R44, RZ ;  /* 0x8000002c3d347210 */ /* 0x000fe40007f5e0ff */
[----:B------:R-:W-:-:S04]  /*6a20*/  ISETP.GE.U32.AND.EX P0, PT, R63, R45, PT, P0 ;  /* 0x0000002d3f00720c */ /* 0x000fc80003f06100 */
[----:B------:R-:W-:Y:S02]  /*6a30*/  SEL R61, R52, R61, P0 ;  /* 0x0000003d343d7207 */ /* 0x000fe40000000000 */
[----:B------:R-:W-:Y:S02]  /*6a40*/  LOP3.LUT R52, R49, R53, RZ, 0x3c, !PT ;  /* 0x0000003531347212 */ /* 0x000fe400078e3cff */
[----:B------:R-:W-:Y:S02]  /*6a50*/  ISETP.GE.U32.AND P1, PT, R61, R44, PT ;  /* 0x0000002c3d00720c */ /* 0x000fe40003f26070 */
[----:B------:R-:W-:-:S04]  /*6a60*/  IADD3.X R44, R63, ~R45, RZ, P2, !PT ;  /* 0x8000002d3f2c7210 */ /* 0x000fc800017fe4ff */
[----:B------:R-:W-:-:S04]  /*6a70*/  SEL R44, R44, R63, P0 ;  /* 0x0000003f2c2c7207 */ /* 0x000fc80000000000 */
[----:B------:R-:W-:Y:S02]  /*6a80*/  ISETP.GE.U32.AND.EX P1, PT, R44, R45, PT, P1 ;  /* 0x0000002d2c00720c */ /* 0x000fe40003f26110 */
[----:B------:R-:W-:-:S04]  /*6a90*/  IADD3 R44, P2, R59, 0x1, RZ ;  /* 0x000000013b2c7810 */ /* 0x000fc80007f5e0ff */
[----:B------:R-:W-:Y:S01]  /*6aa0*/  SEL R59, R44, R59, P0 ;  /* 0x0000003b2c3b7207 */ /* 0x000fe20000000000 */
[----:B------:R-:W-:-:S03]  /*6ab0*/  IMAD.X R45, RZ, RZ, R58, P2 ;  /* 0x000000ffff2d7224 */ /* 0x000fc600010e063a */
[----:B------:R-:W-:Y:S02]  /*6ac0*/  IADD3 R44, P2, R59, 0x1, RZ ;  /* 0x000000013b2c7810 */ /* 0x000fe40007f5e0ff */
[----:B------:R-:W-:Y:S02]  /*6ad0*/  SEL R45, R45, R58, P0 ;  /* 0x0000003a2d2d7207 */ /* 0x000fe40000000000 */
[----:B------:R-:W-:Y:S02]  /*6ae0*/  SEL R59, R44, R59, P1 ;  /* 0x0000003b2c3b7207 */ /* 0x000fe40000800000 */
[----:B------:R-:W-:Y:S01]  /*6af0*/  ISETP.NE.U32.AND P0, PT, R51, RZ, PT ;  /* 0x000000ff3300720c */ /* 0x000fe20003f05070 */
[----:B------:R-:W-:Y:S01]  /*6b00*/  IMAD.X R44, RZ, RZ, R45, P2 ;  /* 0x000000ffff2c7224 */ /* 0x000fe200010e062d */
[----:B------:R-:W-:Y:S02]  /*6b10*/  MOV R58, R2 ;  /* 0x00000002003a7202 */ /* 0x000fe40000000f00 */
[----:B------:R-:W-:-:S02]  /*6b20*/  ISETP.NE.AND.EX P0, PT, R49, RZ, PT, P0 ;  /* 0x000000ff3100720c */ /* 0x000fc40003f05300 */
[----:B------:R-:W-:Y:S02]  /*6b30*/  SEL R45, R44, R45, P1 ;  /* 0x0000002d2c2d7207 */ /* 0x000fe40000800000 */
[----:B------:R-:W-:Y:S02]  /*6b40*/  IADD3 R44, P2, RZ, -R59, RZ ;  /* 0x8000003bff2c7210 */ /* 0x000fe40007f5e0ff */
[----:B------:R-:W-:-:S03]  /*6b50*/  ISETP.GE.AND P1, PT, R52, RZ, PT ;  /* 0x000000ff3400720c */ /* 0x000fc60003f26270 */
[----:B------:R-:W-:Y:S01]  /*6b60*/  IMAD.X R52, RZ, RZ, ~R45, P2 ;  /* 0x000000ffff347224 */ /* 0x000fe200010e0e2d */
[----:B------:R-:W-:Y:S01]  /*6b70*/  SEL R44, R44, R59, !P1 ;  /* 0x0000003b2c2c7207 */ /* 0x000fe20004800000 */
[----:B------:R-:W-:-:S03]  /*6b80*/  IMAD.MOV.U32 R59, RZ, RZ, 0x0 ;  /* 0x00000000ff3b7424 */ /* 0x000fc600078e00ff */
[----:B------:R-:W-:Y:S02]  /*6b90*/  SEL R52, R52, R45, !P1 ;  /* 0x0000002d34347207 */ /* 0x000fe40004800000 */
[----:B------:R-:W-:Y:S02]  /*6ba0*/  SEL R44, R44, 0xffffffff, P0 ;  /* 0xffffffff2c2c7807 */ /* 0x000fe40000000000 */
[----:B------:R-:W-:Y:S01]  /*6bb0*/  SEL R52, R52, 0xffffffff, P0 ;  /* 0xffffffff34347807 */ /* 0x000fe20000000000 */
[----:B------:R-:W-:Y:S06]  /*6bc0*/  RET.REL.NODEC R58 `(_ZN2at6native60_GLOBAL__N__aad4af22_27_AdaptiveAveragePooling3d_cu_866e08f924adaptiveaveragegradinputIN3c104HalfEfEEvPT_PKS5_iiiiiil) ;  /* 0xffff94303a007950 */ /* 0x000fec0003c3ffff */
.L_x_253:
        /* <DEDUP_REMOVED lines=11> */
.L_x_1127:


//--------------------- .text._ZN2at6native60_GLOBAL__N__aad4af22_27_AdaptiveAveragePooling3d_cu_866e08f924adaptiveaveragegradinputIffEEvPT_PKS3_iiiiiil --------------------------
	.section	.text._ZN2at6native60_GLOBAL__N__aad4af22_27_AdaptiveAveragePooling3d_cu_866e08f924adaptiveaveragegradinputIffEEvPT_PKS3_iiiiiil,"ax",@progbits
	.sectioninfo	@"SHI_REGISTERS=72"
	.align	128
.text._ZN2at6native60_GLOBAL__N__aad4af22_27_AdaptiveAveragePooling3d_cu_866e08f924adaptiveaveragegradinputIffEEvPT_PKS3_iiiiiil:
        .type           _ZN2at6native60_GLOBAL__N__aad4af22_27_AdaptiveAveragePooling3d_cu_866e08f924adaptiveaveragegradinputIffEEvPT_PKS3_iiiiiil,@function
        .size           _ZN2at6native60_GLOBAL__N__aad4af22_27_AdaptiveAveragePooling3d_cu_866e08f924adaptiveaveragegradinputIffEEvPT_PKS3_iiiiiil,(.L_x_1129 - _ZN2at6native60_GLOBAL__N__aad4af22_27_AdaptiveAveragePooling3d_cu_866e08f924adaptiveaveragegradinputIffEEvPT_PKS3_iiiiiil)
        .other          _ZN2at6native60_GLOBAL__N__aad4af22_27_AdaptiveAveragePooling3d_cu_866e08f924adaptiveaveragegradinputIffEEvPT_PKS3_iiiiiil,@"STO_CUDA_ENTRY STV_DEFAULT"
_ZN2at6native60_GLOBAL__N__aad4af22_27_AdaptiveAveragePooling3d_cu_866e08f924adaptiveaveragegradinputIffEEvPT_PKS3_iiiiiil:
        /* <DEDUP_REMOVED lines=13> */
[----:B------:R-:W-:Y:S01]  /*00d0*/  MOV R51, c[0x0][0x170] ;  /* 0x00005c0000337a02 */ /* 0x000fe20000000f00 */
[----:B------:R-:W-:Y:S01]  /*00e0*/  IMAD.U32 R49, RZ, RZ, UR4 ;  /* 0x00000004ff317e24 */ /* 0x000fe2000f8e00ff */
[----:B------:R-:W-:Y:S02]  /*00f0*/  MOV R2, 0x110 ;  /* 0x0000011000027802 */ /* 0x000fe40000000f00 */
[----:B------:R-:W-:Y:S05]  /*0100*/  CALL.REL.NOINC `($__internal_2_$__cuda_sm20_div_s64) ;  /* 0x000062e000007944 */ /* 0x000fea0003c00000 */
[--C-:B------:R-:W-:Y:S02]  /*0110*/  IMAD.MOV R3, RZ, RZ, -R44.reuse ;  /* 0x000000ffff037224 */ /* 0x100fe400078e0a2c */
[----:B------:R-:W-:Y:S02]  /*0120*/  IMAD.MOV.U32 R6, RZ, RZ, R44 ;  /* 0x000000ffff067224 */ /* 0x000fe400078e002c */
[----:B------:R-:W-:Y:S01]  /*0130*/  IMAD R4, R3, c[0x0][0x170], R4 ;  /* 0x00005c0003047a24 */ /* 0x000fe200078e0204 */
[----:B------:R-:W-:Y:S05]  /*0140*/  BRA `(.L_x_255) ;  /* 0x0000014000007947 */ /* 0x000fea0003800000 */
.L_x_254:
        /* <DEDUP_REMOVED lines=20> */
.L_x_255:
[----:B------:R-:W-:Y:S01]  /*0290*/  SHF.R.S32.HI R5, RZ, 0x1f, R4 ;  /* 0x0000001fff057819 */ /* 0x000fe20000011404 */
[----:B------:R-:W-:Y:S01]  /*02a0*/  ULDC UR5, c[0x0][0x17c] ;  /* 0x00005f0000057ab9 */ /* 0x000fe20000000800 */
[----:B------:R-:W-:Y:S01]  /*02b0*/  BSSY B0, `(.L_x_256) ;  /* 0x0000028000007945 */ /* 0x000fe20003800000 */
[----:B------:R-:W-:Y:S01]  /*02c0*/  USHF.R.S32.HI UR5, URZ, 0x1f, UR5 ;  /* 0x0000001f3f057899 */ /* 0x000fe20008011405 */
        /* <DEDUP_REMOVED lines=8> */
[----:B------:R-:W-:Y:S05]  /*0350*/  CALL.REL.NOINC `($__internal_2_$__cuda_sm20_div_s64) ;  /* 0x0000609000007944 */ /* 0x000fea0003c00000 */
        /* <DEDUP_REMOVED lines=8> */
.L_x_257:
        /* <DEDUP_REMOVED lines=21> */
.L_x_258:
[----:B------:R-:W-:Y:S05]  /*0530*/  BSYNC B0 ;  /* 0x0000000000007941 */ /* 0x000fea0003800000 */
.L_x_256:
        /* <DEDUP_REMOVED lines=12> */
[----:B------:R-:W-:Y:S05]  /*0600*/  CALL.REL.NOINC `($__internal_2_$__cuda_sm20_div_s64) ;  /* 0x00005de000007944 */ /* 0x000fea0003c00000 */
[----:B------:R-:W-:Y:S05]  /*0610*/  BRA `(.L_x_261) ;  /* 0x0000012000007947 */ /* 0x000fea0003800000 */
.L_x_260:
        /* <DEDUP_REMOVED lines=18> */
.L_x_261:
[----:B------:R-:W-:Y:S05]  /*0740*/  BSYNC B0 ;  /* 0x0000000000007941 */ /* 0x000fea0003800000 */
.L_x_259:
        /* <DEDUP_REMOVED lines=16> */
[----:B------:R-:W-:Y:S05]  /*0850*/  CALL.REL.NOINC `($__internal_2_$__cuda_sm20_div_s64) ;  /* 0x00005b9000007944 */ /* 0x000fea0003c00000 */
[----:B------:R-:W-:Y:S05]  /*0860*/  BRA `(.L_x_264) ;  /* 0x0000012000007947 */ /* 0x000fea0003800000 */
.L_x_263:
        /* <DEDUP_REMOVED lines=18> */
.L_x_264:
[----:B------:R-:W-:Y:S05]  /*0990*/  BSYNC B0 ;  /* 0x0000000000007941 */ /* 0x000fea0003800000 */
.L_x_262:
        /* <DEDUP_REMOVED lines=20> */
.L_x_379:
        /* <DEDUP_REMOVED lines=10> */
[----:B0-----:R-:W-:Y:S05]  /*0b80*/  CALL.REL.NOINC `($__internal_2_$__cuda_sm20_div_s64) ;  /* 0x0000586000007944 */ /* 0x001fea0003c00000 */
[----:B------:R-:W-:Y:S01]  /*0b90*/  IADD3 R15, P0, RZ, -R44, RZ ;  /* 0x8000002cff0f7210 */ /* 0x000fe20007f1e0ff */
[----:B------:R-:W-:Y:S01]  /*0ba0*/  IMAD.MOV.U32 R10, RZ, RZ, R0 ;  /* 0x000000ffff0a7224 */ /* 0x000fe200078e0000 */
[----:B------:R-:W-:-:S03]  /*0bb0*/  MOV R11, R9 ;  /* 0x00000009000b7202 */ /* 0x000fc60000000f00 */
[----:B------:R-:W-:Y:S02]  /*0bc0*/  IMAD.X R2, RZ, RZ, ~R52, P0 ;  /* 0x000000ffff027224 */ /* 0x000fe400000e0e34 */
[----:B------:R-:W-:-:S04]  /*0bd0*/  IMAD.WIDE.U32 R12, R15, c[0x0][0x174], R10 ;  /* 0x00005d000f0c7a25 */ /* 0x000fc800078e000a */
[----:B------:R-:W-:Y:S02]  /*0be0*/  IMAD R2, R2, c[0x0][0x174], RZ ;  /* 0x00005d0002027a24 */ /* 0x000fe400078e02ff */
[----:B------:R-:W-:Y:S02]  /*0bf0*/  IMAD.MOV.U32 R10, RZ, RZ, R44 ;  /* 0x000000ffff0a7224 */ /* 0x000fe400078e002c */
[----:B------:R-:W-:-:S04]  /*0c00*/  IMAD R11, R15, UR8, R2 ;  /* 0x000000080f0b7c24 */ /* 0x000fc8000f8e0202 */
[----:B------:R-:W-:Y:S01]  /*0c10*/  IMAD.IADD R2, R13, 0x1, R11 ;  /* 0x000000010d027824 */ /* 0x000fe200078e020b */
[----:B------:R-:W-:Y:S05]  /*0c20*/  BRA `(.L_x_267) ;  /* 0x0000015000007947 */ /* 0x000fea0003800000 */
.L_x_266:
[----:B------:R-:W1:Y:S01]  /*0c30*/  I2F.U32.RP R2, c[0x0][0x174] ;  /* 0x00005d0000027b06 */ /* 0x000e620000209000 */
[----:B------:R-:W-:-:S07]  /*0c40*/  ISETP.NE.U32.AND P2, PT, RZ, c[0x0][0x174], PT ;  /* 0x00005d00ff007a0c */ /* 0x000fce0003f45070 */
[----:B-1----:R-:W1:Y:S02]  /*0c50*/  MUFU.RCP R2, R2 ;  /* 0x0000000200027308 */ /* 0x002e640000001000 */
[----:B-1----:R-:W-:Y:S01]  /*0c60*/  IADD3 R10, R2, 0xffffffe, RZ ;  /* 0x0ffffffe020a7810 */ /* 0x002fe20007ffe0ff */
[----:B------:R-:W-:-:S05]  /*0c70*/  IMAD.MOV.U32 R2, RZ, RZ, RZ ;  /* 0x000000ffff027224 */ /* 0x000fca00078e00ff */
        /* <DEDUP_REMOVED lines=16> */
.L_x_267:
[----:B------:R-:W-:Y:S05]  /*0d80*/  BSYNC B0 ;  /* 0x0000000000007941 */ /* 0x000fea0003800000 */
.L_x_265:
[----:B------:R-:W-:Y:S01]  /*0d90*/  IMAD R2, R2, c[0x0][0x180], RZ ;  /* 0x0000600002027a24 */ /* 0x000fe200078e02ff */
[----:B------:R-:W-:Y:S01]  /*0da0*/  BSSY B0, `(.L_x_268) ;  /* 0x000001f000007945 */ /* 0x000fe20003800000 */
[----:B------:R-:W-:-:S04]  /*0db0*/  IMAD.WIDE.U32 R52, R12, c[0x0][0x180], RZ ;  /* 0x000060000c347a25 */ /* 0x000fc800078e00ff */
[----:B------:R-:W-:-:S05]  /*0dc0*/  IMAD R11, R7, R12, R2 ;  /* 0x0000000c070b7224 */ /* 0x000fca00078e0202 */
        /* <DEDUP_REMOVED lines=8> */
[----:B0-----:R-:W-:Y:S05]  /*0e50*/  CALL.REL.NOINC `($__internal_2_$__cuda_sm20_div_s64) ;  /* 0x0000559000007944 */ /* 0x001fea0003c00000 */
[----:B------:R-:W-:Y:S05]  /*0e60*/  BRA `(.L_x_270) ;  /* 0x0000012000007947 */ /* 0x000fea0003800000 */
.L_x_269:
        /* <DEDUP_REMOVED lines=18> */
.L_x_270:
[----:B------:R-:W-:Y:S05]  /*0f90*/  BSYNC B0 ;  /* 0x0000000000007941 */ /* 0x000fea0003800000 */
.L_x_268:
[----:B------:R-:W-:Y:S01]  /*0fa0*/  IADD3 R2, P0, R0, 0x1, RZ ;  /* 0x0000000100027810 */ /* 0x000fe20007f1e0ff */
[----:B------:R-:W-:Y:S01]  /*0fb0*/  BSSY B0, `(.L_x_271) ;  /* 0x0000023000007945 */ /* 0x000fe20003800000 */
[----:B------:R-:W-:-:S03]  /*0fc0*/  MOV R53, c[0x0][0x180] ;  /* 0x0000600000357a02 */ /* 0x000fc60000000f00 */
[----:B------:R-:W-:Y:S02]  /*0fd0*/  IMAD.X R9, RZ, RZ, R9, P0 ;  /* 0x000000ffff097224 */ /* 0x000fe400000e0609 */
[----:B------:R-:W-:-:S04]  /*0fe0*/  IMAD.WIDE.U32 R52, R2, R53, c[0x2][0x0] ;  /* 0x0080000002347625 */ /* 0x000fc800078e0035 */
[----:B------:R-:W-:-:S04]  /*0ff0*/  IMAD R9, R9, c[0x0][0x180], RZ ;  /* 0x0000600009097a24 */ /* 0x000fc800078e02ff */
[----:B------:R-:W-:-:S04]  /*1000*/  IMAD R9, R7, R2, R9 ;  /* 0x0000000207097224 */ /* 0x000fc800078e0209 */
[----:B------:R-:W-:-:S05]  /*1010*/  IMAD.IADD R2, R53, 0x1, R9 ;  /* 0x0000000135027824 */ /* 0x000fca00078e0209 */
[----:B------:R-:W-:-:S04]  /*1020*/  LOP3.LUT R9, R2, UR8, RZ, 0xfc, !PT ;  /* 0x0000000802097c12 */ /* 0x000fc8000f8efcff */
[----:B------:R-:W-:Y:S01]  /*1030*/  ISETP.NE.U32.AND P0, PT, R9, RZ, PT ;  /* 0x000000ff0900720c */ /* 0x000fe20003f05070 */
[----:B------:R-:W-:-:S12]  /*1040*/  IMAD R9, R10, c[0x0][0x180], R44 ;  /* 0x000060000a097a24 */ /* 0x000fd800078e022c */
[----:B------:R-:W-:Y:S05]  /*1050*/  @!P0 BRA `(.L_x_272) ;  /* 0x0000006000008947 */ /* 0x000fea0003800000 */
[----:B------:R-:W-:Y:S01]  /*1060*/  IMAD.MOV.U32 R53, RZ, RZ, R2 ;  /* 0x000000ffff357224 */ /* 0x000fe200078e0002 */
[----:B------:R-:W-:Y:S01]  /*1070*/  MOV R49, UR8 ;  /* 0x0000000800317c02 */ /* 0x000fe20008000f00 */
[----:B------:R-:W-:Y:S01]  /*1080*/  IMAD.MOV.U32 R51, RZ, RZ, c[0x0][0x174] ;  /* 0x00005d00ff337624 */ /* 0x000fe200078e00ff */
[----:B------:R-:W-:Y:S02]  /*1090*/  MOV R2, 0x10b0 ;  /* 0x000010b000027802 */ /* 0x000fe40000000f00 */
[----:B0-----:R-:W-:Y:S05]  /*10a0*/  CALL.REL.NOINC `($__internal_2_$__cuda_sm20_div_s64) ;  /* 0x0000534000007944 */ /* 0x001fea0003c00000 */
[----:B------:R-:W-:Y:S05]  /*10b0*/  BRA `(.L_x_273) ;  /* 0x0000012000007947 */ /* 0x000fea0003800000 */
.L_x_272:
        /* <DEDUP_REMOVED lines=18> */
.L_x_273:
[----:B------:R-:W-:Y:S05]  /*11e0*/  BSYNC B0 ;  /* 0x0000000000007941 */ /* 0x000fea0003800000 */
.L_x_271:
[----:B------:R-:W-:Y:S01]  /*11f0*/  ISETP.GT.AND P0, PT, R6, R3, PT ;  /* 0x000000030600720c */ /* 0x000fe20003f04270 */
[----:B------:R-:W-:Y:S03]  /*1200*/  BSSY B0, `(.L_x_274) ;  /* 0x0000518000007945 */ /* 0x000fe60003800000 */
[----:B0-----:R-:W-:-:S13]  /*1210*/  ISETP.GE.OR P0, PT, R4, c[0x0][0x178], !P0 ;  /* 0x00005e0004007a0c */ /* 0x001fda0004706670 */
[----:B------:R-:W-:Y:S05]  /*1220*/  @P0 BRA `(.L_x_275) ;  /* 0x0000515000000947 */ /* 0x000fea0003800000 */
[----:B------:R-:W-:Y:S02]  /*1230*/  IADD3 R10, R44, 0x1, RZ ;  /* 0x000000012c0a7810 */ /* 0x000fe40007ffe0ff */
[----:B------:R-:W-:-:S04]  /*1240*/  MOV R12, R4 ;  /* 0x00000004000c7202 */ /* 0x000fc80000000f00 */
.L_x_377:
        /* <DEDUP_REMOVED lines=10> */
[----:B------:R-:W-:Y:S05]  /*12f0*/  CALL.REL.NOINC `($__internal_2_$__cuda_sm20_div_s64) ;  /* 0x000050f000007944 */ /* 0x000fea0003c00000 */
        /* <DEDUP_REMOVED lines=9> */
.L_x_277:
[----:B------:R-:W0:Y:S01]  /*1390*/  I2F.U32.RP R2, c[0x0][0x178] ;  /* 0x00005e0000027b06 */ /* 0x000e220000209000 */
[----:B------:R-:W-:-:S07]  /*13a0*/  ISETP.NE.U32.AND P2, PT, RZ, c[0x0][0x178], PT ;  /* 0x00005e00ff007a0c */ /* 0x000fce0003f45070 */
[----:B0-----:R-:W0:Y:S02]  /*13b0*/  MUFU.RCP R2, R2 ;  /* 0x0000000200027308 */ /* 0x001e240000001000 */
[----:B0-----:R-:W-:Y:S01]  /*13c0*/  IADD3 R16, R2, 0xffffffe, RZ ;  /* 0x0ffffffe02107810 */ /* 0x001fe20007ffe0ff */
[----:B------:R-:W-:-:S05]  /*13d0*/  IMAD.MOV.U32 R2, RZ, RZ, RZ ;  /* 0x000000ffff027224 */ /* 0x000fca00078e00ff */
        /* <DEDUP_REMOVED lines=13> */
[----:B------:R-:W-:-:S04]  /*14b0*/  @!P2 LOP3.LUT R14, RZ, c[0x0][0x178], RZ, 0x33, !PT ;  /* 0x00005e00ff0eaa12 */ /* 0x000fc800078e33ff */
[----:B------:R-:W-:-:S05]  /*14c0*/  IADD3 R11, -R14, RZ, RZ ;  /* 0x000000ff0e0b7210 */ /* 0x000fca0007ffe1ff */
[----:B------:R-:W-:Y:S02]  /*14d0*/  IMAD R16, R11, c[0x0][0x178], R12 ;  /* 0x00005e000b107a24 */ /* 0x000fe400078e020c */
.L_x_278:
[----:B------:R-:W-:Y:S05]  /*14e0*/  BSYNC B1 ;  /* 0x0000000000017941 */ /* 0x000fea0003800000 */
.L_x_276:
        /* <DEDUP_REMOVED lines=13> */
[----:B------:R-:W-:Y:S01]  /*15c0*/  IMAD.MOV.U32 R13, RZ, RZ, R44 ;  /* 0x000000ffff0d7224 */ /* 0x000fe200078e002c */
[----:B------:R-:W-:Y:S05]  /*15d0*/  BRA `(.L_x_281) ;  /* 0x0000012000007947 */ /* 0x000fea0003800000 */
.L_x_280:
        /* <DEDUP_REMOVED lines=18> */
.L_x_281:
[----:B------:R-:W-:Y:S05]  /*1700*/  BSYNC B1 ;  /* 0x0000000000017941 */ /* 0x000fea0003800000 */
.L_x_279:
        /* <DEDUP_REMOVED lines=18> */
.L_x_283:
        /* <DEDUP_REMOVED lines=18> */
.L_x_284:
[----:B------:R-:W-:Y:S05]  /*1950*/  BSYNC B1 ;  /* 0x0000000000017941 */ /* 0x000fea0003800000 */
.L_x_282:
        /* <DEDUP_REMOVED lines=8> */
[----:B------:R-:W-:Y:S01]  /*19e0*/  IADD3 R2, -R14, RZ, RZ ;  /* 0x000000ff0e027210 */ /* 0x000fe20007ffe1ff */
[----:B------:R-:W-:Y:S01]  /*19f0*/  ULDC.64 UR12, c[0x0][0x188] ;  /* 0x00006200000c7ab9 */ /* 0x000fe20000000a00 */
[----:B------:R-:W-:Y:S01]  /*1a00*/  SHF.R.S32.HI R19, RZ, 0x1f, R18 ;  /* 0x0000001fff137819 */ /* 0x000fe20000011412 */
[----:B------:R-:W-:Y:S01]  /*1a10*/  BSSY B1, `(.L_x_285) ;  /* 0x0000492000017945 */ /* 0x000fe20003800000 */
[----:B------:R-:W-:Y:S01]  /*1a20*/  SHF.R.S32.HI R65, RZ, 0x1f, R64 ;  /* 0x0000001fff417819 */ /* 0x000fe20000011440 */
[----:B------:R-:W-:Y:S01]  /*1a30*/  IMAD.MOV.U32 R66, RZ, RZ, R40 ;  /* 0x000000ffff427224 */ /* 0x000fe200078e0028 */
[----:B------:R-:W-:-:S02]  /*1a40*/  IADD3 R14, R17, UR9, RZ ;  /* 0x00000009110e7c10 */ /* 0x000fc4000fffe0ff */
[C---:B------:R-:W-:Y:S02]  /*1a50*/  IADD3 R32, P1, R64.reuse, 0x1, RZ ;  /* 0x0000000140207810 */ /* 0x040fe40007f3e0ff */
[C---:B------:R-:W-:Y:S02]  /*1a60*/  IADD3 R38, R64.reuse, 0x1, RZ ;  /* 0x0000000140267810 */ /* 0x040fe40007ffe0ff */
[----:B------:R-:W-:Y:S02]  /*1a70*/  IADD3 R36, R64, 0x2, RZ ;  /* 0x0000000240247810 */ /* 0x000fe40007ffe0ff */
[----:B------:R-:W-:Y:S01]  /*1a80*/  SHF.R.S32.HI R39, RZ, 0x1f, R38 ;  /* 0x0000001fff277819 */ /* 0x000fe20000011426 */
[----:B0-----:R-:W-:Y:S01]  /*1a90*/  UIADD3 UR10, UP0, UR10, UR12, URZ ;  /* 0x0000000c0a0a7290 */ /* 0x001fe2000ff1e03f */
[----:B------:R-:W-:Y:S02]  /*1aa0*/  SHF.R.S32.HI R37, RZ, 0x1f, R36 ;  /* 0x0000001fff257819 */ /* 0x000fe40000011424 */
[----:B------:R-:W-:Y:S01]  /*1ab0*/  IADD3 R28, P2, R36, 0x1, RZ ;  /* 0x00000001241c7810 */ /* 0x000fe20007f5e0ff */
[----:B------:R-:W-:Y:S01]  /*1ac0*/  UIADD3.X UR11, URZ, UR13, URZ, UP0, !UPT ;  /* 0x0000000d3f0b7290 */ /* 0x000fe200087fe43f */
[----:B------:R-:W-:Y:S01]  /*1ad0*/  IADD3 R11, R44, 0x1, RZ ;  /* 0x000000012c0b7810 */ /* 0x000fe20007ffe0ff */
[----:B------:R-:W-:Y:S01]  /*1ae0*/  IMAD.WIDE.U32 R18, R16, UR10, R18 ;  /* 0x0000000a10127c25 */ /* 0x000fe2000f8e0012 */
[----:B------:R-:W-:-:S03]  /*1af0*/  MOV R67, R41 ;  /* 0x0000002900437202 */ /* 0x000fc60000000f00 */
[----:B------:R-:W-:Y:S02]  /*1b00*/  IMAD R17, R14, UR10, RZ ;  /* 0x0000000a0e117c24 */ /* 0x000fe4000f8e02ff */
[----:B------:R-:W-:Y:S01]  /*1b10*/  IMAD.X R14, RZ, RZ, R65, P1 ;  /* 0x000000ffff0e7224 */ /* 0x000fe200008e0641 */
[----:B------:R-:W-:Y:S01]  /*1b20*/  IADD3 R30, P1, R38, 0x1, RZ ;  /* 0x00000001261e7810 */ /* 0x000fe20007f3e0ff */
[----:B------:R-:W-:Y:S01]  /*1b30*/  IMAD R17, R16, UR11, R17 ;  /* 0x0000000b10117c24 */ /* 0x000fe2000f8e0211 */
[----:B------:R-:W-:Y:S01]  /*1b40*/  IADD3 R16, P0, R12, R18, RZ ;  /* 0x000000120c107210 */ /* 0x000fe20007f1e0ff */
[C---:B------:R-:W-:Y:S02]  /*1b50*/  IMAD R44, R2.reuse, c[0x0][0x184], R44 ;  /* 0x00006100022c7a24 */ /* 0x040fe400078e022c */
[----:B------:R-:W-:Y:S01]  /*1b60*/  IMAD R2, R2, c[0x0][0x184], R11 ;  /* 0x0000610002027a24 */ /* 0x000fe200078e020b */
[----:B------:R-:W-:Y:S01]  /*1b70*/  IADD3.X R15, R15, R19, R17, P0, !PT ;  /* 0x000000130f0f7210 */ /* 0x000fe200007fe411 */
[----:B------:R-:W-:Y:S01]  /*1b80*/  IMAD R17, R14, c[0x0][0x178], RZ ;  /* 0x00005e000e117a24 */ /* 0x000fe200078e02ff */
[----:B------:R-:W-:Y:S01]  /*1b90*/  LEA R34, P0, R16, c[0x0][0x160], 0x2 ;  /* 0x0000580010227a11 */ /* 0x000fe200078010ff */
[----:B------:R-:W-:-:S02]  /*1ba0*/  IMAD.IADD R2, R2, 0x1, -R13 ;  /* 0x0000000102027824 */ /* 0x000fc400078e0a0d */
[----:B------:R-:W-:Y:S01]  /*1bb0*/  IMAD R17, R32, UR7, R17 ;  /* 0x0000000720117c24 */ /* 0x000fe2000f8e0211 */
[----:B------:R-:W-:Y:S01]  /*1bc0*/  LEA.HI.X R35, R16, c[0x0][0x164], R15, 0x2, P0 ;  /* 0x0000590010237a11 */ /* 0x000fe200000f140f */
[----:B------:R-:W-:Y:S01]  /*1bd0*/  IMAD.X R15, RZ, RZ, R37, P2 ;  /* 0x000000ffff0f7224 */ /* 0x000fe200010e0625 */
[----:B------:R-:W-:Y:S01]  /*1be0*/  IADD3.X R16, RZ, R39, RZ, P1, !PT ;  /* 0x00000027ff107210 */ /* 0x000fe20000ffe4ff */
[----:B------:R-:W-:-:S04]  /*1bf0*/  IMAD.WIDE.U32 R32, R32, R29, c[0x2][0x0] ;  /* 0x0080000020207625 */ /* 0x000fc800078e001d */
[----:B------:R-:W-:Y:S02]  /*1c00*/  IMAD R19, R16, c[0x0][0x178], RZ ;  /* 0x00005e0010137a24 */ /* 0x000fe400078e02ff */
[----:B------:R-:W-:Y:S02]  /*1c10*/  IMAD R15, R15, c[0x0][0x178], RZ ;  /* 0x00005e000f0f7a24 */ /* 0x000fe400078e02ff */
[C---:B------:R-:W-:Y:S02]  /*1c20*/  IMAD R19, R30.reuse, UR7, R19 ;  /* 0x000000071e137c24 */ /* 0x040fe4000f8e0213 */
[----:B------:R-:W-:-:S04]  /*1c30*/  IMAD.WIDE.U32 R30, R30, R29, c[0x2][0x0] ;  /* 0x008000001e1e7625 */ /* 0x000fc800078e001d */
[----:B------:R-:W-:Y:S01]  /*1c40*/  IMAD R21, R28, UR7, R15 ;  /* 0x000000071c157c24 */ /* 0x000fe2000f8e020f */
[----:B------:R-:W-:Y:S01]  /*1c50*/  LOP3.LUT R15, R2, 0x3, RZ, 0xc0, !PT ;  /* 0x00000003020f7812 */ /* 0x000fe200078ec0ff */
[----:B------:R-:W-:-:S04]  /*1c60*/  IMAD.WIDE.U32 R28, R28, R29, c[0x2][0x0] ;  /* 0x008000001c1c7625 */ /* 0x000fc800078e001d */
[----:B------:R-:W-:Y:S02]  /*1c70*/  IMAD.IADD R16, R33, 0x1, R17 ;  /* 0x0000000121107824 */ /* 0x000fe400078e0211 */
[----:B------:R-:W-:Y:S02]  /*1c80*/  IMAD.IADD R13, R44, 0x1, -R13 ;  /* 0x000000012c0d7824 */ /* 0x000fe400078e0a0d */
[----:B------:R-:W-:Y:S02]  /*1c90*/  IMAD.MOV.U32 R14, RZ, RZ, R3 ;  /* 0x000000ffff0e7224 */ /* 0x000fe400078e0003 */
[----:B------:R-:W-:Y:S02]  /*1ca0*/  IMAD.IADD R17, R31, 0x1, R19 ;  /* 0x000000011f117824 */ /* 0x000fe400078e0213 */
[----:B------:R-:W-:Y:S02]  /*1cb0*/  IMAD.IADD R18, R29, 0x1, R21 ;  /* 0x000000011d127824 */ /* 0x000fe400078e0215 */
.L_x_376:
[----:B------:R-:W-:Y:S01]  /*1cc0*/  SHF.R.S32.HI R19, RZ, 0x1f, R14 ;  /* 0x0000001fff137819 */ /* 0x000fe2000001140e */
[----:B------:R-:W-:Y:S01]  /*1cd0*/  IMAD.MOV.U32 R53, RZ, RZ, c[0x0][0x170] ;  /* 0x00005c00ff357624 */ /* 0x000fe200078e00ff */
[----:B------:R-:W-:Y:S01]  /*1ce0*/  IADD3 R2, P0, R14, 0x1, RZ ;  /* 0x000000010e027810 */ /* 0x000fe20007f1e0ff */
[----:B------:R-:W-:Y:S03]  /*1cf0*/  BSSY B2, `(.L_x_286) ;  /* 0x0000022000027945 */ /* 0x000fe60003800000 */
[----:B------:R-:W-:Y:S01]  /*1d00*/  IADD3.X R20, RZ, R19, RZ, P0, !PT ;  /* 0x00000013ff147210 */ /* 0x000fe200007fe4ff */
        /* <DEDUP_REMOVED lines=11> */
[----:B------:R-:W-:Y:S05]  /*1dc0*/  CALL.REL.NOINC `($__internal_2_$__cuda_sm20_div_s64) ;  /* 0x0000462000007944 */ /* 0x000fea0003c00000 */
[----:B------:R-:W-:Y:S01]  /*1dd0*/  IMAD.MOV.U32 R20, RZ, RZ, R44 ;  /* 0x000000ffff147224 */ /* 0x000fe200078e002c */
[----:B------:R-:W-:Y:S05]  /*1de0*/  BRA `(.L_x_288) ;  /* 0x0000012000007947 */ /* 0x000fea0003800000 */
.L_x_287:
        /* <DEDUP_REMOVED lines=18> */
.L_x_288:
[----:B------:R-:W-:Y:S05]  /*1f10*/  BSYNC B2 ;  /* 0x0000000000027941 */ /* 0x000fea0003800000 */
.L_x_286:
        /* <DEDUP_REMOVED lines=9> */
[----:B------:R-:W-:Y:S05]  /*1fb0*/  CALL.REL.NOINC `($__internal_2_$__cuda_sm20_div_s64) ;  /* 0x0000443000007944 */ /* 0x000fea0003c00000 */
[----:B------:R-:W-:Y:S01]  /*1fc0*/  IADD3 R21, P0, RZ, -R44, RZ ;  /* 0x8000002cff157210 */ /* 0x000fe20007f1e0ff */
[----:B------:R-:W-:Y:S01]  /*1fd0*/  IMAD.MOV.U32 R22, RZ, RZ, R14 ;  /* 0x000000ffff167224 */ /* 0x000fe200078e000e */
[----:B------:R-:W-:Y:S01]  /*1fe0*/  MOV R23, R19 ;  /* 0x0000001300177202 */ /* 0x000fe20000000f00 */
[----:B------:R-:W-:Y:S02]  /*1ff0*/  IMAD.MOV.U32 R19, RZ, RZ, R44 ;  /* 0x000000ffff137224 */ /* 0x000fe400078e002c */
[----:B------:R-:W-:Y:S02]  /*2000*/  IMAD.X R2, RZ, RZ, ~R52, P0 ;  /* 0x000000ffff027224 */ /* 0x000fe400000e0e34 */
[----:B------:R-:W-:-:S04]  /*2010*/  IMAD.WIDE.U32 R22, R21, c[0x0][0x17c], R22 ;  /* 0x00005f0015167a25 */ /* 0x000fc800078e0016 */
[----:B------:R-:W-:-:S04]  /*2020*/  IMAD R2, R2, c[0x0][0x17c], RZ ;  /* 0x00005f0002027a24 */ /* 0x000fc800078e02ff */
[----:B------:R-:W-:-:S04]  /*2030*/  IMAD R21, R21, UR5, R2 ;  /* 0x0000000515157c24 */ /* 0x000fc8000f8e0202 */
[----:B------:R-:W-:Y:S01]  /*2040*/  IMAD.IADD R2, R23, 0x1, R21 ;  /* 0x0000000117027824 */ /* 0x000fe200078e0215 */
[----:B------:R-:W-:Y:S05]  /*2050*/  BRA `(.L_x_291) ;  /* 0x0000015000007947 */ /* 0x000fea0003800000 */
.L_x_290:
        /* <DEDUP_REMOVED lines=21> */
.L_x_291:
[----:B------:R-:W-:Y:S05]  /*21b0*/  BSYNC B2 ;  /* 0x0000000000027941 */ /* 0x000fea0003800000 */
.L_x_289:
        /* <DEDUP_REMOVED lines=14> */
.L_x_293:
        /* <DEDUP_REMOVED lines=18> */
.L_x_294:
[----:B------:R-:W-:Y:S05]  /*23c0*/  BSYNC B2 ;  /* 0x0000000000027941 */ /* 0x000fea0003800000 */
.L_x_292:
[----:B------:R-:W-:Y:S01]  /*23d0*/  ISETP.GT.AND P0, PT, R10, R9, PT ;  /* 0x000000090a00720c */ /* 0x000fe20003f04270 */
[----:B------:R-:W-:Y:S01]  /*23e0*/  IMAD.MOV R19, RZ, RZ, -R19 ;  /* 0x000000ffff137224 */ /* 0x000fe200078e0a13 */
[----:B------:R-:W-:Y:S01]  /*23f0*/  IADD3 R20, R20, 0x1, RZ ;  /* 0x0000000114147810 */ /* 0x000fe20007ffe0ff */
[----:B------:R-:W-:Y:S04]  /*2400*/  BSSY B2, `(.L_x_295) ;  /* 0x00003ec000027945 */ /* 0x000fe80003800000 */
[----:B------:R-:W-:-:S05]  /*2410*/  IMAD R19, R19, c[0x0][0x170], R20 ;  /* 0x00005c0013137a24 */ /* 0x000fca00078e0214 */
[----:B------:R-:W-:Y:S01]  /*2420*/  IADD3 R19, -R44, R19, RZ ;  /* 0x000000132c137210 */ /* 0x000fe20007ffe1ff */
[----:B------:R-:W-:Y:S05]  /*2430*/  @!P0 BRA `(.L_x_296) ;  /* 0x00003e8000008947 */ /* 0x000fea0003800000 */
[----:B------:R-:W-:-:S05]  /*2440*/  IMAD.MOV.U32 R20, RZ, RZ, R9 ;  /* 0x000000ffff147224 */ /* 0x000fca00078e0009 */
.L_x_374:
[----:B------:R-:W-:Y:S01]  /*2450*/  SHF.R.S32.HI R21, RZ, 0x1f, R20 ;  /* 0x0000001fff157819 */ /* 0x000fe20000011414 */
[----:B------:R-:W-:Y:S01]  /*2460*/  IMAD.MOV.U32 R53, RZ, RZ, c[0x0][0x174] ;  /* 0x00005d00ff357624 */ /* 0x000fe200078e00ff */
[----:B------:R-:W-:Y:S01]  /*2470*/  IADD3 R2, P0, R20, 0x1, RZ ;  /* 0x0000000114027810 */ /* 0x000fe20007f1e0ff */
[----:B------:R-:W-:Y:S04]  /*2480*/  BSSY B3, `(.L_x_297) ;  /* 0x0000022000037945 */ /* 0x000fe80003800000 */
[----:B------:R-:W-:Y:S02]  /*2490*/  IMAD.X R22, RZ, RZ, R21, P0 ;  /* 0x000000ffff167224 */ /* 0x000fe400000e0615 */
[----:B------:R-:W-:-:S04]  /*24a0*/  IMAD.WIDE.U32 R52, R2, R53, c[0x2][0x0] ;  /* 0x0080000002347625 */ /* 0x000fc800078e0035 */
[----:B0-----:R-:W-:-:S04]  /*24b0*/  IMAD R23, R22, c[0x0][0x174], RZ ;  /* 0x00005d0016177a24 */ /* 0x001fc800078e02ff */
[----:B------:R-:W-:-:S05]  /*24c0*/  IMAD R23, R2, UR8, R23 ;  /* 0x0000000802177c24 */ /* 0x000fca000f8e0217 */
[----:B------:R-:W-:-:S04]  /*24d0*/  IADD3 R2, R53, R23, RZ ;  /* 0x0000001735027210 */ /* 0x000fc80007ffe0ff */
[----:B------:R-:W-:-:S04]  /*24e0*/  LOP3.LUT R22, R2, R7, RZ, 0xfc, !PT ;  /* 0x0000000702167212 */ /* 0x000fc800078efcff */
[----:B------:R-:W-:-:S13]  /*24f0*/  ISETP.NE.U32.AND P0, PT, R22, RZ, PT ;  /* 0x000000ff1600720c */ /* 0x000fda0003f05070 */
[----:B------:R-:W-:Y:S05]  /*2500*/  @!P0 BRA `(.L_x_298) ;  /* 0x0000007000008947 */ /* 0x000fea0003800000 */
[----:B------:R-:W-:Y:S01]  /*2510*/  IMAD.MOV.U32 R53, RZ, RZ, R2 ;  /* 0x000000ffff357224 */ /* 0x000fe200078e0002 */
[----:B------:R-:W-:Y:S01]  /*2520*/  MOV R2, 0x2560 ;  /* 0x0000256000027802 */ /* 0x000fe20000000f00 */
[----:B------:R-:W-:Y:S02]  /*2530*/  IMAD.MOV.U32 R51, RZ, RZ, c[0x0][0x180] ;  /* 0x00006000ff337624 */ /* 0x000fe400078e00ff */
[----:B------:R-:W-:Y:S02]  /*2540*/  IMAD.MOV.U32 R49, RZ, RZ, R7 ;  /* 0x000000ffff317224 */ /* 0x000fe400078e0007 */
[----:B------:R-:W-:Y:S05]  /*2550*/  CALL.REL.NOINC `($__internal_2_$__cuda_sm20_div_s64) ;  /* 0x00003e9000007944 */ /* 0x000fea0003c00000 */
[----:B------:R-:W-:Y:S01]  /*2560*/  MOV R22, R44 ;  /* 0x0000002c00167202 */ /* 0x000fe20000000f00 */
[----:B------:R-:W-:Y:S05]  /*2570*/  BRA `(.L_x_299) ;  /* 0x0000012000007947 */ /* 0x000fea0003800000 */
.L_x_298:
        /* <DEDUP_REMOVED lines=18> */
.L_x_299:
[----:B------:R-:W-:Y:S05]  /*26a0*/  BSYNC B3 ;  /* 0x0000000000037941 */ /* 0x000fea0003800000 */
.L_x_297:
        /* <DEDUP_REMOVED lines=9> */
[----:B------:R-:W-:Y:S05]  /*2740*/  CALL.REL.NOINC `($__internal_2_$__cuda_sm20_div_s64) ;  /* 0x00003ca000007944 */ /* 0x000fea0003c00000 */
[----:B------:R-:W-:-:S04]  /*2750*/  IADD3 R23, P0, RZ, -R44, RZ ;  /* 0x8000002cff177210 */ /* 0x000fc80007f1e0ff */
[----:B------:R-:W-:Y:S01]  /*2760*/  IADD3.X R2, RZ, ~R52, RZ, P0, !PT ;  /* 0x80000034ff027210 */ /* 0x000fe200007fe4ff */
[----:B------:R-:W-:-:S04]  /*2770*/  IMAD.WIDE.U32 R24, R23, c[0x0][0x180], R20 ;  /* 0x0000600017187a25 */ /* 0x000fc800078e0014 */
[----:B------:R-:W-:Y:S02]  /*2780*/  IMAD R2, R2, c[0x0][0x180], RZ ;  /* 0x0000600002027a24 */ /* 0x000fe400078e02ff */
[----:B------:R-:W-:Y:S02]  /*2790*/  IMAD.MOV.U32 R21, RZ, RZ, R44 ;  /* 0x000000ffff157224 */ /* 0x000fe400078e002c */
[----:B------:R-:W-:-:S04]  /*27a0*/  IMAD R23, R7, R23, R2 ;  /* 0x0000001707177224 */ /* 0x000fc800078e0202 */
[----:B------:R-:W-:Y:S01]  /*27b0*/  IMAD.IADD R2, R25, 0x1, R23 ;  /* 0x0000000119027824 */ /* 0x000fe200078e0217 */
[----:B------:R-:W-:Y:S05]  /*27c0*/  BRA `(.L_x_302) ;  /* 0x0000015000007947 */ /* 0x000fea0003800000 */
.L_x_301:
        /* <DEDUP_REMOVED lines=21> */
.L_x_302:
[----:B------:R-:W-:Y:S05]  /*2920*/  BSYNC B3 ;  /* 0x0000000000037941 */ /* 0x000fea0003800000 */
.L_x_300:
[----:B------:R-:W-:Y:S01]  /*2930*/  IMAD R23, R2, c[0x0][0x174], RZ ;  /* 0x00005d0002177a24 */ /* 0x000fe200078e02ff */
[----:B------:R-:W-:Y:S01]  /*2940*/  BSSY B3, `(.L_x_303) ;  /* 0x000001f000037945 */ /* 0x000fe20003800000 */
[----:B------:R-:W-:-:S04]  /*2950*/  IMAD.WIDE.U32 R52, R24, c[0x0][0x174], RZ ;  /* 0x00005d0018347a25 */ /* 0x000fc800078e00ff */
        /* <DEDUP_REMOVED lines=10> */
[----:B------:R-:W-:Y:S05]  /*2a00*/  BRA `(.L_x_305) ;  /* 0x0000012000007947 */ /* 0x000fea0003800000 */
.L_x_304:
        /* <DEDUP_REMOVED lines=18> */
.L_x_305:
[----:B------:R-:W-:Y:S05]  /*2b30*/  BSYNC B3 ;  /* 0x0000000000037941 */ /* 0x000fea0003800000 */
.L_x_303:
        /* <DEDUP_REMOVED lines=22> */
[----:B------:R-:W-:Y:S01]  /*2ca0*/  IMAD.MOV.U32 R23, RZ, RZ, R44 ;  /* 0x000000ffff177224 */ /* 0x000fe200078e002c */
[----:B------:R-:W-:Y:S05]  /*2cb0*/  BRA `(.L_x_312) ;  /* 0x0000012000007947 */ /* 0x000fea0003800000 */
.L_x_311:
        /* <DEDUP_REMOVED lines=18> */
.L_x_312:
[----:B------:R-:W-:Y:S05]  /*2de0*/  BSYNC B5 ;  /* 0x0000000000057941 */ /* 0x000fea0003800000 */
.L_x_310:
        /* <DEDUP_REMOVED lines=18> */
.L_x_314:
        /* <DEDUP_REMOVED lines=21> */
.L_x_315:
[----:B------:R-:W-:Y:S05]  /*3060*/  BSYNC B5 ;  /* 0x0000000000057941 */ /* 0x000fea0003800000 */
.L_x_313:
        /* <DEDUP_REMOVED lines=13> */
[----:B------:R-:W-:Y:S05]  /*3140*/  BRA `(.L_x_318) ;  /* 0x0000012000007947 */ /* 0x000fea0003800000 */
.L_x_317:
        /* <DEDUP_REMOVED lines=18> */
.L_x_318:
[----:B------:R-:W-:Y:S05]  /*3270*/  BSYNC B5 ;  /* 0x0000000000057941 */ /* 0x000fea0003800000 */
.L_x_316:
[----:B------:R-:W-:Y:S01]  /*3280*/  IMAD R27, R20, c[0x0][0x184], R64 ;  /* 0x00006100141b7a24 */ /* 0x000fe200078e0240 */
[----:B------:R-:W2:Y:S03]  /*3290*/  LDG.E R25, [R34.64] ;  /* 0x0000000e22197981 */ /* 0x000ea6000c1e1900 */
[----:B------:R-:W-:-:S05]  /*32a0*/  IMAD.WIDE R26, R27, 0x4, R66 ;  /* 0x000000041b1a7825 */ /* 0x000fca00078e0242 */
[----:B------:R-:W2:Y:S01]  /*32b0*/  LDG.E R24, [R26.64] ;  /* 0x0000000e1a187981 */ /* 0x000ea2000c1e1900 */
[----:B------:R-:W-:Y:S01]  /*32c0*/  IADD3 R23, R23, 0x1, RZ ;  /* 0x0000000117177810 */ /* 0x000fe20007ffe0ff */
[----:B------:R-:W-:-:S04]  /*32d0*/  IMAD.MOV R22, RZ, RZ, -R22 ;  /* 0x000000ffff167224 */ /* 0x000fc800078e0a16 */
[----:B------:R-:W-:-:S04]  /*32e0*/  IMAD R23, R22, c[0x0][0x178], R23 ;  /* 0x00005e0016177a24 */ /* 0x000fc800078e0217 */
[----:B------:R-:W-:-:S04]  /*32f0*/  IMAD.IADD R2, R23, 0x1, -R44 ;  /* 0x0000000117027824 */ /* 0x000fc800078e0a2c */
[----:B------:R-:W-:-:S06]  /*3300*/  IMAD R2, R21, R2, RZ ;  /* 0x0000000215027224 */ /* 0x000fcc00078e02ff */
[----:B------:R-:W0:Y:S08]  /*3310*/  I2F R2, R2 ;  /* 0x0000000200027306 */ /* 0x000e300000201400 */
[----:B0-----:R-:W2:Y:S01]  /*3320*/  MUFU.RCP R23, R2 ;  /* 0x0000000200177308 */ /* 0x001ea20000001000 */
[----:B------:R-:W-:Y:S02]  /*3330*/  ISETP.NE.AND P0, PT, R15, 0x1, PT ;  /* 0x000000010f00780c */ /* 0x000fe40003f05270 */
[----:B------:R-:W-:Y:S01]  /*3340*/  IADD3 R50, R64, 0x1, RZ ;  /* 0x0000000140327810 */ /* 0x000fe20007ffe0ff */
[----:B--2---:R-:W-:-:S05]  /*3350*/  FFMA.FTZ R23, R24, R23, R25 ;  /* 0x0000001718177223 */ /* 0x004fca0000010019 */
[----:B------:R0:W-:Y:S05]  /*3360*/  STG.E [R34.64], R23 ;  /* 0x0000001722007986 */ /* 0x0001ea000c10190e */
        /* <DEDUP_REMOVED lines=10> */
[----:B0-----:R-:W-:Y:S05]  /*3410*/  CALL.REL.NOINC `($__internal_2_$__cuda_sm20_div_s64) ;  /* 0x00002fd000007944 */ /* 0x001fea0003c00000 */
[----:B------:R-:W-:Y:S01]  /*3420*/  IMAD.MOV.U32 R24, RZ, RZ, R44 ;  /* 0x000000ffff187224 */ /* 0x000fe200078e002c */
[----:B------:R-:W-:Y:S05]  /*3430*/  BRA `(.L_x_321) ;  /* 0x0000012000007947 */ /* 0x000fea0003800000 */
.L_x_320:
        /* <DEDUP_REMOVED lines=18> */
.L_x_321:
[----:B------:R-:W-:Y:S05]  /*3560*/  BSYNC B5 ;  /* 0x0000000000057941 */ /* 0x000fea0003800000 */
.L_x_319:
        /* <DEDUP_REMOVED lines=18> */
.L_x_323:
        /* <DEDUP_REMOVED lines=21> */
.L_x_324:
[----:B------:R-:W-:Y:S05]  /*37e0*/  BSYNC B5 ;  /* 0x0000000000057941 */ /* 0x000fea0003800000 */
.L_x_322:
        /* <DEDUP_REMOVED lines=12> */
[----:B0-----:R-:W-:Y:S05]  /*38b0*/  CALL.REL.NOINC `($__internal_2_$__cuda_sm20_div_s64) ;  /* 0x00002b3000007944 */ /* 0x001fea0003c00000 */
[----:B------:R-:W-:Y:S05]  /*38c0*/  BRA `(.L_x_327) ;  /* 0x0000012000007947 */ /* 0x000fea0003800000 */
.L_x_326:
        /* <DEDUP_REMOVED lines=18> */
.L_x_327:
[----:B------:R-:W-:Y:S05]  /*39f0*/  BSYNC B5 ;  /* 0x0000000000057941 */ /* 0x000fea0003800000 */
.L_x_325:
[----:B------:R-:W2:Y:S01]  /*3a00*/  LDG.E R42, [R26.64+0x4] ;  /* 0x0000040e1a2a7981 */ /* 0x000ea2000c1e1900 */
[----:B------:R-:W-:Y:S01]  /*3a10*/  IADD3 R24, R24, 0x1, RZ ;  /* 0x0000000118187810 */ /* 0x000fe20007ffe0ff */
[----:B------:R-:W-:Y:S01]  /*3a20*/  IMAD.MOV R25, RZ, RZ, -R22 ;  /* 0x000000ffff197224 */ /* 0x000fe200078e0a16 */
[----:B------:R-:W-:Y:S02]  /*3a30*/  ISETP.NE.AND P0, PT, R15, 0x2, PT ;  /* 0x000000020f00780c */ /* 0x000fe40003f05270 */
[----:B------:R-:W-:Y:S01]  /*3a40*/  IADD3 R50, R64, 0x2, RZ ;  /* 0x0000000240327810 */ /* 0x000fe20007ffe0ff */
[----:B------:R-:W-:-:S04]  /*3a50*/  IMAD R25, R25, c[0x0][0x178], R24 ;  /* 0x00005e0019197a24 */ /* 0x000fc800078e0218 */
[----:B------:R-:W-:-:S04]  /*3a60*/  IMAD.IADD R2, R25, 0x1, -R44 ;  /* 0x0000000119027824 */ /* 0x000fc800078e0a2c */
[----:B------:R-:W-:-:S06]  /*3a70*/  IMAD R2, R21, R2, RZ ;  /* 0x0000000215027224 */ /* 0x000fcc00078e02ff */
[----:B------:R-:W1:Y:S08]  /*3a80*/  I2F R2, R2 ;  /* 0x0000000200027306 */ /* 0x000e700000201400 */
[----:B-1----:R-:W2:Y:S02]  /*3a90*/  MUFU.RCP R22, R2 ;  /* 0x0000000200167308 */ /* 0x002ea40000001000 */
[----:B0-2---:R-:W-:-:S05]  /*3aa0*/  FFMA.FTZ R23, R42, R22, R23 ;  /* 0x000000162a177223 */ /* 0x005fca0000010017 */
[----:B------:R0:W-:Y:S01]  /*3ab0*/  STG.E [R34.64], R23 ;  /* 0x0000001722007986 */ /* 0x0001e2000c10190e */
        /* <DEDUP_REMOVED lines=10> */
[----:B0-----:R-:W-:Y:S05]  /*3b60*/  CALL.REL.NOINC `($__internal_2_$__cuda_sm20_div_s64) ;  /* 0x0000288000007944 */ /* 0x001fea0003c00000 */
[----:B------:R-:W-:Y:S01]  /*3b70*/  MOV R24, R44 ;  /* 0x0000002c00187202 */ /* 0x000fe20000000f00 */
[----:B------:R-:W-:Y:S05]  /*3b80*/  BRA `(.L_x_330) ;  /* 0x0000012000007947 */ /* 0x000fea0003800000 */
.L_x_329:
        /* <DEDUP_REMOVED lines=18> */
.L_x_330:
[----:B------:R-:W-:Y:S05]  /*3cb0*/  BSYNC B5 ;  /* 0x0000000000057941 */ /* 0x000fea0003800000 */
.L_x_328:
        /* <DEDUP_REMOVED lines=18> */
.L_x_332:
        /* <DEDUP_REMOVED lines=21> */
.L_x_333:
[----:B------:R-:W-:Y:S05]  /*3f30*/  BSYNC B5 ;  /* 0x0000000000057941 */ /* 0x000fea0003800000 */
.L_x_331:
        /* <DEDUP_REMOVED lines=14> */
.L_x_335:
        /* <DEDUP_REMOVED lines=18> */
.L_x_336:
[----:B------:R-:W-:Y:S05]  /*4140*/  BSYNC B5 ;  /* 0x0000000000057941 */ /* 0x000fea0003800000 */
.L_x_334:
[----:B------:R-:W2:Y:S01]  /*4150*/  LDG.E R26, [R26.64+0x8] ;  /* 0x0000080e1a1a7981 */ /* 0x000ea2000c1e1900 */
[----:B------:R-:W-:Y:S01]  /*4160*/  IADD3 R24, R24, 0x1, RZ ;  /* 0x0000000118187810 */ /* 0x000fe20007ffe0ff */
[----:B------:R-:W-:Y:S01]  /*4170*/  IMAD.MOV R25, RZ, RZ, -R22 ;  /* 0x000000ffff197224 */ /* 0x000fe200078e0a16 */
[----:B------:R-:W-:-:S03]  /*4180*/  IADD3 R50, R64, 0x3, RZ ;  /* 0x0000000340327810 */ /* 0x000fc60007ffe0ff */
[----:B------:R-:W-:-:S05]  /*4190*/  IMAD R25, R25, c[0x0][0x178], R24 ;  /* 0x00005e0019197a24 */ /* 0x000fca00078e0218 */
[----:B------:R-:W-:-:S05]  /*41a0*/  IADD3 R2, -R44, R25, RZ ;  /* 0x000000192c027210 */ /* 0x000fca0007ffe1ff */
[----:B------:R-:W-:-:S06]  /*41b0*/  IMAD R2, R21, R2, RZ ;  /* 0x0000000215027224 */ /* 0x000fcc00078e02ff */
[----:B------:R-:W1:Y:S08]  /*41c0*/  I2F R2, R2 ;  /* 0x0000000200027306 */ /* 0x000e700000201400 */
[----:B-1----:R-:W2:Y:S02]  /*41d0*/  MUFU.RCP R22, R2 ;  /* 0x0000000200167308 */ /* 0x002ea40000001000 */
[----:B0-2---:R-:W-:-:S05]  /*41e0*/  FFMA.FTZ R23, R26, R22, R23 ;  /* 0x000000161a177223 */ /* 0x005fca0000010017 */
[----:B------:R0:W-:Y:S02]  /*41f0*/  STG.E [R34.64], R23 ;  /* 0x0000001722007986 */ /* 0x0001e4000c10190e */
.L_x_309:
[----:B------:R-:W-:Y:S05]  /*4200*/  BSYNC B3 ;  /* 0x0000000000037941 */ /* 0x000fea0003800000 */
.L_x_308:
[----:B------:R-:W-:-:S13]  /*4210*/  ISETP.GE.U32.AND P0, PT, R13, 0x3, PT ;  /* 0x000000030d00780c */ /* 0x000fda0003f06070 */
[----:B------:R-:W-:Y:S05]  /*4220*/  @!P0 BRA `(.L_x_307) ;  /* 0x0000204000008947 */ /* 0x000fea0003800000 */
[----:B------:R-:W-:Y:S01]  /*4230*/  IADD3 R27, P0, R50, 0x1, RZ ;  /* 0x00000001321b7810 */ /* 0x000fe20007f1e0ff */
[--C-:B------:R-:W-:Y:S01]  /*4240*/  IMAD R25, R20, c[0x0][0x184], R50.reuse ;  /* 0x0000610014197a24 */ /* 0x100fe200078e0232 */
[----:B0-----:R-:W-:Y:S01]  /*4250*/  SHF.R.S32.HI R23, RZ, 0x1f, R50 ;  /* 0x0000001fff177819 */ /* 0x001fe20000011432 */
[----:B------:R-:W-:Y:S01]  /*4260*/  IMAD.MOV.U32 R48, RZ, RZ, c[0x0][0x178] ;  /* 0x00005e00ff307624 */ /* 0x000fe200078e00ff */
[C---:B------:R-:W-:Y:S01]  /*4270*/  IADD3 R2, R50.reuse, 0x3, RZ ;  /* 0x0000000332027810 */ /* 0x040fe20007ffe0ff */
[----:B------:R-:W-:Y:S01]  /*4280*/  IMAD R43, R27, UR7, RZ ;  /* 0x000000071b2b7c24 */ /* 0x000fe2000f8e02ff */
[----:B------:R-:W-:Y:S01]  /*4290*/  IADD3 R26, R50, 0x2, RZ ;  /* 0x00000002321a7810 */ /* 0x000fe20007ffe0ff */
[----:B------:R-:W-:Y:S01]  /*42a0*/  IMAD.X R22, RZ, RZ, R23, P0 ;  /* 0x000000ffff167224 */ /* 0x000fe200000e0617 */
        /* <DEDUP_REMOVED lines=26> */
.L_x_373:
        /* <DEDUP_REMOVED lines=12> */
.L_x_338:
        /* <DEDUP_REMOVED lines=18> */
.L_x_339:
[----:B------:R-:W-:Y:S05]  /*4630*/  BSYNC B3 ;  /* 0x0000000000037941 */ /* 0x000fea0003800000 */
.L_x_337:
        /* <DEDUP_REMOVED lines=20> */
.L_x_341:
        /* <DEDUP_REMOVED lines=20> */
.L_x_342:
[----:B------:R-:W-:Y:S05]  /*48c0*/  BSYNC B3 ;  /* 0x0000000000037941 */ /* 0x000fea0003800000 */
.L_x_340:
        /* <DEDUP_REMOVED lines=12> */
[----:B------:R-:W-:Y:S05]  /*4990*/  CALL.REL.NOINC `($__internal_2_$__cuda_sm20_div_s64) ;  /* 0x00001a5000007944 */ /* 0x000fea0003c00000 */
[----:B------:R-:W-:Y:S05]  /*49a0*/  BRA `(.L_x_345) ;  /* 0x0000012000007947 */ /* 0x000fea0003800000 */
.L_x_344:
        /* <DEDUP_REMOVED lines=18> */
.L_x_345:
[----:B------:R-:W-:Y:S05]  /*4ad0*/  BSYNC B3 ;  /* 0x0000000000037941 */ /* 0x000fea0003800000 */
.L_x_343:
[----:B------:R-:W2:Y:S04]  /*4ae0*/  LDG.E R45, [R42.64] ;  /* 0x0000000e2a2d7981 */ /* 0x000ea8000c1e1900 */
[----:B------:R-:W2:Y:S01]  /*4af0*/  LDG.E R52, [R34.64] ;  /* 0x0000000e22347981 */ /* 0x000ea2000c1e1900 */
[----:B------:R-:W-:Y:S01]  /*4b00*/  IADD3 R55, R55, 0x1, RZ ;  /* 0x0000000137377810 */ /* 0x000fe20007ffe0ff */
[----:B------:R-:W-:Y:S01]  /*4b10*/  IMAD.MOV R56, RZ, RZ, -R56 ;  /* 0x000000ffff387224 */ /* 0x000fe200078e0a38 */
[----:B------:R-:W-:Y:S03]  /*4b20*/  BSSY B3, `(.L_x_346) ;  /* 0x0000025000037945 */ /* 0x000fe60003800000 */
[----:B------:R-:W-:-:S04]  /*4b30*/  IMAD R55, R56, c[0x0][0x178], R55 ;  /* 0x00005e0038377a24 */ /* 0x000fc800078e0237 */
[----:B------:R-:W-:Y:S01]  /*4b40*/  IMAD.IADD R2, R55, 0x1, -R44 ;  /* 0x0000000137027824 */ /* 0x000fe200078e0a2c */
[----:B------:R-:W-:-:S03]  /*4b50*/  LOP3.LUT R44, R47, UR6, RZ, 0xfc, !PT ;  /* 0x000000062f2c7c12 */ /* 0x000fc6000f8efcff */
[----:B------:R-:W-:Y:S01]  /*4b60*/  IMAD R2, R21, R2, RZ ;  /* 0x0000000215027224 */ /* 0x000fe200078e02ff */
[----:B------:R-:W-:-:S05]  /*4b70*/  ISETP.NE.U32.AND P0, PT, R44, RZ, PT ;  /* 0x000000ff2c00720c */ /* 0x000fca0003f05070 */
[----:B------:R-:W0:Y:S08]  /*4b80*/  I2F R2, R2 ;  /* 0x0000000200027306 */ /* 0x000e300000201400 */
[----:B0-----:R-:W2:Y:S02]  /*4b90*/  MUFU.RCP R55, R2 ;  /* 0x0000000200377308 */ /* 0x001ea40000001000 */
[----:B--2---:R-:W-:-:S05]  /*4ba0*/  FFMA.FTZ R55, R45, R55, R52 ;  /* 0x000000372d377223 */ /* 0x004fca0000010034 */
[----:B------:R0:W-:Y:S01]  /*4bb0*/  STG.E [R34.64], R55 ;  /* 0x0000003722007986 */ /* 0x0001e2000c10190e */
        /* <DEDUP_REMOVED lines=9> */
.L_x_347:
        /* <DEDUP_REMOVED lines=18> */
.L_x_348:
[----:B------:R-:W-:Y:S05]  /*4d70*/  BSYNC B3 ;  /* 0x0000000000037941 */ /* 0x000fea0003800000 */
.L_x_346:
        /* <DEDUP_REMOVED lines=11> */
[----:B0-----:R-:W-:Y:S05]  /*4e30*/  CALL.REL.NOINC `($__internal_2_$__cuda_sm20_div_s64) ;  /* 0x000015b000007944 */ /* 0x001fea0003c00000 */
        /* <DEDUP_REMOVED lines=8> */
.L_x_350:
        /* <DEDUP_REMOVED lines=21> */
.L_x_351:
[----:B------:R-:W-:Y:S05]  /*5010*/  BSYNC B3 ;  /* 0x0000000000037941 */ /* 0x000fea0003800000 */
.L_x_349:
        /* <DEDUP_REMOVED lines=12> */
[----:B0-----:R-:W-:Y:S05]  /*50e0*/  CALL.REL.NOINC `($__internal_2_$__cuda_sm20_div_s64) ;  /* 0x0000130000007944 */ /* 0x001fea0003c00000 */
[----:B------:R-:W-:Y:S05]  /*50f0*/  BRA `(.L_x_354) ;  /* 0x0000012000007947 */ /* 0x000fea0003800000 */
.L_x_353:
        /* <DEDUP_REMOVED lines=18> */
.L_x_354:
[----:B------:R-:W-:Y:S05]  /*5220*/  BSYNC B3 ;  /* 0x0000000000037941 */ /* 0x000fea0003800000 */
.L_x_352:
[----:B------:R-:W2:Y:S01]  /*5230*/  LDG.E R52, [R42.64+0x4] ;  /* 0x0000040e2a347981 */ /* 0x000ea2000c1e1900 */
[----:B------:R-:W-:Y:S01]  /*5240*/  IADD3 R56, R56, 0x1, RZ ;  /* 0x0000000138387810 */ /* 0x000fe20007ffe0ff */
[----:B------:R-:W-:Y:S01]  /*5250*/  BSSY B3, `(.L_x_355) ;  /* 0x0000026000037945 */ /* 0x000fe20003800000 */
[----:B------:R-:W-:-:S05]  /*5260*/  IADD3 R45, -R57, RZ, RZ ;  /* 0x000000ff392d7210 */ /* 0x000fca0007ffe1ff */
[----:B------:R-:W-:-:S04]  /*5270*/  IMAD R45, R45, c[0x0][0x178], R56 ;  /* 0x00005e002d2d7a24 */ /* 0x000fc800078e0238 */
[----:B------:R-:W-:-:S04]  /*5280*/  IMAD.IADD R2, R45, 0x1, -R44 ;  /* 0x000000012d027824 */ /* 0x000fc800078e0a2c */
[----:B------:R-:W-:-:S06]  /*5290*/  IMAD R2, R21, R2, RZ ;  /* 0x0000000215027224 */ /* 0x000fcc00078e02ff */
[----:B------:R-:W1:Y:S08]  /*52a0*/  I2F R2, R2 ;  /* 0x0000000200027306 */ /* 0x000e700000201400 */
[----:B-1----:R-:W2:Y:S02]  /*52b0*/  MUFU.RCP R44, R2 ;  /* 0x00000002002c7308 */ /* 0x002ea40000001000 */
[----:B0-2---:R-:W-:Y:S01]  /*52c0*/  FFMA.FTZ R55, R52, R44, R55 ;  /* 0x0000002c34377223 */ /* 0x005fe20000010037 */
[----:B------:R-:W-:-:S04]  /*52d0*/  LOP3.LUT R44, R27, UR6, RZ, 0xfc, !PT ;  /* 0x000000061b2c7c12 */ /* 0x000fc8000f8efcff */
[----:B------:R0:W-:Y:S01]  /*52e0*/  STG.E [R34.64], R55 ;  /* 0x0000003722007986 */ /* 0x0001e2000c10190e */
[----:B------:R-:W-:-:S13]  /*52f0*/  ISETP.NE.U32.AND P0, PT, R44, RZ, PT ;  /* 0x000000ff2c00720c */ /* 0x000fda0003f05070 */
[----:B------:R-:W-:Y:S05]  /*5300*/  @!P0 BRA `(.L_x_356) ;  /* 0x0000008000008947 */ /* 0x000fea0003800000 */
[----:B0-----:R-:W-:Y:S01]  /*5310*/  IMAD.MOV.U32 R52, RZ, RZ, R46 ;  /* 0x000000ffff347224 */ /* 0x001fe200078e002e */
[----:B------:R-:W-:Y:S01]  /*5320*/  MOV R51, c[0x0][0x184] ;  /* 0x0000610000337a02 */ /* 0x000fe20000000f00 */
[----:B------:R-:W-:Y:S01]  /*5330*/  IMAD.MOV.U32 R53, RZ, RZ, R27 ;  /* 0x000000ffff357224 */ /* 0x000fe200078e001b */
[----:B------:R-:W-:Y:S01]  /*5340*/  MOV R2, 0x5370 ;  /* 0x0000537000027802 */ /* 0x000fe20000000f00 */
[----:B------:R-:W-:Y:S02]  /*5350*/  IMAD.U32 R49, RZ, RZ, UR6 ;  /* 0x00000006ff317e24 */ /* 0x000fe4000f8e00ff */
[----:B------:R-:W-:Y:S05]  /*5360*/  CALL.REL.NOINC `($__internal_2_$__cuda_sm20_div_s64) ;  /* 0x0000108000007944 */ /* 0x000fea0003c00000 */
[----:B------:R-:W-:Y:S01]  /*5370*/  IMAD.MOV.U32 R56, RZ, RZ, R44 ;  /* 0x000000ffff387224 */ /* 0x000fe200078e002c */
[----:B------:R-:W-:Y:S05]  /*5380*/  BRA `(.L_x_357) ;  /* 0x0000012000007947 */ /* 0x000fea0003800000 */
.L_x_356:
[----:B0-----:R-:W0:Y:S01]  /*5390*/  I2F.U32.RP R49, c[0x0][0x184] ;  /* 0x0000610000317b06 */ /* 0x001e220000209000 */
        /* <DEDUP_REMOVED lines=17> */
.L_x_357:
[----:B------:R-:W-:Y:S05]  /*54b0*/  BSYNC B3 ;  /* 0x0000000000037941 */ /* 0x000fea0003800000 */
.L_x_355:
        /* <DEDUP_REMOVED lines=11> */
[----:B------:R-:W-:Y:S05]  /*5570*/  CALL.REL.NOINC `($__internal_2_$__cuda_sm20_div_s64) ;  /* 0x00000e7000007944 */ /* 0x000fea0003c00000 */
        /* <DEDUP_REMOVED lines=8> */
.L_x_359:
        /* <DEDUP_REMOVED lines=21> */
.L_x_360:
[----:B------:R-:W-:Y:S05]  /*5750*/  BSYNC B3 ;  /* 0x0000000000037941 */ /* 0x000fea0003800000 */
.L_x_358:
        /* <DEDUP_REMOVED lines=14> */
.L_x_362:
        /* <DEDUP_REMOVED lines=18> */
.L_x_363:
[----:B------:R-:W-:Y:S05]  /*5960*/  BSYNC B3 ;  /* 0x0000000000037941 */ /* 0x000fea0003800000 */
.L_x_361:
[----:B------:R-:W2:Y:S01]  /*5970*/  LDG.E R52, [R42.64+0x8] ;  /* 0x0000080e2a347981 */ /* 0x000ea2000c1e1900 */
[----:B------:R-:W-:Y:S01]  /*5980*/  IADD3 R56, R56, 0x1, RZ ;  /* 0x0000000138387810 */ /* 0x000fe20007ffe0ff */
[----:B------:R-:W-:Y:S01]  /*5990*/  IMAD.MOV R45, RZ, RZ, -R57 ;  /* 0x000000ffff2d7224 */ /* 0x000fe200078e0a39 */
[----:B------:R-:W-:Y:S03]  /*59a0*/  BSSY B3, `(.L_x_364) ;  /* 0x0000025000037945 */ /* 0x000fe60003800000 */
[----:B------:R-:W-:-:S04]  /*59b0*/  IMAD R45, R45, c[0x0][0x178], R56 ;  /* 0x00005e002d2d7a24 */ /* 0x000fc800078e0238 */
[----:B------:R-:W-:-:S04]  /*59c0*/  IMAD.IADD R2, R45, 0x1, -R44 ;  /* 0x000000012d027824 */ /* 0x000fc800078e0a2c */
[----:B------:R-:W-:-:S06]  /*59d0*/  IMAD R2, R21, R2, RZ ;  /* 0x0000000215027224 */ /* 0x000fcc00078e02ff */
[----:B------:R-:W0:Y:S08]  /*59e0*/  I2F R2, R2 ;  /* 0x0000000200027306 */ /* 0x000e300000201400 */
[----:B0-----:R-:W2:Y:S02]  /*59f0*/  MUFU.RCP R44, R2 ;  /* 0x00000002002c7308 */ /* 0x001ea40000001000 */
[----:B--2---:R-:W-:Y:S01]  /*5a00*/  FFMA.FTZ R55, R52, R44, R55 ;  /* 0x0000002c34377223 */ /* 0x004fe20000010037 */
[----:B------:R-:W-:-:S04]  /*5a10*/  LOP3.LUT R44, R25, UR6, RZ, 0xfc, !PT ;  /* 0x00000006192c7c12 */ /* 0x000fc8000f8efcff */
[----:B------:R0:W-:Y:S01]  /*5a20*/  STG.E [R34.64], R55 ;  /* 0x0000003722007986 */ /* 0x0001e2000c10190e */
[----:B------:R-:W-:-:S13]  /*5a30*/  ISETP.NE.U32.AND P0, PT, R44, RZ, PT ;  /* 0x000000ff2c00720c */ /* 0x000fda0003f05070 */
[----:B------:R-:W-:Y:S05]  /*5a40*/  @!P0 BRA `(.L_x_365) ;  /* 0x0000008000008947 */ /* 0x000fea0003800000 */
[----:B0-----:R-:W-:Y:S01]  /*5a50*/  MOV R52, R26 ;  /* 0x0000001a00347202 */ /* 0x001fe20000000f00 */
[----:B------:R-:W-:Y:S01]  /*5a60*/  IMAD.MOV.U32 R53, RZ, RZ, R25 ;  /* 0x000000ffff357224 */ /* 0x000fe200078e0019 */
[----:B------:R-:W-:Y:S01]  /*5a70*/  MOV R2, 0x5ab0 ;  /* 0x00005ab000027802 */ /* 0x000fe20000000f00 */
[----:B------:R-:W-:Y:S02]  /*5a80*/  IMAD.MOV.U32 R51, RZ, RZ, c[0x0][0x184] ;  /* 0x00006100ff337624 */ /* 0x000fe400078e00ff */
[----:B------:R-:W-:Y:S02]  /*5a90*/  IMAD.U32 R49, RZ, RZ, UR6 ;  /* 0x00000006ff317e24 */ /* 0x000fe4000f8e00ff */
[----:B------:R-:W-:Y:S05]  /*5aa0*/  CALL.REL.NOINC `($__internal_2_$__cuda_sm20_div_s64) ;  /* 0x0000094000007944 */ /* 0x000fea0003c00000 */
[----:B------:R-:W-:Y:S01]  /*5ab0*/  MOV R56, R44 ;  /* 0x0000002c00387202 */ /* 0x000fe20000000f00 */
[----:B------:R-:W-:Y:S05]  /*5ac0*/  BRA `(.L_x_366) ;  /* 0x0000012000007947 */ /* 0x000fea0003800000 */
.L_x_365:
[----:B0-----:R-:W0:Y:S01]  /*5ad0*/  I2F.U32.RP R49, c[0x0][0x184] ;  /* 0x0000610000317b06 */ /* 0x001e220000209000 */
        /* <DEDUP_REMOVED lines=17> */
.L_x_366:
[----:B------:R-:W-:Y:S05]  /*5bf0*/  BSYNC B3 ;  /* 0x0000000000037941 */ /* 0x000fea0003800000 */
.L_x_364:
        /* <DEDUP_REMOVED lines=11> */
[----:B------:R-:W-:Y:S05]  /*5cb0*/  CALL.REL.NOINC `($__internal_2_$__cuda_sm20_div_s64) ;  /* 0x0000073000007944 */ /* 0x000fea0003c00000 */
        /* <DEDUP_REMOVED lines=8> */
.L_x_368:
        /* <DEDUP_REMOVED lines=21> */
.L_x_369:
[----:B------:R-:W-:Y:S05]  /*5e90*/  BSYNC B3 ;  /* 0x0000000000037941 */ /* 0x000fea0003800000 */
.L_x_367:
        /* <DEDUP_REMOVED lines=14> */
.L_x_371:
[----:B------:R-:W0:Y:S01]  /*5f80*/  I2F.U32.RP R2, c[0x0][0x184] ;  /* 0x0000610000027b06 */ /* 0x000e220000209000 */
[----:B------:R-:W-:Y:S01]  /*5f90*/  IMAD.MOV.U32 R44, RZ, RZ, RZ ;  /* 0x000000ffff2c7224 */ /* 0x000fe200078e00ff */
[----:B------:R-:W-:-:S06]  /*5fa0*/  ISETP.NE.U32.AND P2, PT, RZ, c[0x0][0x184], PT ;  /* 0x00006100ff007a0c */ /* 0x000fcc0003f45070 */
[----:B0-----:R-:W0:Y:S02]  /*5fb0*/  MUFU.RCP R2, R2 ;  /* 0x0000000200027308 */ /* 0x001e240000001000 */
[----:B0-----:R-:W-:-:S06]  /*5fc0*/  IADD3 R49, R2, 0xffffffe, RZ ;  /* 0x0ffffffe02317810 */ /* 0x001fcc0007ffe0ff */
[----:B------:R-:W0:Y:S02]  /*5fd0*/  F2I.FTZ.U32.TRUNC.NTZ R45, R49 ;  /* 0x00000031002d7305 */ /* 0x000e24000021f000 */
[----:B0-----:R-:W-:-:S05]  /*5fe0*/  IADD3 R51, RZ, -R45, RZ ;  /* 0x8000002dff337210 */ /* 0x001fca0007ffe0ff */
        /* <DEDUP_REMOVED lines=11> */
.L_x_372:
[----:B------:R-:W-:Y:S05]  /*60a0*/  BSYNC B3 ;  /* 0x0000000000037941 */ /* 0x000fea0003800000 */
.L_x_370:
[----:B------:R0:W2:Y:S01]  /*60b0*/  LDG.E R52, [R42.64+0xc] ;  /* 0x00000c0e2a347981 */ /* 0x0000a2000c1e1900 */
[----:B------:R-:W-:Y:S01]  /*60c0*/  IADD3 R56, R56, 0x1, RZ ;  /* 0x0000000138387810 */ /* 0x000fe20007ffe0ff */
[----:B------:R-:W-:Y:S01]  /*60d0*/  ULDC UR9, c[0x0][0x178] ;  /* 0x00005e0000097ab9 */ /* 0x000fe20000000800 */
[----:B------:R-:W-:Y:S01]  /*60e0*/  IADD3 R45, -R57, RZ, RZ ;  /* 0x000000ff392d7210 */ /* 0x000fe20007ffe1ff */
[----:B------:R-:W-:Y:S01]  /*60f0*/  USHF.L.U32 UR10, UR9, 0x2, URZ ;  /* 0x00000002090a7899 */ /* 0x000fe2000800063f */
[----:B------:R-:W-:Y:S01]  /*6100*/  IADD3 R50, P2, R50, 0x4, RZ ;  /* 0x0000000432327810 */ /* 0x000fe20007f5e0ff */
[----:B------:R-:W-:Y:S02]  /*6110*/  USHF.L.U64.HI UR9, UR9, 0x2, UR7 ;  /* 0x0000000209097899 */ /* 0x000fe40008010207 */
[----:B------:R-:W-:Y:S01]  /*6120*/  IMAD R45, R45, c[0x0][0x178], R56 ;  /* 0x00005e002d2d7a24 */ /* 0x000fe200078e0238 */
[----:B------:R-:W-:-:S02]  /*6130*/  ISETP.GE.AND P0, PT, R50, R11, PT ;  /* 0x0000000b3200720c */ /* 0x000fc40003f06270 */
[----:B------:R-:W-:Y:S01]  /*6140*/  IADD3 R26, P3, R26, UR10, RZ ;  /* 0x0000000a1a1a7c10 */ /* 0x000fe2000ff7e0ff */
[----:B------:R-:W-:Y:S01]  /*6150*/  IMAD.IADD R2, R45, 0x1, -R44 ;  /* 0x000000012d027824 */ /* 0x000fe200078e0a2c */
[----:B------:R-:W-:Y:S02]  /*6160*/  IADD3 R46, P4, R46, UR10, RZ ;  /* 0x0000000a2e2e7c10 */ /* 0x000fe4000ff9e0ff */
[----:B------:R-:W-:Y:S01]  /*6170*/  IADD3 R48, P5, R48, UR10, RZ ;  /* 0x0000000a30307c10 */ /* 0x000fe2000ffbe0ff */
[----:B------:R-:W-:Y:S01]  /*6180*/  IMAD R2, R21, R2, RZ ;  /* 0x0000000215027224 */ /* 0x000fe200078e02ff */
[----:B------:R-:W-:Y:S02]  /*6190*/  IADD3 R22, P6, R22, UR10, RZ ;  /* 0x0000000a16167c10 */ /* 0x000fe4000ffde0ff */
[----:B0-----:R-:W-:Y:S02]  /*61a0*/  IADD3 R42, P1, R42, 0x10, RZ ;  /* 0x000000102a2a7810 */ /* 0x001fe40007f3e0ff */
[----:B------:R-:W-:Y:S01]  /*61b0*/  IADD3.X R25, R25, UR9, RZ, P3, !PT ;  /* 0x0000000919197c10 */ /* 0x000fe20009ffe4ff */
[----:B------:R-:W0:Y:S01]  /*61c0*/  I2F R2, R2 ;  /* 0x0000000200027306 */ /* 0x000e220000201400 */
[----:B------:R-:W-:Y:S01]  /*61d0*/  IADD3.X R27, R27, UR9, RZ, P4, !PT ;  /* 0x000000091b1b7c10 */ /* 0x000fe2000a7fe4ff */
[----:B------:R-:W-:Y:S01]  /*61e0*/  IMAD.X R43, RZ, RZ, R43, P1 ;  /* 0x000000ffff2b7224 */ /* 0x000fe200008e062b */
[----:B------:R-:W-:-:S02]  /*61f0*/  IADD3.X R47, R47, UR9, RZ, P5, !PT ;  /* 0x000000092f2f7c10 */ /* 0x000fc4000affe4ff */
[----:B------:R-:W-:Y:S02]  /*6200*/  IADD3.X R24, R24, UR9, RZ, P6, !PT ;  /* 0x0000000918187c10 */ /* 0x000fe4000b7fe4ff */
[----:B------:R-:W-:Y:S01]  /*6210*/  IADD3.X R23, RZ, R23, RZ, P2, !PT ;  /* 0x00000017ff177210 */ /* 0x000fe200017fe4ff */
[----:B0-----:R-:W2:Y:S02]  /*6220*/  MUFU.RCP R44, R2 ;  /* 0x00000002002c7308 */ /* 0x001ea40000001000 */
[----:B--2---:R-:W-:-:S05]  /*6230*/  FFMA.FTZ R55, R52, R44, R55 ;  /* 0x0000002c34377223 */ /* 0x004fca0000010037 */
[----:B------:R0:W-:Y:S01]  /*6240*/  STG.E [R34.64], R55 ;  /* 0x0000003722007986 */ /* 0x0001e2000c10190e */
[----:B------:R-:W-:Y:S01]  /*6250*/  @P0 CALL.REL.NOINC `(.L_x_307) ;  /* 0x0000001000000944 */ /* 0x000fe20003c00000 */
[----:B------:R-:W-:Y:S05]  /*6260*/  BRA `(.L_x_373) ;  /* 0xffffe1e000007947 */ /* 0x000fea000383ffff */
.L_x_307:
[----:B------:R-:W-:Y:S05]  /*6270*/  BSYNC B4 ;  /* 0x0000000000047941 */ /* 0x000fea0003800000 */
.L_x_306:
[----:B------:R-:W-:-:S04]  /*6280*/  IADD3 R20, R20, 0x1, RZ ;  /* 0x0000000114147810 */ /* 0x000fc80007ffe0ff */
[----:B------:R-:W-:-:S13]  /*6290*/  ISETP.GE.AND P0, PT, R20, R10, PT ;  /* 0x0000000a1400720c */ /* 0x000fda0003f06270 */
[----:B------:R-:W-:Y:S01]  /*62a0*/  @P0 CALL.REL.NOINC `(.L_x_296) ;  /* 0x0000001000000944 */ /* 0x000fe20003c00000 */
[----:B------:R-:W-:Y:S05]  /*62b0*/  BRA `(.L_x_374) ;  /* 0xffffc19000007947 */ /* 0x000fea000383ffff */
.L_x_296:
[----:B------:R-:W-:Y:S05]  /*62c0*/  BSYNC B2 ;  /* 0x0000000000027941 */ /* 0x000fea0003800000 */
.L_x_295:
[----:B------:R-:W-:Y:S02]  /*62d0*/  IADD3 R14, R14, 0x1, RZ ;  /* 0x000000010e0e7810 */ /* 0x000fe40007ffe0ff */
[----:B------:R-:W-:Y:S02]  /*62e0*/  LEA R66, P1, R5, R66, 0x2 ;  /* 0x0000004205427211 */ /* 0x000fe400078210ff */
[----:B------:R-:W-:-:S03]  /*62f0*/  ISETP.GE.AND P0, PT, R14, R6, PT ;  /* 0x000000060e00720c */ /* 0x000fc60003f06270 */
[----:B------:R-:W-:-:S10]  /*6300*/  IMAD.X R67, R67, 0x1, R8, P1 ;  /* 0x0000000143437824 */ /* 0x000fd400008e0608 */
[----:B------:R-:W-:Y:S01]  /*6310*/  @P0 CALL.REL.NOINC `(.L_x_375) ;  /* 0x0000001000000944 */ /* 0x000fe20003c00000 */
[----:B------:R-:W-:Y:S05]  /*6320*/  BRA `(.L_x_376) ;  /* 0xffffb99000007947 */ /* 0x000fea000383ffff */
.L_x_375:
[----:B------:R-:W-:Y:S05]  /*6330*/  BSYNC B1 ;  /* 0x0000000000017941 */ /* 0x000fea0003800000 */
.L_x_285:
[----:B------:R-:W-:-:S04]  /*6340*/  IADD3 R12, R12, c[0x0][0x0], RZ ;  /* 0x000000000c0c7a10 */ /* 0x000fc80007ffe0ff */
[----:B------:R-:W-:-:S13]  /*6350*/  ISETP.GE.AND P0, PT, R12, c[0x0][0x178], PT ;  /* 0x00005e000c007a0c */ /* 0x000fda0003f06270 */
[----:B------:R-:W-:Y:S01]  /*6360*/  @P0 CALL.REL.NOINC `(.L_x_275) ;  /* 0x0000001000000944 */ /* 0x000fe20003c00000 */
[----:B------:R-:W-:Y:S05]  /*6370*/  BRA `(.L_x_377) ;  /* 0xffffaed000007947 */ /* 0x000fea000383ffff */
.L_x_275:
[----:B------:R-:W-:Y:S05]  /*6380*/  BSYNC B0 ;  /* 0x0000000000007941 */ /* 0x000fea0003800000 */
.L_x_274:
[----:B------:R-:W-:-:S04]  /*6390*/  IMAD.MOV.U32 R9, RZ, RZ, c[0x0][0x10] ;  /* 0x00000400ff097624 */ /* 0x000fc800078e00ff */
[----:B------:R-:W-:-:S05]  /*63a0*/  IMAD R0, R9, c[0x0][0x4], R0 ;  /* 0x0000010009007a24 */ /* 0x000fca00078e0200 */
[----:B------:R-:W-:-:S13]  /*63b0*/  ISETP.GE.AND P0, PT, R0, c[0x0][0x174], PT ;  /* 0x00005d0000007a0c */ /* 0x000fda0003f06270 */
[----:B------:R-:W-:Y:S01]  /*63c0*/  @P0 CALL.REL.NOINC `(.L_x_378) ;  /* 0x0000001000000944 */ /* 0x000fe20003c00000 */
[----:B------:R-:W-:Y:S05]  /*63d0*/  BRA `(.L_x_379) ;  /* 0xffffa70000007947 */ /* 0x000fea000383ffff */
.L_x_378:
[----:B------:R-:W-:Y:S05]  /*63e0*/  EXIT ;  /* 0x000000000000794d */ /* 0x000fea0003800000 */
        .weak           $__internal_2_$__cuda_sm20_div_s64
        .type           $__internal_2_$__cuda_sm20_div_s64,@function
        .size           $__internal_2_$__cuda_sm20_div_s64,(.L_x_1129 - $__internal_2_$__cuda_sm20_div_s64)
$__internal_2_$__cuda_sm20_div_s64:
[----:B------:R-:W-:Y:S02]  /*63f0*/  IADD3 R44, P1, RZ, -R51, RZ ;  /* 0x80000033ff2c7210 */ /* 0x000fe40007f3e0ff */
[----:B------:R-:W-:Y:S02]  /*6400*/  ISETP.GE.AND P0, PT, R49, RZ, PT ;  /* 0x000000ff3100720c */ /* 0x000fe40003f06270 */
[----:B------:R-:W-:Y:S02]  /*6410*/  IADD3.X R54, RZ, ~R49, RZ, P1, !PT ;  /* 0x80000031ff367210 */ /* 0x000fe40000ffe4ff */
[----:B------:R-:W-:Y:S02]  /*6420*/  SEL R44, R44, R51, !P0 ;  /* 0x000000332c2c7207 */ /* 0x000fe40004000000 */
[----:B------:R-:W-:Y:S02]  /*6430*/  SEL R45, R54, R49, !P0 ;  /* 0x00000031362d7207 */ /* 0x000fe40004000000 */
[----:B------:R-:W-:-:S02]  /*6440*/  ISETP.GE.AND P2, PT, R53, RZ, PT ;  /* 0x000000ff3500720c */ /* 0x000fc40003f46270 */
        /* <DEDUP_REMOVED lines=43> */
[----:B------:R-:W-:-:S03]  /*6700*/  IMAD.WIDE.U32 R62, R59, R44, RZ ;  /* 0x0000002c3b3e7225 */ /* 0x000fc600078e00ff */
[----:B------:R-:W-:Y:S01]  /*6710*/  IADD3.X R58, RZ, R58, RZ, P1, !PT ;  /* 0x0000003aff3a7210 */ /* 0x000fe20000ffe4ff */
[----:B------:R-:W-:Y:S01]  /*6720*/  IMAD R63, R59, R45, R63 ;  /* 0x0000002d3b3f7224 */ /* 0x000fe200078e023f */
[----:B------:R-:W-:-:S03]  /*6730*/  IADD3 R61, P0, -R62, R54, RZ ;  /* 0x000000363e3d7210 */ /* 0x000fc60007f1e1ff */
[----:B------:R-:W-:-:S04]  /*6740*/  IMAD R63, R58, R44, R63 ;  /* 0x0000002c3a3f7224 */ /* 0x000fc800078e023f */
[----:B------:R-:W-:Y:S01]  /*6750*/  IMAD.X R63, R52, 0x1, ~R63, P0 ;  /* 0x00000001343f7824 */ /* 0x000fe200000e0e3f */
        /* <DEDUP_REMOVED lines=10> */
[----:B------:R-:W-:Y:S02]  /*6800*/  SEL R59, R44, R59, P0 ;  /* 0x0000003b2c3b7207 */ /* 0x000fe40000000000 */
[-C--:B------:R-:W-:Y:S02]  /*6810*/  IADD3.X R45, RZ, R58.reuse, RZ, P2, !PT ;  /* 0x0000003aff2d7210 */ /* 0x080fe400017fe4ff */
[----:B------:R-:W-:Y:S02]  /*6820*/  IADD3 R44, P2, R59, 0x1, RZ ;  /* 0x000000013b2c7810 */ /* 0x000fe40007f5e0ff */
[----:B------:R-:W-:Y:S02]  /*6830*/  SEL R45, R45, R58, P0 ;  /* 0x0000003a2d2d7207 */ /* 0x000fe40000000000 */
[----:B------:R-:W-:Y:S02]  /*6840*/  SEL R59, R44, R59, P1 ;  /* 0x0000003b2c3b7207 */ /* 0x000fe40000800000 */
[----:B------:R-:W-:Y:S01]  /*6850*/  ISETP.NE.U32.AND P0, PT, R51, RZ, PT ;  /* 0x000000ff3300720c */ /* 0x000fe20003f05070 */
[----:B------:R-:W-:Y:S01]  /*6860*/  IMAD.X R44, RZ, RZ, R45, P2 ;  /* 0x000000ffff2c7224 */ /* 0x000fe200010e062d */
[----:B------:R-:W-:-:S02]  /*6870*/  MOV R58, R2 ;  /* 0x00000002003a7202 */ /* 0x000fc40000000f00 */
[----:B------:R-:W-:Y:S02]  /*6880*/  ISETP.NE.AND.EX P0, PT, R49, RZ, PT, P0 ;  /* 0x000000ff3100720c */ /* 0x000fe40003f05300 */
        /* <DEDUP_REMOVED lines=9> */
[----:B------:R-:W-:Y:S06]  /*6920*/  RET.REL.NODEC R58 `(_ZN2at6native60_GLOBAL__N__aad4af22_27_AdaptiveAveragePooling3d_cu_866e08f924adaptiveaveragegradinputIffEEvPT_PKS3_iiiiiil) ;  /* 0xffff96d03a007950 */ /* 0x000fec0003c3ffff */
.L_x_380:
        /* <DEDUP_REMOVED lines=13> */
.L_x_1129:


//--------------------- .text._ZN2at6native60_GLOBAL__N__aad4af22_27_AdaptiveAveragePooling3d_cu_866e08f924adaptiveaveragegradinputIddEEvPT_PKS3_iiiiiil --------------------------
	.section	.text._ZN2at6native60_GLOBAL__N__aad4af22_27_AdaptiveAveragePooling3d_cu_866e08f924adaptiveaveragegradinputIddEEvPT_PKS3_iiiiiil,"ax",@progbits
	.sectioninfo	@"SHI_REGISTERS=74"
	.align	128
.text._ZN2at6native60_GLOBAL__N__aad4af22_27_AdaptiveAveragePooling3d_cu_866e08f924adaptiveaveragegradinputIddEEvPT_PKS3_iiiiiil:
        .type           _ZN2at6native60_GLOBAL__N__aad4af22_27_AdaptiveAveragePooling3d_cu_866e08f924adaptiveaveragegradinputIddEEvPT_PKS3_iiiiiil,@function
        .size           _ZN2at6native60_GLOBAL__N__aad4af22_27_AdaptiveAveragePooling3d_cu_866e08f924adaptiveaveragegradinputIddEEvPT_PKS3_iiiiiil,(.L_x_1131 - _ZN2at6native60_GLOBAL__N__aad4af22_27_AdaptiveAveragePooling3d_cu_866e08f924adaptiveaveragegradinputIddEEvPT_PKS3_iiiiiil)
        .other          _ZN2at6native60_GLOBAL__N__aad4af22_27_AdaptiveAveragePooling3d_cu_866e08f924adaptiveaveragegradinputIddEEvPT_PKS3_iiiiiil,@"STO_CUDA_ENTRY STV_DEFAULT"
_ZN2at6native60_GLOBAL__N__aad4af22_27_AdaptiveAveragePooling3d_cu_866e08f924adaptiveaveragegradinputIddEEvPT_PKS3_iiiiiil:
        /* <DEDUP_REMOVED lines=17> */
[----:B------:R-:W-:Y:S05]  /*0110*/  CALL.REL.NOINC `($__internal_4_$__cuda_sm20_div_s64) ;  /* 0x00006f9000007944 */ /* 0x000fea0003c00000 */
[--C-:B------:R-:W-:Y:S02]  /*0120*/  IMAD.MOV R3, RZ, RZ, -R46.reuse ;  /* 0x000000ffff037224 */ /* 0x100fe400078e0a2e */
[----:B------:R-:W-:Y:S02]  /*0130*/  IMAD.MOV.U32 R8, RZ, RZ, R46 ;  /* 0x000000ffff087224 */ /* 0x000fe400078e002e */
[----:B------:R-:W-:Y:S01]  /*0140*/  IMAD R10, R3, c[0x0][0x170], R10 ;  /* 0x00005c00030a7a24 */ /* 0x000fe200078e020a */
[----:B------:R-:W-:Y:S05]  /*0150*/  BRA `(.L_x_382) ;  /* 0x0000014000007947 */ /* 0x000fea0003800000 */
.L_x_381:
        /* <DEDUP_REMOVED lines=20> */
.L_x_382:
        /* <DEDUP_REMOVED lines=21> */
.L_x_384:
        /* <DEDUP_REMOVED lines=11> */
[----:B------:R-:W-:Y:S02]  /*04a0*/  IMAD R2, R3, c[0x0][0x170], R10 ;  /* 0x00005c0003027a24 */ /* 0x000fe400078e020a */
[----:B------:R-:W-:-:S03]  /*04b0*/  IMAD.MOV.U32 R3, RZ, RZ, RZ ;  /* 0x000000ffff037224 */ /* 0x000fc600078e00ff */
        /* <DEDUP_REMOVED lines=8> */
.L_x_385:
[----:B------:R-:W-:Y:S05]  /*0540*/  BSYNC B0 ;  /* 0x0000000000007941 */ /* 0x000fea0003800000 */
.L_x_383:
        /* <DEDUP_REMOVED lines=8> */
[----:B------:R-:W-:Y:S01]  /*05d0*/  IMAD.MOV.U32 R4, RZ, RZ, c[0x0][0x170] ;  /* 0x00005c00ff047624 */ /* 0x000fe200078e00ff */
[----:B------:R-:W-:Y:S01]  /*05e0*/  MOV R2, 0x610 ;  /* 0x0000061000027802 */ /* 0x000fe20000000f00 */
[----:B------:R-:W-:Y:S02]  /*05f0*/  IMAD.U32 R6, RZ, RZ, UR4 ;  /* 0x00000004ff067e24 */ /* 0x000fe4000f8e00ff */
[----:B------:R-:W-:Y:S05]  /*0600*/  CALL.REL.NOINC `($__internal_4_$__cuda_sm20_div_s64) ;  /* 0x00006aa000007944 */ /* 0x000fea0003c00000 */
[----:B------:R-:W-:Y:S05]  /*0610*/  BRA `(.L_x_388) ;  /* 0x0000012000007947 */ /* 0x000fea0003800000 */
.L_x_387:
        /* <DEDUP_REMOVED lines=18> */
.L_x_388:
[----:B------:R-:W-:Y:S05]  /*0740*/  BSYNC B0 ;  /* 0x0000000000007941 */ /* 0x000fea0003800000 */
.L_x_386:
        /* <DEDUP_REMOVED lines=12> */
[----:B------:R-:W-:Y:S01]  /*0810*/  IMAD.MOV.U32 R4, RZ, RZ, c[0x0][0x170] ;  /* 0x00005c00ff047624 */ /* 0x000fe200078e00ff */
[----:B------:R-:W-:Y:S02]  /*0820*/  MOV R6, UR4 ;  /* 0x0000000400067c02 */ /* 0x000fe40008000f00 */
[----:B------:R-:W-:Y:S02]  /*0830*/  MOV R2, 0x850 ;  /* 0x0000085000027802 */ /* 0x000fe40000000f00 */
[----:B------:R-:W-:Y:S05]  /*0840*/  CALL.REL.NOINC `($__internal_4_$__cuda_sm20_div_s64) ;  /* 0x0000686000007944 */ /* 0x000fea0003c00000 */
[----:B------:R-:W-:Y:S05]  /*0850*/  BRA `(.L_x_391) ;  /* 0x0000012000007947 */ /* 0x000fea0003800000 */
.L_x_390:
        /* <DEDUP_REMOVED lines=18> */
.L_x_391:
[----:B------:R-:W-:Y:S05]  /*0980*/  BSYNC B0 ;  /* 0x0000000000007941 */ /* 0x000fea0003800000 */
.L_x_389:
[----:B------:R-:W-:-:S13]  /*0990*/  ISETP.GE.AND P0, PT, R0, c[0x0][0x174], PT ;  /* 0x00005d0000007a0c */ /* 0x000fda0003f06270 */
[----:B------:R-:W-:Y:S05]  /*09a0*/  @P0 EXIT ;  /* 0x000000000000094d */ /* 0x000fea0003800000 */
[----:B------:R-:W0:Y:S01]  /*09b0*/  S2R R7, SR_TID.X ;  /* 0x0000000000077919 */ /* 0x000e220000002100 */
[----:B------:R-:W-:Y:S01]  /*09c0*/  ULDC.64 UR6, c[0x0][0x180] ;  /* 0x0000600000067ab9 */ /* 0x000fe20000000a00 */
[----:B------:R-:W-:Y:S01]  /*09d0*/  IMAD R8, R8, c[0x0][0x17c], R5 ;  /* 0x00005f0008087a24 */ /* 0x000fe200078e0205 */
[----:B------:R-:W-:Y:S01]  /*09e0*/  UIMAD UR16, UR6, UR7, URZ ;  /* 0x00000007061072a4 */ /* 0x000fe2000f8e023f */
[----:B------:R-:W-:Y:S01]  /*09f0*/  IMAD.MOV.U32 R41, RZ, RZ, 0x8 ;  /* 0x00000008ff297424 */ /* 0x000fe200078e00ff */
[----:B------:R-:W-:Y:S02]  /*0a00*/  ULDC UR9, c[0x0][0x178] ;  /* 0x00005e0000097ab9 */ /* 0x000fe40000000800 */
[----:B------:R-:W-:Y:S02]  /*0a10*/  USHF.R.S32.HI UR8, URZ, 0x1f, UR16 ;  /* 0x0000001f3f087899 */ /* 0x000fe40008011410 */
[----:B------:R-:W-:Y:S01]  /*0a20*/  IMAD R40, R8, UR16, RZ ;  /* 0x0000001008287c24 */ /* 0x000fe2000f8e02ff */
[----:B------:R-:W-:Y:S01]  /*0a30*/  IADD3 R8, R46, 0x1, RZ ;  /* 0x000000012e087810 */ /* 0x000fe20007ffe0ff */
[----:B------:R-:W-:-:S02]  /*0a40*/  ULDC UR10, c[0x0][0x174] ;  /* 0x00005d00000a7ab9 */ /* 0x000fc40000000800 */
[----:B------:R-:W-:Y:S01]  /*0a50*/  IMAD.WIDE R40, R40, R41, c[0x0][0x168] ;  /* 0x00005a0028287625 */ /* 0x000fe200078e0229 */
[----:B------:R-:W-:Y:S02]  /*0a60*/  USHF.R.S32.HI UR6, URZ, 0x1f, UR6 ;  /* 0x0000001f3f067899 */ /* 0x000fe40008011406 */
[----:B------:R-:W-:Y:S02]  /*0a70*/  USHF.R.S32.HI UR7, URZ, 0x1f, UR7 ;  /* 0x0000001f3f077899 */ /* 0x000fe40008011407 */
[----:B------:R-:W-:Y:S02]  /*0a80*/  USHF.R.S32.HI UR9, URZ, 0x1f, UR9 ;  /* 0x0000001f3f097899 */ /* 0x000fe40008011409 */
[----:B------:R-:W-:Y:S02]  /*0a90*/  USHF.R.S32.HI UR10, URZ, 0x1f, UR10 ;  /* 0x0000001f3f0a7899 */ /* 0x000fe4000801140a */
[----:B------:R-:W-:Y:S02]  /*0aa0*/  USHF.L.U64.HI UR8, UR16, 0x3, UR8 ;  /* 0x0000000310087899 */ /* 0x000fe40008010208 */
[----:B0-----:R-:W-:-:S02]  /*0ab0*/  ULDC.64 UR18, c[0x0][0x118] ;  /* 0x0000460000127ab9 */ /* 0x001fc40000000a00 */
.L_x_520:
        /* <DEDUP_REMOVED lines=10> */
[----:B------:R-:W-:Y:S05]  /*0b60*/  CALL.REL.NOINC `($__internal_4_$__cuda_sm20_div_s64) ;  /* 0x0000654000007944 */ /* 0x000fea0003c00000 */
[----:B------:R-:W-:Y:S01]  /*0b70*/  IADD3 R11, P0, RZ, -R46, RZ ;  /* 0x8000002eff0b7210 */ /* 0x000fe20007f1e0ff */
[----:B------:R-:W-:Y:S01]  /*0b80*/  IMAD.MOV.U32 R3, RZ, RZ, R9 ;  /* 0x000000ffff037224 */ /* 0x000fe200078e0009 */
[----:B------:R-:W-:Y:S01]  /*0b90*/  MOV R2, R0 ;  /* 0x0000000000027202 */ /* 0x000fe20000000f00 */
[----:B------:R-:W-:Y:S02]  /*0ba0*/  IMAD.MOV.U32 R10, RZ, RZ, R46 ;  /* 0x000000ffff0a7224 */ /* 0x000fe400078e002e */
[----:B------:R-:W-:-:S02]  /*0bb0*/  IMAD.X R4, RZ, RZ, ~R4, P0 ;  /* 0x000000ffff047224 */ /* 0x000fc400000e0e04 */
[----:B------:R-:W-:-:S04]  /*0bc0*/  IMAD.WIDE.U32 R2, R11, c[0x0][0x174], R2 ;  /* 0x00005d000b027a25 */ /* 0x000fc800078e0002 */
[----:B------:R-:W-:-:S04]  /*0bd0*/  IMAD R4, R4, c[0x0][0x174], RZ ;  /* 0x00005d0004047a24 */ /* 0x000fc800078e02ff */
[----:B------:R-:W-:-:S04]  /*0be0*/  IMAD R11, R11, UR10, R4 ;  /* 0x0000000a0b0b7c24 */ /* 0x000fc8000f8e0204 */
[----:B------:R-:W-:Y:S01]  /*0bf0*/  IMAD.IADD R3, R3, 0x1, R11 ;  /* 0x0000000103037824 */ /* 0x000fe200078e020b */
[----:B------:R-:W-:Y:S05]  /*0c00*/  BRA `(.L_x_394) ;  /* 0x0000015000007947 */ /* 0x000fea0003800000 */
.L_x_393:
        /* <DEDUP_REMOVED lines=21> */
.L_x_394:
[----:B------:R-:W-:Y:S05]  /*0d60*/  BSYNC B0 ;  /* 0x0000000000007941 */ /* 0x000fea0003800000 */
.L_x_392:
        /* <DEDUP_REMOVED lines=8> */
[----:B------:R-:W-:Y:S01]  /*0df0*/  MOV R4, c[0x0][0x174] ;  /* 0x00005d0000047a02 */ /* 0x000fe20000000f00 */
[----:B------:R-:W-:Y:S01]  /*0e00*/  IMAD.U32 R6, RZ, RZ, UR10 ;  /* 0x0000000aff067e24 */ /* 0x000fe2000f8e00ff */
[----:B------:R-:W-:Y:S02]  /*0e10*/  MOV R2, 0xe30 ;  /* 0x00000e3000027802 */ /* 0x000fe40000000f00 */
[----:B------:R-:W-:Y:S05]  /*0e20*/  CALL.REL.NOINC `($__internal_4_$__cuda_sm20_div_s64) ;  /* 0x0000628000007944 */ /* 0x000fea0003c00000 */
[----:B------:R-:W-:Y:S05]  /*0e30*/  BRA `(.L_x_397) ;  /* 0x0000012000007947 */ /* 0x000fea0003800000 */
.L_x_396:
        /* <DEDUP_REMOVED lines=18> */
.L_x_397:
[----:B------:R-:W-:Y:S05]  /*0f60*/  BSYNC B0 ;  /* 0x0000000000007941 */ /* 0x000fea0003800000 */
.L_x_395:
[----:B------:R-:W-:Y:S01]  /*0f70*/  IADD3 R2, P0, R0, 0x1, RZ ;  /* 0x0000000100027810 */ /* 0x000fe20007f1e0ff */
[----:B------:R-:W-:Y:S01]  /*0f80*/  IMAD.MOV.U32 R61, RZ, RZ, c[0x0][0x180] ;  /* 0x00006000ff3d7624 */ /* 0x000fe200078e00ff */
[----:B------:R-:W-:Y:S02]  /*0f90*/  BSSY B0, `(.L_x_398) ;  /* 0x0000021000007945 */ /* 0x000fe40003800000 */
[----:B------:R-:W-:Y:S01]  /*0fa0*/  IADD3.X R9, RZ, R9, RZ, P0, !PT ;  /* 0x00000009ff097210 */ /* 0x000fe200007fe4ff */
[----:B------:R-:W-:-:S04]  /*0fb0*/  IMAD.WIDE.U32 R60, R2, R61, c[0x2][0x0] ;  /* 0x00800000023c7625 */ /* 0x000fc800078e003d */
[----:B------:R-:W-:-:S04]  /*0fc0*/  IMAD R9, R9, c[0x0][0x180], RZ ;  /* 0x0000600009097a24 */ /* 0x000fc800078e02ff */
[----:B------:R-:W-:-:S04]  /*0fd0*/  IMAD R9, R2, UR6, R9 ;  /* 0x0000000602097c24 */ /* 0x000fc8000f8e0209 */
[----:B------:R-:W-:Y:S02]  /*0fe0*/  IMAD.IADD R3, R61, 0x1, R9 ;  /* 0x000000013d037824 */ /* 0x000fe400078e0209 */
[----:B------:R-:W-:-:S03]  /*0ff0*/  IMAD R9, R10, c[0x0][0x180], R46 ;  /* 0x000060000a097a24 */ /* 0x000fc600078e022e */
        /* <DEDUP_REMOVED lines=8> */
.L_x_399:
        /* <DEDUP_REMOVED lines=18> */
.L_x_400:
[----:B------:R-:W-:Y:S05]  /*11a0*/  BSYNC B0 ;  /* 0x0000000000007941 */ /* 0x000fea0003800000 */
.L_x_398:
[----:B------:R-:W-:Y:S01]  /*11b0*/  ISETP.GT.AND P0, PT, R8, R5, PT ;  /* 0x000000050800720c */ /* 0x000fe20003f04270 */
[----:B------:R-:W-:Y:S03]  /*11c0*/  BSSY B0, `(.L_x_401) ;  /* 0x000058a000007945 */ /* 0x000fe60003800000 */
[----:B------:R-:W-:-:S13]  /*11d0*/  ISETP.GE.OR P0, PT, R7, c[0x0][0x178], !P0 ;  /* 0x00005e0007007a0c */ /* 0x000fda0004706670 */
[----:B------:R-:W-:Y:S05]  /*11e0*/  @P0 BRA `(.L_x_402) ;  /* 0x0000587000000947 */ /* 0x000fea0003800000 */
[----:B------:R-:W-:Y:S01]  /*11f0*/  IADD3 R10, R46, 0x1, RZ ;  /* 0x000000012e0a7810 */ /* 0x000fe20007ffe0ff */
[----:B------:R-:W-:-:S05]  /*1200*/  IMAD.MOV.U32 R12, RZ, RZ, R7 ;  /* 0x000000ffff0c7224 */ /* 0x000fca00078e0007 */
.L_x_518:
[----:B------:R-:W-:Y:S01]  /*1210*/  SHF.R.S32.HI R15, RZ, 0x1f, R12 ;  /* 0x0000001fff0f7819 */ /* 0x000fe2000001140c */
[----:B------:R-:W-:Y:S03]  /*1220*/  BSSY B1, `(.L_x_403) ;  /* 0x0000028000017945 */ /* 0x000fe60003800000 */
[----:B------:R-:W-:-:S04]  /*1230*/  LOP3.LUT R2, R15, UR9, RZ, 0xfc, !PT ;  /* 0x000000090f027c12 */ /* 0x000fc8000f8efcff */
[----:B------:R-:W-:-:S13]  /*1240*/  ISETP.NE.U32.AND P0, PT, R2, RZ, PT ;  /* 0x000000ff0200720c */ /* 0x000fda0003f05070 */
[----:B0-----:R-:W-:Y:S05]  /*1250*/  @!P0 BRA `(.L_x_404) ;  /* 0x000000f000008947 */ /* 0x001fea0003800000 */
[----:B------:R-:W-:Y:S01]  /*1260*/  IMAD.MOV.U32 R60, RZ, RZ, R12 ;  /* 0x000000ffff3c7224 */ /* 0x000fe200078e000c */
[----:B------:R-:W-:Y:S01]  /*1270*/  MOV R3, R15 ;  /* 0x0000000f00037202 */ /* 0x000fe20000000f00 */
[----:B------:R-:W-:Y:S01]  /*1280*/  IMAD.MOV.U32 R4, RZ, RZ, c[0x0][0x178] ;  /* 0x00005e00ff047624 */ /* 0x000fe200078e00ff */
[----:B------:R-:W-:Y:S01]  /*1290*/  MOV R2, 0x12c0 ;  /* 0x000012c000027802 */ /* 0x000fe20000000f00 */
[----:B------:R-:W-:Y:S02]  /*12a0*/  IMAD.U32 R6, RZ, RZ, UR9 ;  /* 0x00000009ff067e24 */ /* 0x000fe4000f8e00ff */
[----:B------:R-:W-:Y:S05]  /*12b0*/  CALL.REL.NOINC `($__internal_4_$__cuda_sm20_div_s64) ;  /* 0x00005df000007944 */ /* 0x000fea0003c00000 */
[-C--:B------:R-:W-:Y:S01]  /*12c0*/  IADD3 R11, P0, RZ, -R46.reuse, RZ ;  /* 0x8000002eff0b7210 */ /* 0x080fe20007f1e0ff */
[----:B------:R-:W-:Y:S01]  /*12d0*/  IMAD.MOV.U32 R13, RZ, RZ, R15 ;  /* 0x000000ffff0d7224 */ /* 0x000fe200078e000f */
[----:B------:R-:W-:-:S03]  /*12e0*/  MOV R14, R46 ;  /* 0x0000002e000e7202 */ /* 0x000fc60000000f00 */
[----:B------:R-:W-:Y:S02]  /*12f0*/  IMAD.X R4, RZ, RZ, ~R4, P0 ;  /* 0x000000ffff047224 */ /* 0x000fe400000e0e04 */
[----:B------:R-:W-:-:S04]  /*1300*/  IMAD.WIDE.U32 R2, R11, c[0x0][0x178], R12 ;  /* 0x00005e000b027a25 */ /* 0x000fc800078e000c */
[----:B------:R-:W-:-:S04]  /*1310*/  IMAD R4, R4, c[0x0][0x178], RZ ;  /* 0x00005e0004047a24 */ /* 0x000fc800078e02ff */
[----:B------:R-:W-:-:S04]  /*1320*/  IMAD R11, R11, UR9, R4 ;  /* 0x000000090b0b7c24 */ /* 0x000fc8000f8e0204 */
[----:B------:R-:W-:Y:S01]  /*1330*/  IMAD.IADD R3, R3, 0x1, R11 ;  /* 0x0000000103037824 */ /* 0x000fe200078e020b */
[----:B------:R-:W-:Y:S05]  /*1340*/  BRA `(.L_x_405) ;  /* 0x0000015000007947 */ /* 0x000fea0003800000 */
.L_x_404:
        /* <DEDUP_REMOVED lines=21> */
.L_x_405:
[----:B------:R-:W-:Y:S05]  /*14a0*/  BSYNC B1 ;  /* 0x0000000000017941 */ /* 0x000fea0003800000 */
.L_x_403:
        /* <DEDUP_REMOVED lines=8> */
[----:B------:R-:W-:Y:S01]  /*1530*/  IMAD.MOV.U32 R4, RZ, RZ, c[0x0][0x178] ;  /* 0x00005e00ff047624 */ /* 0x000fe200078e00ff */
[----:B------:R-:W-:Y:S01]  /*1540*/  MOV R2, 0x1570 ;  /* 0x0000157000027802 */ /* 0x000fe20000000f00 */
[----:B------:R-:W-:Y:S02]  /*1550*/  IMAD.U32 R6, RZ, RZ, UR9 ;  /* 0x00000009ff067e24 */ /* 0x000fe4000f8e00ff */
[----:B------:R-:W-:Y:S05]  /*1560*/  CALL.REL.NOINC `($__internal_4_$__cuda_sm20_div_s64) ;  /* 0x00005b4000007944 */ /* 0x000fea0003c00000 */
[----:B------:R-:W-:Y:S01]  /*1570*/  MOV R13, R46 ;  /* 0x0000002e000d7202 */ /* 0x000fe20000000f00 */
[----:B------:R-:W-:Y:S05]  /*1580*/  BRA `(.L_x_408) ;  /* 0x0000012000007947 */ /* 0x000fea0003800000 */
.L_x_407:
        /* <DEDUP_REMOVED lines=18> */
.L_x_408:
[----:B------:R-:W-:Y:S05]  /*16b0*/  BSYNC B1 ;  /* 0x0000000000017941 */ /* 0x000fea0003800000 */
.L_x_406:
        /* <DEDUP_REMOVED lines=17> */
.L_x_410:
        /* <DEDUP_REMOVED lines=18> */
.L_x_411:
[----:B------:R-:W-:Y:S05]  /*18f0*/  BSYNC B1 ;  /* 0x0000000000017941 */ /* 0x000fea0003800000 */
.L_x_409:
        /* <DEDUP_REMOVED lines=10> */
[----:B------:R-:W-:Y:S01]  /*19a0*/  SHF.R.S32.HI R17, RZ, 0x1f, R16 ;  /* 0x0000001fff117819 */ /* 0x000fe20000011410 */
[----:B------:R-:W-:Y:S01]  /*19b0*/  IMAD.MOV R4, RZ, RZ, -R14 ;  /* 0x000000ffff047224 */ /* 0x000fe200078e0a0e */
[C---:B------:R-:W-:Y:S01]  /*19c0*/  IADD3 R30, P1, R38.reuse, 0x1, RZ ;  /* 0x00000001261e7810 */ /* 0x040fe20007f3e0ff */
[----:B------:R-:W-:Y:S01]  /*19d0*/  BSSY B1, `(.L_x_412) ;  /* 0x0000504000017945 */ /* 0x000fe20003800000 */
[----:B------:R-:W-:Y:S01]  /*19e0*/  IADD3 R3, R3, UR11, RZ ;  /* 0x0000000b03037c10 */ /* 0x000fe2000fffe0ff */
[----:B------:R-:W-:Y:S01]  /*19f0*/  IMAD.MOV.U32 R14, RZ, RZ, R5 ;  /* 0x000000ffff0e7224 */ /* 0x000fe200078e0005 */
[C---:B------:R-:W-:Y:S01]  /*1a00*/  IADD3 R36, R38.reuse, 0x1, RZ ;  /* 0x0000000126247810 */ /* 0x040fe20007ffe0ff */
[----:B------:R-:W-:Y:S01]  /*1a10*/  IMAD.MOV.U32 R25, RZ, RZ, R41 ;  /* 0x000000ffff197224 */ /* 0x000fe200078e0029 */
[----:B------:R-:W-:-:S02]  /*1a20*/  IADD3 R34, R38, 0x2, RZ ;  /* 0x0000000226227810 */ /* 0x000fc40007ffe0ff */
[----:B------:R-:W-:Y:S02]  /*1a30*/  SHF.R.S32.HI R37, RZ, 0x1f, R36 ;  /* 0x0000001fff257819 */ /* 0x000fe40000011424 */
[----:B------:R-:W-:Y:S01]  /*1a40*/  SHF.R.S32.HI R35, RZ, 0x1f, R34 ;  /* 0x0000001fff237819 */ /* 0x000fe20000011422 */
[----:B0-----:R-:W-:Y:S01]  /*1a50*/  UIADD3 UR12, UP0, UR12, UR14, URZ ;  /* 0x0000000e0c0c7290 */ /* 0x001fe2000ff1e03f */
[----:B------:R-:W-:Y:S02]  /*1a60*/  IADD3 R26, P2, R34, 0x1, RZ ;  /* 0x00000001221a7810 */ /* 0x000fe40007f5e0ff */
[----:B------:R-:W-:Y:S01]  /*1a70*/  IADD3 R11, R46, 0x1, RZ ;  /* 0x000000012e0b7810 */ /* 0x000fe20007ffe0ff */
[----:B------:R-:W-:Y:S01]  /*1a80*/  UIADD3.X UR13, URZ, UR15, URZ, UP0, !UPT ;  /* 0x0000000f3f0d7290 */ /* 0x000fe200087fe43f */
[----:B------:R-:W-:Y:S01]  /*1a90*/  IMAD R46, R4, c[0x0][0x184], R46 ;  /* 0x00006100042e7a24 */ /* 0x000fe200078e022e */
[----:B------:R-:W-:Y:S01]  /*1aa0*/  MOV R24, R40 ;  /* 0x0000002800187202 */ /* 0x000fe20000000f00 */
[----:B------:R-:W-:-:S04]  /*1ab0*/  IMAD.WIDE.U32 R16, R2, UR12, R16 ;  /* 0x0000000c02107c25 */ /* 0x000fc8000f8e0010 */
[----:B------:R-:W-:Y:S02]  /*1ac0*/  IMAD R3, R3, UR12, RZ ;  /* 0x0000000c03037c24 */ /* 0x000fe4000f8e02ff */
[----:B------:R-:W-:Y:S02]  /*1ad0*/  IMAD R4, R4, c[0x0][0x184], R11 ;  /* 0x0000610004047a24 */ /* 0x000fe400078e020b */
[----:B------:R-:W-:Y:S01]  /*1ae0*/  IMAD R2, R2, UR13, R3 ;  /* 0x0000000d02027c24 */ /* 0x000fe2000f8e0203 */
[----:B------:R-:W-:Y:S01]  /*1af0*/  IADD3 R3, P0, R12, R16, RZ ;  /* 0x000000100c037210 */ /* 0x000fe20007f1e0ff */
[----:B------:R-:W-:Y:S01]  /*1b00*/  IMAD.IADD R4, R4, 0x1, -R13 ;  /* 0x0000000104047824 */ /* 0x000fe200078e0a0d */
[----:B------:R-:W-:Y:S02]  /*1b10*/  IADD3 R13, R46, -R13, RZ ;  /* 0x8000000d2e0d7210 */ /* 0x000fe40007ffe0ff */
[----:B------:R-:W-:Y:S01]  /*1b20*/  IADD3.X R16, R15, R17, R2, P0, !PT ;  /* 0x000000110f107210 */ /* 0x000fe200007fe402 */
[----:B------:R-:W-:Y:S01]  /*1b30*/  IMAD.X R2, RZ, RZ, R39, P1 ;  /* 0x000000ffff027224 */ /* 0x000fe200008e0627 */
[----:B------:R-:W-:-:S02]  /*1b40*/  LEA R32, P0, R3, c[0x0][0x160], 0x3 ;  /* 0x0000580003207a11 */ /* 0x000fc400078018ff */
[----:B------:R-:W-:Y:S01]  /*1b50*/  IADD3 R28, P1, R36, 0x1, RZ ;  /* 0x00000001241c7810 */ /* 0x000fe20007f3e0ff */
[----:B------:R-:W-:Y:S01]  /*1b60*/  IMAD R15, R2, c[0x0][0x178], RZ ;  /* 0x00005e00020f7a24 */ /* 0x000fe200078e02ff */
[----:B------:R-:W-:Y:S01]  /*1b70*/  LEA.HI.X R33, R3, c[0x0][0x164], R16, 0x3, P0 ;  /* 0x0000590003217a11 */ /* 0x000fe200000f1c10 */
[----:B------:R-:W-:Y:S02]  /*1b80*/  IMAD.X R2, RZ, RZ, R35, P2 ;  /* 0x000000ffff027224 */ /* 0x000fe400010e0623 */
[----:B------:R-:W-:-:S04]  /*1b90*/  IMAD.X R3, RZ, RZ, R37, P1 ;  /* 0x000000ffff037224 */ /* 0x000fc800008e0625 */
[----:B------:R-:W-:Y:S02]  /*1ba0*/  IMAD R17, R3, c[0x0][0x178], RZ ;  /* 0x00005e0003117a24 */ /* 0x000fe400078e02ff */
[----:B------:R-:W-:Y:S02]  /*1bb0*/  IMAD R3, R30, UR9, R15 ;  /* 0x000000091e037c24 */ /* 0x000fe4000f8e020f */
[----:B------:R-:W-:Y:S02]  /*1bc0*/  IMAD R15, R2, c[0x0][0x178], RZ ;  /* 0x00005e00020f7a24 */ /* 0x000fe400078e02ff */
[----:B------:R-:W-:Y:S02]  /*1bd0*/  IMAD R17, R28, UR9, R17 ;  /* 0x000000091c117c24 */ /* 0x000fe4000f8e0211 */
[----:B------:R-:W-:-:S04]  /*1be0*/  IMAD.WIDE.U32 R30, R30, R27, c[0x2][0x0] ;  /* 0x008000001e1e7625 */ /* 0x000fc800078e001b */
[----:B------:R-:W-:-:S04]  /*1bf0*/  IMAD.WIDE.U32 R28, R28, R27, c[0x2][0x0] ;  /* 0x008000001c1c7625 */ /* 0x000fc800078e001b */
[----:B------:R-:W-:Y:S01]  /*1c00*/  IMAD R19, R26, UR9, R15 ;  /* 0x000000091a137c24 */ /* 0x000fe2000f8e020f */
[----:B------:R-:W-:Y:S01]  /*1c10*/  LOP3.LUT R15, R4, 0x3, RZ, 0xc0, !PT ;  /* 0x00000003040f7812 */ /* 0x000fe200078ec0ff */
[----:B------:R-:W-:-:S04]  /*1c20*/  IMAD.WIDE.U32 R26, R26, R27, c[0x2][0x0] ;  /* 0x008000001a1a7625 */ /* 0x000fc800078e001b */
[----:B------:R-:W-:Y:S02]  /*1c30*/  IMAD.IADD R16, R31, 0x1, R3 ;  /* 0x000000011f107824 */ /* 0x000fe400078e0203 */
[----:B------:R-:W-:Y:S02]  /*1c40*/  IMAD.IADD R17, R29, 0x1, R17 ;  /* 0x000000011d117824 */ /* 0x000fe400078e0211 */
[----:B------:R-:W-:Y:S02]  /*1c50*/  IMAD.IADD R18, R27, 0x1, R19 ;  /* 0x000000011b127824 */ /* 0x000fe400078e0213 */
.L_x_517:
        /* <DEDUP_REMOVED lines=12> */
[----:B------:R-:W-:Y:S01]  /*1d20*/  IMAD.MOV.U32 R4, RZ, RZ, c[0x0][0x17c] ;  /* 0x00005f00ff047624 */ /* 0x000fe200078e00ff */
[----:B------:R-:W-:Y:S01]  /*1d30*/  MOV R2, 0x1d60 ;  /* 0x00001d6000027802 */ /* 0x000fe20000000f00 */
[----:B------:R-:W-:Y:S02]  /*1d40*/  IMAD.U32 R6, RZ, RZ, UR5 ;  /* 0x00000005ff067e24 */ /* 0x000fe4000f8e00ff */
[----:B------:R-:W-:Y:S05]  /*1d50*/  CALL.REL.NOINC `($__internal_4_$__cuda_sm20_div_s64) ;  /* 0x0000535000007944 */ /* 0x000fea0003c00000 */
[----:B------:R-:W-:Y:S01]  /*1d60*/  MOV R20, R46 ;  /* 0x0000002e00147202 */ /* 0x000fe20000000f00 */
[----:B------:R-:W-:Y:S05]  /*1d70*/  BRA `(.L_x_415) ;  /* 0x0000012000007947 */ /* 0x000fea0003800000 */
.L_x_414:
        /* <DEDUP_REMOVED lines=18> */
.L_x_415:
[----:B------:R-:W-:Y:S05]  /*1ea0*/  BSYNC B2 ;  /* 0x0000000000027941 */ /* 0x000fea0003800000 */
.L_x_413:
        /* <DEDUP_REMOVED lines=9> */
[----:B------:R-:W-:Y:S05]  /*1f40*/  CALL.REL.NOINC `($__internal_4_$__cuda_sm20_div_s64) ;  /* 0x0000516000007944 */ /* 0x000fea0003c00000 */
        /* <DEDUP_REMOVED lines=10> */
.L_x_417:
        /* <DEDUP_REMOVED lines=21> */
.L_x_418:
[----:B------:R-:W-:Y:S05]  /*2140*/  BSYNC B2 ;  /* 0x0000000000027941 */ /* 0x000fea0003800000 */
.L_x_416:
        /* <DEDUP_REMOVED lines=13> */
.L_x_420:
        /* <DEDUP_REMOVED lines=18> */
.L_x_421:
[----:B------:R-:W-:Y:S05]  /*2340*/  BSYNC B2 ;  /* 0x0000000000027941 */ /* 0x000fea0003800000 */
.L_x_419:
        /* <DEDUP_REMOVED lines=8> */
.L_x_515:
[----:B------:R-:W-:Y:S01]  /*23d0*/  SHF.R.S32.HI R21, RZ, 0x1f, R20 ;  /* 0x0000001fff157819 */ /* 0x000fe20000011414 */
[----:B------:R-:W-:Y:S01]  /*23e0*/  IMAD.MOV.U32 R61, RZ, RZ, c[0x0][0x174] ;  /* 0x00005d00ff3d7624 */ /* 0x000fe200078e00ff */
[----:B------:R-:W-:Y:S01]  /*23f0*/  IADD3 R2, P0, R20, 0x1, RZ ;  /* 0x0000000114027810 */ /* 0x000fe20007f1e0ff */
[----:B------:R-:W-:Y:S04]  /*2400*/  BSSY B3, `(.L_x_424) ;  /* 0x0000021000037945 */ /* 0x000fe80003800000 */
        /* <DEDUP_REMOVED lines=8> */
[----:B------:R-:W-:Y:S01]  /*2490*/  MOV R4, c[0x0][0x180] ;  /* 0x0000600000047a02 */ /* 0x000fe20000000f00 */
[----:B------:R-:W-:Y:S01]  /*24a0*/  IMAD.U32 R6, RZ, RZ, UR6 ;  /* 0x00000006ff067e24 */ /* 0x000fe2000f8e00ff */
[----:B------:R-:W-:Y:S02]  /*24b0*/  MOV R2, 0x24d0 ;  /* 0x000024d000027802 */ /* 0x000fe40000000f00 */
[----:B------:R-:W-:Y:S05]  /*24c0*/  CALL.REL.NOINC `($__internal_4_$__cuda_sm20_div_s64) ;  /* 0x00004be000007944 */ /* 0x000fea0003c00000 */
[----:B------:R-:W-:Y:S01]  /*24d0*/  IMAD.MOV.U32 R22, RZ, RZ, R46 ;  /* 0x000000ffff167224 */ /* 0x000fe200078e002e */
[----:B------:R-:W-:Y:S05]  /*24e0*/  BRA `(.L_x_426) ;  /* 0x0000012000007947 */ /* 0x000fea0003800000 */
.L_x_425:
        /* <DEDUP_REMOVED lines=18> */
.L_x_426:
[----:B------:R-:W-:Y:S05]  /*2610*/  BSYNC B3 ;  /* 0x0000000000037941 */ /* 0x000fea0003800000 */
.L_x_424:
        /* <DEDUP_REMOVED lines=9> */
[----:B------:R-:W-:Y:S05]  /*26b0*/  CALL.REL.NOINC `($__internal_4_$__cuda_sm20_div_s64) ;  /* 0x000049f000007944 */ /* 0x000fea0003c00000 */
[----:B------:R-:W-:-:S04]  /*26c0*/  IADD3 R23, P0, RZ, -R46, RZ ;  /* 0x8000002eff177210 */ /* 0x000fc80007f1e0ff */
[----:B------:R-:W-:Y:S01]  /*26d0*/  IADD3.X R4, RZ, ~R4, RZ, P0, !PT ;  /* 0x80000004ff047210 */ /* 0x000fe200007fe4ff */
[----:B------:R-:W-:-:S04]  /*26e0*/  IMAD.WIDE.U32 R2, R23, c[0x0][0x180], R20 ;  /* 0x0000600017027a25 */ /* 0x000fc800078e0014 */
[----:B------:R-:W-:Y:S02]  /*26f0*/  IMAD R4, R4, c[0x0][0x180], RZ ;  /* 0x0000600004047a24 */ /* 0x000fe400078e02ff */
[----:B------:R-:W-:Y:S02]  /*2700*/  IMAD.MOV.U32 R21, RZ, RZ, R46 ;  /* 0x000000ffff157224 */ /* 0x000fe400078e002e */
[----:B------:R-:W-:-:S04]  /*2710*/  IMAD R23, R23, UR6, R4 ;  /* 0x0000000617177c24 */ /* 0x000fc8000f8e0204 */
[----:B------:R-:W-:Y:S01]  /*2720*/  IMAD.IADD R3, R3, 0x1, R23 ;  /* 0x0000000103037824 */ /* 0x000fe200078e0217 */
[----:B------:R-:W-:Y:S05]  /*2730*/  BRA `(.L_x_429) ;  /* 0x0000015000007947 */ /* 0x000fea0003800000 */
.L_x_428:
        /* <DEDUP_REMOVED lines=21> */
.L_x_429:
[----:B------:R-:W-:Y:S05]  /*2890*/  BSYNC B3 ;  /* 0x0000000000037941 */ /* 0x000fea0003800000 */
.L_x_427:
        /* <DEDUP_REMOVED lines=13> */
.L_x_431:
        /* <DEDUP_REMOVED lines=18> */
.L_x_432:
[----:B------:R-:W-:Y:S05]  /*2a90*/  BSYNC B3 ;  /* 0x0000000000037941 */ /* 0x000fea0003800000 */
.L_x_430:
        /* <DEDUP_REMOVED lines=21> */
[----:B------:R-:W-:Y:S05]  /*2bf0*/  CALL.REL.NOINC `($__internal_4_$__cuda_sm20_div_s64) ;  /* 0x000044b000007944 */ /* 0x000fea0003c00000 */
[----:B------:R-:W-:Y:S01]  /*2c00*/  IMAD.MOV.U32 R23, RZ, RZ, R46 ;  /* 0x000000ffff177224 */ /* 0x000fe200078e002e */
[----:B------:R-:W-:Y:S05]  /*2c10*/  BRA `(.L_x_439) ;  /* 0x0000012000007947 */ /* 0x000fea0003800000 */
.L_x_438:
        /* <DEDUP_REMOVED lines=18> */
.L_x_439:
[----:B------:R-:W-:Y:S05]  /*2d40*/  BSYNC B5 ;  /* 0x0000000000057941 */ /* 0x000fea0003800000 */
.L_x_437:
        /* <DEDUP_REMOVED lines=9> */
[----:B------:R-:W-:Y:S05]  /*2de0*/  CALL.REL.NOINC `($__internal_4_$__cuda_sm20_div_s64) ;  /* 0x000042c000007944 */ /* 0x000fea0003c00000 */
        /* <DEDUP_REMOVED lines=8> */
.L_x_441:
        /* <DEDUP_REMOVED lines=21> */
.L_x_442:
[----:B------:R-:W-:Y:S05]  /*2fc0*/  BSYNC B5 ;  /* 0x0000000000057941 */ /* 0x000fea0003800000 */
.L_x_440:
        /* <DEDUP_REMOVED lines=13> */
.L_x_444:
        /* <DEDUP_REMOVED lines=18> */
.L_x_445:
[----:B------:R-:W-:Y:S05]  /*31c0*/  BSYNC B5 ;  /* 0x0000000000057941 */ /* 0x000fea0003800000 */
.L_x_443:
[----:B------:R-:W-:-:S04]  /*31d0*/  IMAD R43, R20, c[0x0][0x184], R38 ;  /* 0x00006100142b7a24 */ /* 0x000fc800078e0226 */
[----:B------:R-:W-:-:S05]  /*31e0*/  IMAD.WIDE R42, R43, 0x8, R24 ;  /* 0x000000082b2a7825 */ /* 0x000fca00078e0218 */
[----:B------:R-:W2:Y:S01]  /*31f0*/  LDG.E.64 R64, [R42.64] ;  /* 0x000000122a407981 */ /* 0x000ea2000c1e1b00 */
[----:B------:R-:W-:Y:S01]  /*3200*/  IADD3 R23, R23, 0x1, RZ ;  /* 0x0000000117177810 */ /* 0x000fe20007ffe0ff */
[----:B------:R-:W-:Y:S01]  /*3210*/  IMAD.MOV R22, RZ, RZ, -R22 ;  /* 0x000000ffff167224 */ /* 0x000fe200078e0a16 */
[----:B------:R-:W-:Y:S01]  /*3220*/  BSSY B6, `(.L_x_446) ;  /* 0x0000017000067945 */ /* 0x000fe20003800000 */
[----:B------:R-:W-:Y:S02]  /*3230*/  IADD3 R56, R38, 0x1, RZ ;  /* 0x0000000126387810 */ /* 0x000fe40007ffe0ff */
[----:B------:R-:W-:Y:S01]  /*3240*/  IMAD R23, R22, c[0x0][0x178], R23 ;  /* 0x00005e0016177a24 */ /* 0x000fe200078e0217 */
[----:B------:R-:W-:-:S03]  /*3250*/  HFMA2.MMA R22, -RZ, RZ, 0, 5.9604644775390625e-08 ;  /* 0x00000001ff167435 */ /* 0x000fc600000001ff */
[----:B------:R-:W-:-:S04]  /*3260*/  IMAD.IADD R2, R23, 0x1, -R46 ;  /* 0x0000000117027824 */ /* 0x000fc800078e0a2e */
[----:B------:R-:W-:-:S06]  /*3270*/  IMAD R2, R21, R2, RZ ;  /* 0x0000000215027224 */ /* 0x000fcc00078e02ff */
[----:B------:R-:W0:Y:S08]  /*3280*/  I2F.F64 R2, R2 ;  /* 0x0000000200027312 */ /* 0x000e300000201c00 */
[----:B0-----:R-:W0:Y:S02]  /*3290*/  MUFU.RCP64H R23, R3 ;  /* 0x0000000300177308 */ /* 0x001e240000001800 */
[----:B0-----:R-:W0:-:S06]  /*32a0*/  DFMA R44, -R2, R22, 1 ;  /* 0x3ff00000022c742b */ /* 0x001e0c0000000116 */
[----:B0-----:R-:W0:-:S06]  /*32b0*/  DFMA R44, R44, R44, R44 ;  /* 0x0000002c2c2c722b */ /* 0x001e0c000000002c */
[----:B0-----:R-:W0:-:S06]  /*32c0*/  DFMA R44, R22, R44, R22 ;  /* 0x0000002c162c722b */ /* 0x001e0c0000000016 */
[----:B0-----:R-:W0:-:S06]  /*32d0*/  DFMA R22, -R2, R44, 1 ;  /* 0x3ff000000216742b */ /* 0x001e0c000000012c */
[----:B0-----:R-:W2:-:S06]  /*32e0*/  DFMA R22, R44, R22, R44 ;  /* 0x000000162c16722b */ /* 0x001e8c000000002c */
[----:B--2---:R-:W0:Y:S01]  /*32f0*/  DMUL R44, R64, R22 ;  /* 0x00000016402c7228 */ /* 0x004e220000000000 */
[----:B------:R-:W-:-:S05]  /*3300*/  FSETP.GEU.AND P1, PT, |R65|, 6.5827683646048100446e-37, PT ;  /* 0x036000004100780b */ /* 0x000fca0003f2e200 */
[----:B0-----:R-:W0:-:S06]  /*3310*/  DFMA R46, -R2, R44, R64 ;  /* 0x0000002c022e722b */ /* 0x001e0c0000000140 */
[----:B0-----:R-:W0:-:S10]  /*3320*/  DFMA R70, R22, R46, R44 ;  /* 0x0000002e1646722b */ /* 0x001e14000000002c */
[----:B0-----:R-:W-:-:S05]  /*3330*/  FFMA R4, RZ, R3, R71 ;  /* 0x00000003ff047223 */ /* 0x001fca0000000047 */
[----:B------:R-:W-:-:S13]  /*3340*/  FSETP.GT.AND P0, PT, |R4|, 1.469367938527859385e-39, PT ;  /* 0x001000000400780b */ /* 0x000fda0003f04200 */
[----:B------:R-:W-:Y:S05]  /*3350*/  @P0 BRA P1, `(.L_x_447) ;  /* 0x0000003000000947 */ /* 0x000fea0000800000 */
[----:B------:R-:W-:Y:S01]  /*3360*/  IMAD.MOV.U32 R6, RZ, RZ, R2 ;  /* 0x000000ffff067224 */ /* 0x000fe200078e0002 */
[----:B------:R-:W-:Y:S02]  /*3370*/  MOV R4, 0x3390 ;  /* 0x0000339000047802 */ /* 0x000fe40000000f00 */
[----:B------:R-:W-:Y:S05]  /*3380*/  CALL.REL.NOINC `($__internal_3_$__cuda_sm20_div_rn_f64_full) ;  /* 0x0000374000007944 */ /* 0x000fea0003c00000 */
.L_x_447:
[----:B------:R-:W-:Y:S05]  /*3390*/  BSYNC B6 ;  /* 0x0000000000067941 */ /* 0x000fea0003800000 */
.L_x_446:
[----:B------:R-:W2:Y:S01]  /*33a0*/  LDG.E.64 R44, [R32.64] ;  /* 0x00000012202c7981 */ /* 0x000ea2000c1e1b00 */
[----:B------:R-:W-:Y:S01]  /*33b0*/  ISETP.NE.AND P0, PT, R15, 0x1, PT ;  /* 0x000000010f00780c */ /* 0x000fe20003f05270 */
[----:B--2---:R-:W0:-:S07]  /*33c0*/  DADD R44, R44, R70 ;  /* 0x000000002c2c7229 */ /* 0x004e0e0000000046 */
[----:B0-----:R0:W-:Y:S05]  /*33d0*/  STG.E.64 [R32.64], R44 ;  /* 0x0000002c20007986 */ /* 0x0011ea000c101b12 */
        /* <DEDUP_REMOVED lines=10> */
[----:B0-----:R-:W-:Y:S05]  /*3480*/  CALL.REL.NOINC `($__internal_4_$__cuda_sm20_div_s64) ;  /* 0x00003c2000007944 */ /* 0x001fea0003c00000 */
[----:B------:R-:W-:Y:S01]  /*3490*/  IMAD.MOV.U32 R23, RZ, RZ, R46 ;  /* 0x000000ffff177224 */ /* 0x000fe200078e002e */
[----:B------:R-:W-:Y:S05]  /*34a0*/  BRA `(.L_x_450) ;  /* 0x0000012000007947 */ /* 0x000fea0003800000 */
.L_x_449:
        /* <DEDUP_REMOVED lines=18> */
.L_x_450:
[----:B------:R-:W-:Y:S05]  /*35d0*/  BSYNC B5 ;  /* 0x0000000000057941 */ /* 0x000fea0003800000 */
.L_x_448:
        /* <DEDUP_REMOVED lines=9> */
[----:B0-----:R-:W-:Y:S05]  /*3670*/  CALL.REL.NOINC `($__internal_4_$__cuda_sm20_div_s64) ;  /* 0x00003a3000007944 */ /* 0x001fea0003c00000 */
        /* <DEDUP_REMOVED lines=8> */
.L_x_452:
        /* <DEDUP_REMOVED lines=21> */
.L_x_453:
[----:B------:R-:W-:Y:S05]  /*3850*/  BSYNC B5 ;  /* 0x0000000000057941 */ /* 0x000fea0003800000 */
.L_x_451:
        /* <DEDUP_REMOVED lines=11> */
[----:B0-----:R-:W-:Y:S05]  /*3910*/  CALL.REL.NOINC `($__internal_4_$__cuda_sm20_div_s64) ;  /* 0x0000379000007944 */ /* 0x001fea0003c00000 */
[----:B------:R-:W-:Y:S05]  /*3920*/  BRA `(.L_x_456) ;  /* 0x0000012000007947 */ /* 0x000fea0003800000 */
.L_x_455:
        /* <DEDUP_REMOVED lines=18> */
.L_x_456:
[----:B------:R-:W-:Y:S05]  /*3a50*/  BSYNC B5 ;  /* 0x0000000000057941 */ /* 0x000fea0003800000 */
.L_x_454:
[----:B------:R-:W2:Y:S01]  /*3a60*/  LDG.E.64 R64, [R42.64+0x8] ;  /* 0x000008122a407981 */ /* 0x000ea2000c1e1b00 */
        /* <DEDUP_REMOVED lines=8> */
[----:B------:R-:W1:Y:S08]  /*3af0*/  I2F.F64 R2, R2 ;  /* 0x0000000200027312 */ /* 0x000e700000201c00 */
[----:B-1----:R-:W1:Y:S02]  /*3b00*/  MUFU.RCP64H R23, R3 ;  /* 0x0000000300177308 */ /* 0x002e640000001800 */
[----:B-1----:R-:W1:-:S06]  /*3b10*/  DFMA R46, -R2, R22, 1 ;  /* 0x3ff00000022e742b */ /* 0x002e4c0000000116 */
[----:B-1----:R-:W1:-:S06]  /*3b20*/  DFMA R46, R46, R46, R46 ;  /* 0x0000002e2e2e722b */ /* 0x002e4c000000002e */
[----:B-1----:R-:W1:-:S06]  /*3b30*/  DFMA R46, R22, R46, R22 ;  /* 0x0000002e162e722b */ /* 0x002e4c0000000016 */
[----:B-1----:R-:W1:-:S06]  /*3b40*/  DFMA R22, -R2, R46, 1 ;  /* 0x3ff000000216742b */ /* 0x002e4c000000012e */
[----:B-1----:R-:W2:-:S06]  /*3b50*/  DFMA R22, R46, R22, R46 ;  /* 0x000000162e16722b */ /* 0x002e8c000000002e */
[----:B--2---:R-:W1:Y:S01]  /*3b60*/  DMUL R46, R64, R22 ;  /* 0x00000016402e7228 */ /* 0x004e620000000000 */
[----:B------:R-:W-:-:S05]  /*3b70*/  FSETP.GEU.AND P1, PT, |R65|, 6.5827683646048100446e-37, PT ;  /* 0x036000004100780b */ /* 0x000fca0003f2e200 */
[----:B-1----:R-:W1:-:S06]  /*3b80*/  DFMA R48, -R2, R46, R64 ;  /* 0x0000002e0230722b */ /* 0x002e4c0000000140 */
[----:B-1----:R-:W1:-:S10]  /*3b90*/  DFMA R70, R22, R48, R46 ;  /* 0x000000301646722b */ /* 0x002e54000000002e */
[----:B-1----:R-:W-:-:S05]  /*3ba0*/  FFMA R4, RZ, R3, R71 ;  /* 0x00000003ff047223 */ /* 0x002fca0000000047 */
[----:B------:R-:W-:-:S13]  /*3bb0*/  FSETP.GT.AND P0, PT, |R4|, 1.469367938527859385e-39, PT ;  /* 0x001000000400780b */ /* 0x000fda0003f04200 */
[----:B------:R-:W-:Y:S05]  /*3bc0*/  @P0 BRA P1, `(.L_x_458) ;  /* 0x0000003000000947 */ /* 0x000fea0000800000 */
[----:B------:R-:W-:Y:S01]  /*3bd0*/  IMAD.MOV.U32 R6, RZ, RZ, R2 ;  /* 0x000000ffff067224 */ /* 0x000fe200078e0002 */
[----:B------:R-:W-:Y:S02]  /*3be0*/  MOV R4, 0x3c00 ;  /* 0x00003c0000047802 */ /* 0x000fe40000000f00 */
[----:B0-----:R-:W-:Y:S05]  /*3bf0*/  CALL.REL.NOINC `($__internal_3_$__cuda_sm20_div_rn_f64_full) ;  /* 0x00002ed000007944 */ /* 0x001fea0003c00000 */
.L_x_458:
[----:B------:R-:W-:Y:S05]  /*3c00*/  BSYNC B6 ;  /* 0x0000000000067941 */ /* 0x000fea0003800000 */
.L_x_457:
[----:B0-----:R-:W0:Y:S01]  /*3c10*/  DADD R44, R44, R70 ;  /* 0x000000002c2c7229 */ /* 0x001e220000000046 */
[----:B------:R-:W-:-:S06]  /*3c20*/  ISETP.NE.AND P0, PT, R15, 0x2, PT ;  /* 0x000000020f00780c */ /* 0x000fcc0003f05270 */
[----:B0-----:R0:W-:Y:S07]  /*3c30*/  STG.E.64 [R32.64], R44 ;  /* 0x0000002c20007986 */ /* 0x0011ee000c101b12 */
        /* <DEDUP_REMOVED lines=13> */
.L_x_460:
        /* <DEDUP_REMOVED lines=18> */
.L_x_461:
[----:B------:R-:W-:Y:S05]  /*3e30*/  BSYNC B5 ;  /* 0x0000000000057941 */ /* 0x000fea0003800000 */
.L_x_459:
        /* <DEDUP_REMOVED lines=18> */
.L_x_463:
        /* <DEDUP_REMOVED lines=21> */
.L_x_464:
[----:B------:R-:W-:Y:S05]  /*40b0*/  BSYNC B5 ;  /* 0x0000000000057941 */ /* 0x000fea0003800000 */
.L_x_462:
        /* <DEDUP_REMOVED lines=13> */
.L_x_466:
        /* <DEDUP_REMOVED lines=18> */
.L_x_467:
[----:B------:R-:W-:Y:S05]  /*42b0*/  BSYNC B5 ;  /* 0x0000000000057941 */ /* 0x000fea0003800000 */
.L_x_465:
        /* <DEDUP_REMOVED lines=26> */
.L_x_469:
[----:B------:R-:W-:Y:S05]  /*4460*/  BSYNC B6 ;  /* 0x0000000000067941 */ /* 0x000fea0003800000 */
.L_x_468:
[----:B0-----:R-:W0:-:S07]  /*4470*/  DADD R44, R44, R70 ;  /* 0x000000002c2c7229 */ /* 0x001e0e0000000046 */
[----:B0-----:R0:W-:Y:S04]  /*4480*/  STG.E.64 [R32.64], R44 ;  /* 0x0000002c20007986 */ /* 0x0011e8000c101b12 */
.L_x_436:
[----:B------:R-:W-:Y:S05]  /*4490*/  BSYNC B3 ;  /* 0x0000000000037941 */ /* 0x000fea0003800000 */
.L_x_435:
[----:B------:R-:W-:-:S13]  /*44a0*/  ISETP.GE.U32.AND P0, PT, R13, 0x3, PT ;  /* 0x000000030d00780c */ /* 0x000fda0003f06070 */
[----:B------:R-:W-:Y:S05]  /*44b0*/  @!P0 BRA `(.L_x_434) ;  /* 0x0000248000008947 */ /* 0x000fea0003800000 */
[----:B------:R-:W-:Y:S01]  /*44c0*/  IADD3 R2, P0, R56, 0x1, RZ ;  /* 0x0000000138027810 */ /* 0x000fe20007f1e0ff */
[----:B------:R-:W-:Y:S01]  /*44d0*/  IMAD.MOV.U32 R55, RZ, RZ, c[0x0][0x178] ;  /* 0x00005e00ff377624 */ /* 0x000fe200078e00ff */
[--C-:B------:R-:W-:Y:S01]  /*44e0*/  SHF.R.S32.HI R23, RZ, 0x1f, R56.reuse ;  /* 0x0000001fff177819 */ /* 0x100fe20000011438 */
[----:B------:R-:W-:Y:S01]  /*44f0*/  IMAD R43, R20, c[0x0][0x184], R56 ;  /* 0x00006100142b7a24 */ /* 0x000fe200078e0238 */
[----:B------:R-:W-:Y:S01]  /*4500*/  IADD3 R4, R56, 0x3, RZ ;  /* 0x0000000338047810 */ /* 0x000fe20007ffe0ff */
[----:B------:R-:W-:Y:S01]  /*4510*/  IMAD R6, R2, UR9, RZ ;  /* 0x0000000902067c24 */ /* 0x000fe2000f8e02ff */
[----:B0-----:R-:W-:Y:S01]  /*4520*/  IADD3 R44, R56, 0x1, RZ ;  /* 0x00000001382c7810 */ /* 0x001fe20007ffe0ff */
[----:B------:R-:W-:Y:S01]  /*4530*/  IMAD.X R3, RZ, RZ, R23, P0 ;  /* 0x000000ffff037224 */ /* 0x000fe200000e0617 */
[----:B------:R-:W-:Y:S01]  /*4540*/  IADD3 R50, P0, R4, 0x1, RZ ;  /* 0x0000000104327810 */ /* 0x000fe20007f1e0ff */
[----:B------:R-:W-:-:S03]  /*4550*/  IMAD.WIDE R42, R43, 0x8, R24 ;  /* 0x000000082b2a7825 */ /* 0x000fc600078e0218 */
[----:B------:R-:W-:Y:S01]  /*4560*/  LEA.HI.X.SX32 R4, R4, RZ, 0x1, P0 ;  /* 0x000000ff04047211 */ /* 0x000fe200000f0eff */
[----:B------:R-:W-:Y:S01]  /*4570*/  IMAD R47, R3, c[0x0][0x178], R6 ;  /* 0x00005e00032f7a24 */ /* 0x000fe200078e0206 */
[----:B------:R-:W-:Y:S01]  /*4580*/  IADD3 R6, R56, 0x2, RZ ;  /* 0x0000000238067810 */ /* 0x000fe20007ffe0ff */
[----:B------:R-:W-:Y:S01]  /*4590*/  IMAD.WIDE.U32 R2, R2, R55, c[0x2][0x0] ;  /* 0x0080000002027625 */ /* 0x000fe200078e0037 */
[----:B------:R-:W-:Y:S02]  /*45a0*/  IADD3 R54, P0, R44, 0x1, RZ ;  /* 0x000000012c367810 */ /* 0x000fe40007f1e0ff */
[----:B------:R-:W-:Y:S01]  /*45b0*/  IADD3 R52, P1, R6, 0x1, RZ ;  /* 0x0000000106347810 */ /* 0x000fe20007f3e0ff */
[----:B------:R-:W-:Y:S01]  /*45c0*/  IMAD R45, R50, UR9, RZ ;  /* 0x00000009322d7c24 */ /* 0x000fe2000f8e02ff */
[----:B------:R-:W-:Y:S01]  /*45d0*/  IADD3 R48, R3, R47, RZ ;  /* 0x0000002f03307210 */ /* 0x000fe20007ffe0ff */
[----:B------:R-:W-:Y:S01]  /*45e0*/  IMAD R47, R54, UR9, RZ ;  /* 0x00000009362f7c24 */ /* 0x000fe2000f8e02ff */
[----:B------:R-:W-:Y:S01]  /*45f0*/  LEA.HI.X.SX32 R6, R6, RZ, 0x1, P1 ;  /* 0x000000ff06067211 */ /* 0x000fe200008f0eff */
[----:B------:R-:W-:Y:S01]  /*4600*/  IMAD R3, R52, UR9, RZ ;  /* 0x0000000934037c24 */ /* 0x000fe2000f8e02ff */
[----:B------:R-:W-:Y:S01]  /*4610*/  LEA.HI.X.SX32 R44, R44, RZ, 0x1, P0 ;  /* 0x000000ff2c2c7211 */ /* 0x000fe200000f0eff */
[----:B------:R-:W-:-:S02]  /*4620*/  IMAD R45, R4, c[0x0][0x178], R45 ;  /* 0x00005e00042d7a24 */ /* 0x000fc400078e022d */
[----:B------:R-:W-:-:S04]  /*4630*/  IMAD.WIDE.U32 R50, R50, R55, c[0x2][0x0] ;  /* 0x0080000032327625 */ /* 0x000fc800078e0037 */
[----:B------:R-:W-:Y:S02]  /*4640*/  IMAD R3, R6, c[0x0][0x178], R3 ;  /* 0x00005e0006037a24 */ /* 0x000fe400078e0203 */
[----:B------:R-:W-:-:S04]  /*4650*/  IMAD.WIDE.U32 R52, R52, R55, c[0x2][0x0] ;  /* 0x0080000034347625 */ /* 0x000fc800078e0037 */
[----:B------:R-:W-:Y:S02]  /*4660*/  IMAD R47, R44, c[0x0][0x178], R47 ;  /* 0x00005e002c2f7a24 */ /* 0x000fe400078e022f */
[----:B------:R-:W-:-:S04]  /*4670*/  IMAD.WIDE.U32 R54, R54, R55, c[0x2][0x0] ;  /* 0x0080000036367625 */ /* 0x000fc800078e0037 */
[----:B------:R-:W-:Y:S02]  /*4680*/  IMAD.IADD R49, R51, 0x1, R45 ;  /* 0x0000000133317824 */ /* 0x000fe400078e022d */
[----:B------:R-:W-:Y:S02]  /*4690*/  IMAD.IADD R51, R53, 0x1, R3 ;  /* 0x0000000135337824 */ /* 0x000fe400078e0203 */
[----:B------:R-:W-:Y:S02]  /*46a0*/  IMAD.MOV.U32 R22, RZ, RZ, R2 ;  /* 0x000000ffff167224 */ /* 0x000fe400078e0002 */
[----:B------:R-:W-:Y:S02]  /*46b0*/  IMAD.IADD R53, R55, 0x1, R47 ;  /* 0x0000000137357824 */ /* 0x000fe400078e022f */
.L_x_514:
        /* <DEDUP_REMOVED lines=10> */
[----:B------:R-:W-:Y:S01]  /*4760*/  IMAD.MOV.U32 R44, RZ, RZ, R46 ;  /* 0x000000ffff2c7224 */ /* 0x000fe200078e002e */
[----:B------:R-:W-:Y:S05]  /*4770*/  BRA `(.L_x_472) ;  /* 0x0000012000007947 */ /* 0x000fea0003800000 */
.L_x_471:
        /* <DEDUP_REMOVED lines=18> */
.L_x_472:
[----:B------:R-:W-:Y:S05]  /*48a0*/  BSYNC B3 ;  /* 0x0000000000037941 */ /* 0x000fea0003800000 */
.L_x_470:
        /* <DEDUP_REMOVED lines=10> */
[----:B------:R-:W-:Y:S01]  /*4950*/  IADD3 R45, P0, RZ, -R46, RZ ;  /* 0x8000002eff2d7210 */ /* 0x000fe20007f1e0ff */
[----:B------:R-:W-:-:S04]  /*4960*/  IMAD.MOV.U32 R57, RZ, RZ, R23 ;  /* 0x000000ffff397224 */ /* 0x000fc800078e0017 */
[----:B------:R-:W-:Y:S02]  /*4970*/  IMAD.X R4, RZ, RZ, ~R4, P0 ;  /* 0x000000ffff047224 */ /* 0x000fe400000e0e04 */
[----:B------:R-:W-:-:S04]  /*4980*/  IMAD.WIDE.U32 R2, R45, c[0x0][0x184], R56 ;  /* 0x000061002d027a25 */ /* 0x000fc800078e0038 */
[----:B------:R-:W-:-:S04]  /*4990*/  IMAD R4, R4, c[0x0][0x184], RZ ;  /* 0x0000610004047a24 */ /* 0x000fc800078e02ff */
[----:B------:R-:W-:Y:S02]  /*49a0*/  IMAD R47, R45, UR7, R4 ;  /* 0x000000072d2f7c24 */ /* 0x000fe4000f8e0204 */
[----:B------:R-:W-:Y:S02]  /*49b0*/  IMAD.MOV.U32 R45, RZ, RZ, R46 ;  /* 0x000000ffff2d7224 */ /* 0x000fe400078e002e */
[----:B------:R-:W-:Y:S01]  /*49c0*/  IMAD.IADD R3, R47, 0x1, R3 ;  /* 0x000000012f037824 */ /* 0x000fe200078e0203 */
[----:B------:R-:W-:Y:S05]  /*49d0*/  BRA `(.L_x_475) ;  /* 0x0000015000007947 */ /* 0x000fea0003800000 */
.L_x_474:
        /* <DEDUP_REMOVED lines=21> */
.L_x_475:
[----:B------:R-:W-:Y:S05]  /*4b30*/  BSYNC B3 ;  /* 0x0000000000037941 */ /* 0x000fea0003800000 */
.L_x_473:
        /* <DEDUP_REMOVED lines=13> */
.L_x_477:
        /* <DEDUP_REMOVED lines=18> */
.L_x_478:
[----:B------:R-:W-:Y:S05]  /*4d30*/  BSYNC B3 ;  /* 0x0000000000037941 */ /* 0x000fea0003800000 */
.L_x_476:
[----:B------:R-:W2:Y:S01]  /*4d40*/  LDG.E.64 R64, [R42.64] ;  /* 0x000000122a407981 */ /* 0x000ea2000c1e1b00 */
[----:B------:R-:W-:Y:S01]  /*4d50*/  IADD3 R44, R44, 0x1, RZ ;  /* 0x000000012c2c7810 */ /* 0x000fe20007ffe0ff */
[----:B------:R-:W-:Y:S01]  /*4d60*/  IMAD.MOV R3, RZ, RZ, -R45 ;  /* 0x000000ffff037224 */ /* 0x000fe200078e0a2d */
[----:B------:R-:W-:Y:S03]  /*4d70*/  BSSY B3, `(.L_x_479) ;  /* 0x0000016000037945 */ /* 0x000fe60003800000 */
[----:B------:R-:W-:-:S04]  /*4d80*/  IMAD R3, R3, c[0x0][0x178], R44 ;  /* 0x00005e0003037a24 */ /* 0x000fc800078e022c */
[----:B------:R-:W-:Y:S02]  /*4d90*/  IMAD.IADD R2, R3, 0x1, -R46 ;  /* 0x0000000103027824 */ /* 0x000fe400078e0a2e */
[----:B------:R-:W-:Y:S02]  /*4da0*/  IMAD.MOV.U32 R46, RZ, RZ, 0x1 ;  /* 0x00000001ff2e7424 */ /* 0x000fe400078e00ff */
        /* <DEDUP_REMOVED lines=18> */
.L_x_480:
[----:B------:R-:W-:Y:S05]  /*4ed0*/  BSYNC B3 ;  /* 0x0000000000037941 */ /* 0x000fea0003800000 */
.L_x_479:
[----:B------:R-:W2:Y:S01]  /*4ee0*/  LDG.E.64 R58, [R32.64] ;  /* 0x00000012203a7981 */ /* 0x000ea2000c1e1b00 */
[----:B------:R-:W-:Y:S01]  /*4ef0*/  LOP3.LUT R2, R53, UR7, RZ, 0xfc, !PT ;  /* 0x0000000735027c12 */ /* 0x000fe2000f8efcff */
[----:B------:R-:W-:Y:S03]  /*4f00*/  BSSY B3, `(.L_x_481) ;  /* 0x000001f000037945 */ /* 0x000fe60003800000 */
[----:B------:R-:W-:Y:S01]  /*4f10*/  ISETP.NE.U32.AND P0, PT, R2, RZ, PT ;  /* 0x000000ff0200720c */ /* 0x000fe20003f05070 */
[----:B--2---:R-:W0:-:S07]  /*4f20*/  DADD R58, R58, R70 ;  /* 0x000000003a3a7229 */ /* 0x004e0e0000000046 */
[----:B0-----:R0:W-:Y:S05]  /*4f30*/  STG.E.64 [R32.64], R58 ;  /* 0x0000003a20007986 */ /* 0x0011ea000c101b12 */
[----:B------:R-:W-:Y:S05]  /*4f40*/  @!P0 BRA `(.L_x_482) ;  /* 0x0000008000008947 */ /* 0x000fea0003800000 */
[----:B------:R-:W-:Y:S01]  /*4f50*/  MOV R60, R54 ;  /* 0x00000036003c7202 */ /* 0x000fe20000000f00 */
[----:B------:R-:W-:Y:S01]  /*4f60*/  IMAD.MOV.U32 R3, RZ, RZ, R53 ;  /* 0x000000ffff037224 */ /* 0x000fe200078e0035 */
[----:B------:R-:W-:Y:S01]  /*4f70*/  MOV R2, 0x4fb0 ;  /* 0x00004fb000027802 */ /* 0x000fe20000000f00 */
[----:B------:R-:W-:Y:S02]  /*4f80*/  IMAD.MOV.U32 R4, RZ, RZ, c[0x0][0x184] ;  /* 0x00006100ff047624 */ /* 0x000fe400078e00ff */
[----:B------:R-:W-:-:S02]  /*4f90*/  IMAD.U32 R6, RZ, RZ, UR7 ;  /* 0x00000007ff067e24 */ /* 0x000fc4000f8e00ff */
[----:B0-----:R-:W-:Y:S05]  /*4fa0*/  CALL.REL.NOINC `($__internal_4_$__cuda_sm20_div_s64) ;  /* 0x0000210000007944 */ /* 0x001fea0003c00000 */
[----:B------:R-:W-:Y:S01]  /*4fb0*/  IMAD.MOV.U32 R44, RZ, RZ, R46 ;  /* 0x000000ffff2c7224 */ /* 0x000fe200078e002e */
[----:B------:R-:W-:Y:S05]  /*4fc0*/  BRA `(.L_x_483) ;  /* 0x0000012000007947 */ /* 0x000fea0003800000 */
.L_x_482:
        /* <DEDUP_REMOVED lines=18> */
.L_x_483:
[----:B------:R-:W-:Y:S05]  /*50f0*/  BSYNC B3 ;  /* 0x0000000000037941 */ /* 0x000fea0003800000 */
.L_x_481:
        /* <DEDUP_REMOVED lines=11> */
[----:B0-----:R-:W-:Y:S05]  /*51b0*/  CALL.REL.NOINC `($__internal_4_$__cuda_sm20_div_s64) ;  /* 0x00001ef000007944 */ /* 0x001fea0003c00000 */
        /* <DEDUP_REMOVED lines=8> */
.L_x_485:
        /* <DEDUP_REMOVED lines=21> */
.L_x_486:
[----:B------:R-:W-:Y:S05]  /*5390*/  BSYNC B3 ;  /* 0x0000000000037941 */ /* 0x000fea0003800000 */
.L_x_484:
        /* <DEDUP_REMOVED lines=13> */
.L_x_488:
        /* <DEDUP_REMOVED lines=18> */
.L_x_489:
[----:B------:R-:W-:Y:S05]  /*5590*/  BSYNC B3 ;  /* 0x0000000000037941 */ /* 0x000fea0003800000 */
.L_x_487:
[----:B------:R-:W2:Y:S01]  /*55a0*/  LDG.E.64 R64, [R42.64+0x8] ;  /* 0x000008122a407981 */ /* 0x000ea2000c1e1b00 */
[----:B------:R-:W-:Y:S01]  /*55b0*/  IADD3 R44, R44, 0x1, RZ ;  /* 0x000000012c2c7810 */ /* 0x000fe20007ffe0ff */
[----:B------:R-:W-:Y:S01]  /*55c0*/  IMAD.MOV R3, RZ, RZ, -R45 ;  /* 0x000000ffff037224 */ /* 0x000fe200078e0a2d */
[----:B------:R-:W-:Y:S03]  /*55d0*/  BSSY B3, `(.L_x_490) ;  /* 0x0000016000037945 */ /* 0x000fe60003800000 */
[----:B------:R-:W-:-:S04]  /*55e0*/  IMAD R3, R3, c[0x0][0x178], R44 ;  /* 0x00005e0003037a24 */ /* 0x000fc800078e022c */
[----:B------:R-:W-:Y:S02]  /*55f0*/  IMAD.IADD R2, R3, 0x1, -R46 ;  /* 0x0000000103027824 */ /* 0x000fe400078e0a2e */
[----:B------:R-:W-:Y:S02]  /*5600*/  IMAD.MOV.U32 R46, RZ, RZ, 0x1 ;  /* 0x00000001ff2e7424 */ /* 0x000fe400078e00ff */
        /* <DEDUP_REMOVED lines=15> */
[----:B------:R-:W-:Y:S02]  /*5700*/  MOV R6, R2 ;  /* 0x0000000200067202 */ /* 0x000fe40000000f00 */
[----:B------:R-:W-:Y:S02]  /*5710*/  MOV R4, 0x5730 ;  /* 0x0000573000047802 */ /* 0x000fe40000000f00 */
[----:B0-----:R-:W-:Y:S05]  /*5720*/  CALL.REL.NOINC `($__internal_3_$__cuda_sm20_div_rn_f64_full) ;  /* 0x000013a000007944 */ /* 0x001fea0003c00000 */
.L_x_491:
[----:B------:R-:W-:Y:S05]  /*5730*/  BSYNC B3 ;  /* 0x0000000000037941 */ /* 0x000fea0003800000 */
.L_x_490:
[----:B0-----:R-:W0:Y:S01]  /*5740*/  DADD R58, R58, R70 ;  /* 0x000000003a3a7229 */ /* 0x001e220000000046 */
[----:B------:R-:W-:Y:S01]  /*5750*/  LOP3.LUT R2, R51, UR7, RZ, 0xfc, !PT ;  /* 0x0000000733027c12 */ /* 0x000fe2000f8efcff */
[----:B------:R-:W-:Y:S03]  /*5760*/  BSSY B3, `(.L_x_492) ;  /* 0x000001e000037945 */ /* 0x000fe60003800000 */
[----:B------:R-:W-:Y:S02]  /*5770*/  ISETP.NE.U32.AND P0, PT, R2, RZ, PT ;  /* 0x000000ff0200720c */ /* 0x000fe40003f05070 */
[----:B0-----:R0:W-:Y:S11]  /*5780*/  STG.E.64 [R32.64], R58 ;  /* 0x0000003a20007986 */ /* 0x0011f6000c101b12 */
[----:B------:R-:W-:Y:S05]  /*5790*/  @!P0 BRA `(.L_x_493) ;  /* 0x0000008000008947 */ /* 0x000fea0003800000 */
[----:B------:R-:W-:Y:S01]  /*57a0*/  IMAD.MOV.U32 R60, RZ, RZ, R52 ;  /* 0x000000ffff3c7224 */ /* 0x000fe200078e0034 */
[----:B------:R-:W-:Y:S01]  /*57b0*/  MOV R2, 0x5800 ;  /* 0x0000580000027802 */ /* 0x000fe20000000f00 */
[----:B------:R-:W-:-:S02]  /*57c0*/  IMAD.MOV.U32 R3, RZ, RZ, R51 ;  /* 0x000000ffff037224 */ /* 0x000fc400078e0033 */
[----:B------:R-:W-:Y:S02]  /*57d0*/  IMAD.MOV.U32 R4, RZ, RZ, c[0x0][0x184] ;  /* 0x00006100ff047624 */ /* 0x000fe400078e00ff */
[----:B------:R-:W-:Y:S02]  /*57e0*/  IMAD.U32 R6, RZ, RZ, UR7 ;  /* 0x00000007ff067e24 */ /* 0x000fe4000f8e00ff */
[----:B0-----:R-:W-:Y:S05]  /*57f0*/  CALL.REL.NOINC `($__internal_4_$__cuda_sm20_div_s64) ;  /* 0x000018b000007944 */ /* 0x001fea0003c00000 */
[----:B------:R-:W-:Y:S01]  /*5800*/  MOV R44, R46 ;  /* 0x0000002e002c7202 */ /* 0x000fe20000000f00 */
[----:B------:R-:W-:Y:S05]  /*5810*/  BRA `(.L_x_494) ;  /* 0x0000012000007947 */ /* 0x000fea0003800000 */
.L_x_493:
        /* <DEDUP_REMOVED lines=18> */
.L_x_494:
[----:B------:R-:W-:Y:S05]  /*5940*/  BSYNC B3 ;  /* 0x0000000000037941 */ /* 0x000fea0003800000 */
.L_x_492:
        /* <DEDUP_REMOVED lines=20> */
.L_x_496:
        /* <DEDUP_REMOVED lines=21> */
.L_x_497:
[----:B------:R-:W-:Y:S05]  /*5be0*/  BSYNC B3 ;  /* 0x0000000000037941 */ /* 0x000fea0003800000 */
.L_x_495:
        /* <DEDUP_REMOVED lines=13> */
.L_x_499:
        /* <DEDUP_REMOVED lines=18> */
.L_x_500:
[----:B------:R-:W-:Y:S05]  /*5de0*/  BSYNC B3 ;  /* 0x0000000000037941 */ /* 0x000fea0003800000 */
.L_x_498:
[----:B------:R-:W2:Y:S01]  /*5df0*/  LDG.E.64 R64, [R42.64+0x10] ;  /* 0x000010122a407981 */ /* 0x000ea2000c1e1b00 */
[----:B------:R-:W-:Y:S01]  /*5e00*/  IADD3 R44, R44, 0x1, RZ ;  /* 0x000000012c2c7810 */ /* 0x000fe20007ffe0ff */
[----:B------:R-:W-:Y:S01]  /*5e10*/  IMAD.MOV R3, RZ, RZ, -R45 ;  /* 0x000000ffff037224 */ /* 0x000fe200078e0a2d */
[----:B------:R-:W-:Y:S03]  /*5e20*/  BSSY B3, `(.L_x_501) ;  /* 0x0000016000037945 */ /* 0x000fe60003800000 */
[----:B------:R-:W-:-:S04]  /*5e30*/  IMAD R3, R3, c[0x0][0x178], R44 ;  /* 0x00005e0003037a24 */ /* 0x000fc800078e022c */
[----:B------:R-:W-:Y:S01]  /*5e40*/  IMAD.IADD R2, R3, 0x1, -R46 ;  /* 0x0000000103027824 */ /* 0x000fe200078e0a2e */
[----:B------:R-:W-:-:S03]  /*5e50*/  HFMA2.MMA R46, -RZ, RZ, 0, 5.9604644775390625e-08 ;  /* 0x00000001ff2e7435 */ /* 0x000fc600000001ff */
        /* <DEDUP_REMOVED lines=18> */
.L_x_502:
[----:B------:R-:W-:Y:S05]  /*5f80*/  BSYNC B3 ;  /* 0x0000000000037941 */ /* 0x000fea0003800000 */
.L_x_501:
[----:B------:R-:W1:Y:S01]  /*5f90*/  DADD R44, R58, R70 ;  /* 0x000000003a2c7229 */ /* 0x000e620000000046 */
[----:B------:R-:W-:Y:S01]  /*5fa0*/  LOP3.LUT R2, R49, UR7, RZ, 0xfc, !PT ;  /* 0x0000000731027c12 */ /* 0x000fe2000f8efcff */
[----:B------:R-:W-:Y:S03]  /*5fb0*/  BSSY B3, `(.L_x_503) ;  /* 0x000001e000037945 */ /* 0x000fe60003800000 */
[----:B------:R-:W-:Y:S02]  /*5fc0*/  ISETP.NE.U32.AND P0, PT, R2, RZ, PT ;  /* 0x000000ff0200720c */ /* 0x000fe40003f05070 */
[----:B-1----:R1:W-:Y:S11]  /*5fd0*/  STG.E.64 [R32.64], R44 ;  /* 0x0000002c20007986 */ /* 0x0023f6000c101b12 */
[----:B------:R-:W-:Y:S05]  /*5fe0*/  @!P0 BRA `(.L_x_504) ;  /* 0x0000008000008947 */ /* 0x000fea0003800000 */
[----:B------:R-:W-:Y:S01]  /*5ff0*/  IMAD.MOV.U32 R60, RZ, RZ, R50 ;  /* 0x000000ffff3c7224 */ /* 0x000fe200078e0032 */
[----:B------:R-:W-:Y:S01]  /*6000*/  MOV R6, UR7 ;  /* 0x0000000700067c02 */ /* 0x000fe20008000f00 */
[----:B------:R-:W-:Y:S01]  /*6010*/  IMAD.MOV.U32 R3, RZ, RZ, R49 ;  /* 0x000000ffff037224 */ /* 0x000fe200078e0031 */
[----:B------:R-:W-:Y:S01]  /*6020*/  MOV R2, 0x6050 ;  /* 0x0000605000027802 */ /* 0x000fe20000000f00 */
[----:B------:R-:W-:-:S02]  /*6030*/  IMAD.MOV.U32 R4, RZ, RZ, c[0x0][0x184] ;  /* 0x00006100ff047624 */ /* 0x000fc400078e00ff */
[----:B01----:R-:W-:Y:S05]  /*6040*/  CALL.REL.NOINC `($__internal_4_$__cuda_sm20_div_s64) ;  /* 0x0000106000007944 */ /* 0x003fea0003c00000 */
[----:B------:R-:W-:Y:S01]  /*6050*/  IMAD.MOV.U32 R58, RZ, RZ, R46 ;  /* 0x000000ffff3a7224 */ /* 0x000fe200078e002e */
[----:B------:R-:W-:Y:S05]  /*6060*/  BRA `(.L_x_505) ;  /* 0x0000012000007947 */ /* 0x000fea0003800000 */
.L_x_504:
[----:B------:R-:W2:Y:S01]  /*6070*/  I2F.U32.RP R4, c[0x0][0x184] ;  /* 0x0000610000047b06 */ /* 0x000ea20000209000 */
[----:B------:R-:W-:Y:S01]  /*6080*/  IMAD.MOV.U32 R2, RZ, RZ, RZ ;  /* 0x000000ffff027224 */ /* 0x000fe200078e00ff */
[----:B------:R-:W-:-:S06]  /*6090*/  ISETP.NE.U32.AND P2, PT, RZ, c[0x0][0x184], PT ;  /* 0x00006100ff007a0c */ /* 0x000fcc0003f45070 */
[----:B--2---:R-:W2:Y:S02]  /*60a0*/  MUFU.RCP R4, R4 ;  /* 0x0000000400047308 */ /* 0x004ea40000001000 */
[----:B--2---:R-:W-:-:S06]  /*60b0*/  IADD3 R6, R4, 0xffffffe, RZ ;  /* 0x0ffffffe04067810 */ /* 0x004fcc0007ffe0ff */
[----:B------:R-:W2:Y:S02]  /*60c0*/  F2I.FTZ.U32.TRUNC.NTZ R3, R6 ;  /* 0x0000000600037305 */ /* 0x000ea4000021f000 */
[----:B--2---:R-:W-:-:S04]  /*60d0*/  IMAD.MOV R47, RZ, RZ, -R3 ;  /* 0x000000ffff2f7224 */ /* 0x004fc800078e0a03 */
[----:B------:R-:W-:-:S04]  /*60e0*/  IMAD R47, R47, c[0x0][0x184], RZ ;  /* 0x000061002f2f7a24 */ /* 0x000fc800078e02ff */
[----:B------:R-:W-:-:S06]  /*60f0*/  IMAD.HI.U32 R47, R3, R47, R2 ;  /* 0x0000002f032f7227 */ /* 0x000fcc00078e0002 */
[----:B0-----:R-:W-:-:S04]  /*6100*/  IMAD.HI.U32 R58, R47, R50, RZ ;  /* 0x000000322f3a7227 */ /* 0x001fc800078e00ff */
        /* <DEDUP_REMOVED lines=8> */
.L_x_505:
[----:B------:R-:W-:Y:S05]  /*6190*/  BSYNC B3 ;  /* 0x0000000000037941 */ /* 0x000fea0003800000 */
.L_x_503:
[----:B------:R-:W-:Y:S01]  /*61a0*/  IADD3 R66, P0, R56, 0x3, RZ ;  /* 0x0000000338427810 */ /* 0x000fe20007f1e0ff */
[----:B------:R-:W-:Y:S03]  /*61b0*/  BSSY B3, `(.L_x_506) ;  /* 0x0000028000037945 */ /* 0x000fe60003800000 */
[----:B------:R-:W-:-:S04]  /*61c0*/  IADD3.X R67, RZ, R23, RZ, P0, !PT ;  /* 0x00000017ff437210 */ /* 0x000fc800007fe4ff */
[----:B------:R-:W-:-:S04]  /*61d0*/  LOP3.LUT R2, R67, UR7, RZ, 0xfc, !PT ;  /* 0x0000000743027c12 */ /* 0x000fc8000f8efcff */
[----:B------:R-:W-:-:S13]  /*61e0*/  ISETP.NE.U32.AND P0, PT, R2, RZ, PT ;  /* 0x000000ff0200720c */ /* 0x000fda0003f05070 */
[----:B------:R-:W-:Y:S05]  /*61f0*/  @!P0 BRA `(.L_x_507) ;  /* 0x000000e000008947 */ /* 0x000fea0003800000 */
[----:B------:R-:W-:Y:S01]  /*6200*/  IMAD.MOV.U32 R60, RZ, RZ, R66 ;  /* 0x000000ffff3c7224 */ /* 0x000fe200078e0042 */
[----:B------:R-:W-:Y:S01]  /*6210*/  MOV R2, 0x6260 ;  /* 0x0000626000027802 */ /* 0x000fe20000000f00 */
[----:B------:R-:W-:Y:S02]  /*6220*/  IMAD.MOV.U32 R3, RZ, RZ, R67 ;  /* 0x000000ffff037224 */ /* 0x000fe400078e0043 */
[----:B------:R-:W-:Y:S02]  /*6230*/  IMAD.MOV.U32 R4, RZ, RZ, c[0x0][0x184] ;  /* 0x00006100ff047624 */ /* 0x000fe400078e00ff */
[----:B------:R-:W-:Y:S02]  /*6240*/  IMAD.U32 R6, RZ, RZ, UR7 ;  /* 0x00000007ff067e24 */ /* 0x000fe4000f8e00ff */
[----:B-1----:R-:W-:Y:S05]  /*6250*/  CALL.REL.NOINC `($__internal_4_$__cuda_sm20_div_s64) ;  /* 0x00000e5000007944 */ /* 0x002fea0003c00000 */
        /* <DEDUP_REMOVED lines=8> */
.L_x_507:
        /* <DEDUP_REMOVED lines=21> */
.L_x_508:
[----:B------:R-:W-:Y:S05]  /*6430*/  BSYNC B3 ;  /* 0x0000000000037941 */ /* 0x000fea0003800000 */
.L_x_506:
        /* <DEDUP_REMOVED lines=11> */
[----:B-1----:R-:W-:Y:S05]  /*64f0*/  CALL.REL.NOINC `($__internal_4_$__cuda_sm20_div_s64) ;  /* 0x00000bb000007944 */ /* 0x002fea0003c00000 */
[----:B------:R-:W-:Y:S05]  /*6500*/  BRA `(.L_x_511) ;  /* 0x0000012000007947 */ /* 0x000fea0003800000 */
.L_x_510:
[----:B------:R-:W0:Y:S01]  /*6510*/  I2F.U32.RP R4, c[0x0][0x184] ;  /* 0x0000610000047b06 */ /* 0x000e220000209000 */
[----:B------:R-:W-:-:S07]  /*6520*/  ISETP.NE.U32.AND P2, PT, RZ, c[0x0][0x184], PT ;  /* 0x00006100ff007a0c */ /* 0x000fce0003f45070 */
[----:B0-----:R-:W0:Y:S02]  /*6530*/  MUFU.RCP R4, R4 ;  /* 0x0000000400047308 */ /* 0x001e240000001000 */
[----:B0-----:R-:W-:-:S06]  /*6540*/  IADD3 R2, R4, 0xffffffe, RZ ;  /* 0x0ffffffe04027810 */ /* 0x001fcc0007ffe0ff */
[----:B------:R0:W2:Y:S02]  /*6550*/  F2I.FTZ.U32.TRUNC.NTZ R3, R2 ;  /* 0x0000000200037305 */ /* 0x0000a4000021f000 */
[----:B0-----:R-:W-:Y:S02]  /*6560*/  IMAD.MOV.U32 R2, RZ, RZ, RZ ;  /* 0x000000ffff027224 */ /* 0x001fe400078e00ff */
        /* <DEDUP_REMOVED lines=12> */
.L_x_511:
[----:B------:R-:W-:Y:S05]  /*6630*/  BSYNC B3 ;  /* 0x0000000000037941 */ /* 0x000fea0003800000 */
.L_x_509:
[----:B------:R0:W2:Y:S01]  /*6640*/  LDG.E.64 R64, [R42.64+0x18] ;  /* 0x000018122a407981 */ /* 0x0000a2000c1e1b00 */
[----:B------:R-:W-:Y:S01]  /*6650*/  IADD3 R58, R58, 0x1, RZ ;  /* 0x000000013a3a7810 */ /* 0x000fe20007ffe0ff */
[----:B------:R-:W-:Y:S01]  /*6660*/  IMAD.MOV R3, RZ, RZ, -R59 ;  /* 0x000000ffff037224 */ /* 0x000fe200078e0a3b */
[----:B------:R-:W-:Y:S01]  /*6670*/  BSSY B3, `(.L_x_512) ;  /* 0x000001c000037945 */ /* 0x000fe20003800000 */
[----:B------:R-:W-:Y:S02]  /*6680*/  IMAD.MOV.U32 R6, RZ, RZ, c[0x0][0x178] ;  /* 0x00005e00ff067624 */ /* 0x000fe400078e00ff */
[----:B------:R-:W-:Y:S02]  /*6690*/  IMAD R3, R3, c[0x0][0x178], R58 ;  /* 0x00005e0003037a24 */ /* 0x000fe400078e023a */
[----:B------:R-:W-:Y:S01]  /*66a0*/  IMAD.MOV.U32 R58, RZ, RZ, 0x1 ;  /* 0x00000001ff3a7424 */ /* 0x000fe200078e00ff */
[----:B0-----:R-:W-:-:S02]  /*66b0*/  IADD3 R42, P1, R42, 0x20, RZ ;  /* 0x000000202a2a7810 */ /* 0x001fc40007f3e0ff */
[----:B------:R-:W-:-:S03]  /*66c0*/  IADD3 R2, -R46, R3, RZ ;  /* 0x000000032e027210 */ /* 0x000fc60007ffe1ff */
[----:B------:R-:W-:Y:S01]  /*66d0*/  IMAD.X R55, RZ, RZ, R43, P1 ;  /* 0x000000ffff377224 */ /* 0x000fe200008e062b */
[----:B------:R-:W-:Y:S01]  /*66e0*/  SHF.L.U32 R43, R6, 0x2, RZ ;  /* 0x00000002062b7819 */ /* 0x000fe200000006ff */
        /* <DEDUP_REMOVED lines=11> */
[----:B0-----:R0:W2:Y:S02]  /*67a0*/  DFMA R70, R58, R70, R46 ;  /* 0x000000463a46722b */ /* 0x0010a4000000002e */
[----:B0-----:R-:W-:-:S05]  /*67b0*/  IMAD.U32 R47, RZ, RZ, UR9 ;  /* 0x00000009ff2f7e24 */ /* 0x001fca000f8e00ff */
[----:B------:R-:W-:-:S03]  /*67c0*/  SHF.L.U64.HI R58, R6, 0x2, R47 ;  /* 0x00000002063a7819 */ /* 0x000fc6000001022f */
[----:B--2---:R-:W-:-:S05]  /*67d0*/  FFMA R4, RZ, R3, R71 ;  /* 0x00000003ff047223 */ /* 0x004fca0000000047 */
[----:B------:R-:W-:-:S13]  /*67e0*/  FSETP.GT.AND P0, PT, |R4|, 1.469367938527859385e-39, PT ;  /* 0x001000000400780b */ /* 0x000fda0003f04200 */
[----:B------:R-:W-:Y:S05]  /*67f0*/  @P0 BRA P2, `(.L_x_513) ;  /* 0x0000003000000947 */ /* 0x000fea0001000000 */
[----:B------:R-:W-:Y:S01]  /*6800*/  IMAD.MOV.U32 R6, RZ, RZ, R2 ;  /* 0x000000ffff067224 */ /* 0x000fe200078e0002 */
[----:B------:R-:W-:Y:S02]  /*6810*/  MOV R4, 0x6830 ;  /* 0x0000683000047802 */ /* 0x000fe40000000f00 */
[----:B-1----:R-:W-:Y:S05]  /*6820*/  CALL.REL.NOINC `($__internal_3_$__cuda_sm20_div_rn_f64_full) ;  /* 0x000002a000007944 */ /* 0x002fea0003c00000 */
.L_x_513:
[----:B------:R-:W-:Y:S05]  /*6830*/  BSYNC B3 ;  /* 0x0000000000037941 */ /* 0x000fea0003800000 */
.L_x_512:
[----:B-1----:R-:W0:Y:S01]  /*6840*/  DADD R44, R44, R70 ;  /* 0x000000002c2c7229 */ /* 0x002e220000000046 */
[-C--:B------:R-:W-:Y:S02]  /*6850*/  IADD3 R50, P4, R50, R43.reuse, RZ ;  /* 0x0000002b32327210 */ /* 0x080fe40007f9e0ff */
[----:B------:R-:W-:Y:S02]  /*6860*/  IADD3 R56, P0, R56, 0x4, RZ ;  /* 0x0000000438387810 */ /* 0x000fe40007f1e0ff */
[----:B------:R-:W-:Y:S01]  /*6870*/  IADD3 R52, P1, R52, R43, RZ ;  /* 0x0000002b34347210 */ /* 0x000fe20007f3e0ff */
[--C-:B------:R-:W-:Y:S01]  /*6880*/  IMAD.X R49, R49, 0x1, R58.reuse, P4 ;  /* 0x0000000131317824 */ /* 0x100fe200020e063a */
[----:B0-----:R0:W-:Y:S01]  /*6890*/  STG.E.64 [R32.64], R44 ;  /* 0x0000002c20007986 */ /* 0x0011e2000c101b12 */
[----:B------:R-:W-:Y:S01]  /*68a0*/  ISETP.GE.AND P4, PT, R56, R11, PT ;  /* 0x0000000b3800720c */ /* 0x000fe20003f86270 */
[----:B------:R-:W-:Y:S01]  /*68b0*/  IMAD.X R23, RZ, RZ, R23, P0 ;  /* 0x000000ffff177224 */ /* 0x000fe200000e0617 */
[-C--:B------:R-:W-:Y:S01]  /*68c0*/  IADD3 R54, P2, R54, R43.reuse, RZ ;  /* 0x0000002b36367210 */ /* 0x080fe20007f5e0ff */
[----:B------:R-:W-:Y:S01]  /*68d0*/  IMAD.X R51, R51, 0x1, R58, P1 ;  /* 0x0000000133337824 */ /* 0x000fe200008e063a */
[----:B------:R-:W-:Y:S01]  /*68e0*/  IADD3 R22, P3, R22, R43, RZ ;  /* 0x0000002b16167210 */ /* 0x000fe20007f7e0ff */
[----:B------:R-:W-:-:S02]  /*68f0*/  IMAD.MOV.U32 R43, RZ, RZ, R55 ;  /* 0x000000ffff2b7224 */ /* 0x000fc400078e0037 */
[----:B------:R-:W-:Y:S01]  /*6900*/  IMAD.X R53, R53, 0x1, R58, P2 ;  /* 0x0000000135357824 */ /* 0x000fe200010e063a */
[----:B------:R-:W-:-:S05]  /*6910*/  IADD3.X R48, R48, R58, RZ, P3, !PT ;  /* 0x0000003a30307210 */ /* 0x000fca0001ffe4ff */
[----:B0-----:R-:W-:Y:S01]  /*6920*/  @P4 CALL.REL.NOINC `(.L_x_434) ;  /* 0x0000001000004944 */ /* 0x001fe20003c00000 */
[----:B------:R-:W-:Y:S05]  /*6930*/  BRA `(.L_x_514) ;  /* 0xffffdd8000007947 */ /* 0x000fea000383ffff */
.L_x_434:
[----:B------:R-:W-:Y:S05]  /*6940*/  BSYNC B4 ;  /* 0x0000000000047941 */ /* 0x000fea0003800000 */
.L_x_433:
[----:B------:R-:W-:-:S04]  /*6950*/  IADD3 R20, R20, 0x1, RZ ;  /* 0x0000000114147810 */ /* 0x000fc80007ffe0ff */
[----:B------:R-:W-:-:S13]  /*6960*/  ISETP.GE.AND P0, PT, R20, R10, PT ;  /* 0x0000000a1400720c */ /* 0x000fda0003f06270 */
[----:B------:R-:W-:Y:S01]  /*6970*/  @P0 CALL.REL.NOINC `(.L_x_423) ;  /* 0x0000001000000944 */ /* 0x000fe20003c00000 */
[----:B------:R-:W-:Y:S05]  /*6980*/  BRA `(.L_x_515) ;  /* 0xffffba4000007947 */ /* 0x000fea000383ffff */
.L_x_423:
[----:B------:R-:W-:Y:S05]  /*6990*/  BSYNC B2 ;  /* 0x0000000000027941 */ /* 0x000fea0003800000 */
.L_x_422:
[----:B------:R-:W-:Y:S01]  /*69a0*/  IADD3 R14, R14, 0x1, RZ ;  /* 0x000000010e0e7810 */ /* 0x000fe20007ffe0ff */
[----:B------:R-:W-:-:S03]  /*69b0*/  IMAD.U32 R3, RZ, RZ, UR16 ;  /* 0x00000010ff037e24 */ /* 0x000fc6000f8e00ff */
[----:B------:R-:W-:Y:S02]  /*69c0*/  ISETP.GE.AND P0, PT, R14, R8, PT ;  /* 0x000000080e00720c */ /* 0x000fe40003f06270 */
[----:B------:R-:W-:-:S04]  /*69d0*/  LEA R24, P1, R3, R24, 0x3 ;  /* 0x0000001803187211 */ /* 0x000fc800078218ff */
[----:B------:R-:W-:-:S07]  /*69e0*/  IADD3.X R25, R25, UR8, RZ, P1, !PT ;  /* 0x0000000819197c10 */ /* 0x000fce0008ffe4ff */
[----:B------:R-:W-:Y:S01]  /*69f0*/  @P0 CALL.REL.NOINC `(.L_x_516) ;  /* 0x0000001000000944 */ /* 0x000fe20003c00000 */
[----:B------:R-:W-:Y:S05]  /*6a00*/  BRA `(.L_x_517) ;  /* 0xffffb25000007947 */ /* 0x000fea000383ffff */
.L_x_516:
[----:B------:R-:W-:Y:S05]  /*6a10*/  BSYNC B1 ;  /* 0x0000000000017941 */ /* 0x000fea0003800000 */
.L_x_412:
[----:B------:R-:W-:-:S04]  /*6a20*/  IADD3 R12, R12, c[0x0][0x0], RZ ;  /* 0x000000000c0c7a10 */ /* 0x000fc80007ffe0ff */
[----:B------:R-:W-:-:S13]  /*6a30*/  ISETP.GE.AND P0, PT, R12, c[0x0][0x178], PT ;  /* 0x00005e000c007a0c */ /* 0x000fda0003f06270 */
[----:B------:R-:W-:Y:S01]  /*6a40*/  @P0 CALL.REL.NOINC `(.L_x_402) ;  /* 0x0000001000000944 */ /* 0x000fe20003c00000 */
[----:B------:R-:W-:Y:S05]  /*6a50*/  BRA `(.L_x_518) ;  /* 0xffffa7b000007947 */ /* 0x000fea000383ffff */
.L_x_402:
[----:B------:R-:W-:Y:S05]  /*6a60*/  BSYNC B0 ;  /* 0x0000000000007941 */ /* 0x000fea0003800000 */
.L_x_401:
[----:B------:R-:W-:-:S04]  /*6a70*/  IMAD.MOV.U32 R3, RZ, RZ, c[0x0][0x10] ;  /* 0x00000400ff037624 */ /* 0x000fc800078e00ff */
[----:B------:R-:W-:-:S05]  /*6a80*/  IMAD R0, R3, c[0x0][0x4], R0 ;  /* 0x0000010003007a24 */ /* 0x000fca00078e0200 */
[----:B------:R-:W-:-:S13]  /*6a90*/  ISETP.GE.AND P0, PT, R0, c[0x0][0x174], PT ;  /* 0x00005d0000007a0c */ /* 0x000fda0003f06270 */
[----:B------:R-:W-:Y:S01]  /*6aa0*/  @P0 CALL.REL.NOINC `(.L_x_519) ;  /* 0x0000001000000944 */ /* 0x000fe20003c00000 */
[----:B------:R-:W-:Y:S05]  /*6ab0*/  BRA `(.L_x_520) ;  /* 0xffffa00000007947 */ /* 0x000fea000383ffff */
.L_x_519:
[----:B------:R-:W-:Y:S05]  /*6ac0*/  EXIT ;  /* 0x000000000000794d */ /* 0x000fea0003800000 */
        .weak           $__internal_3_$__cuda_sm20_div_rn_f64_full
        .type           $__internal_3_$__cuda_sm20_div_rn_f64_full,@function
        .size           $__internal_3_$__cuda_sm20_div_rn_f64_full,($__internal_4_$__cuda_sm20_div_s64 - $__internal_3_$__cuda_sm20_div_rn_f64_full)
$__internal_3_$__cuda_sm20_div_rn_f64_full:
[----:B------:R-:W-:Y:S01]  /*6ad0*/  FSETP.GEU.AND P2, PT, |R65|, 1.469367938527859385e-39, PT ;  /* 0x001000004100780b */ /* 0x000fe20003f4e200 */
[----:B------:R-:W-:Y:S01]  /*6ae0*/  IMAD.MOV.U32 R61, RZ, RZ, R3 ;  /* 0x000000ffff3d7224 */ /* 0x000fe200078e0003 */
[C---:B------:R-:W-:Y:S01]  /*6af0*/  FSETP.GEU.AND P0, PT, |R3|.reuse, 1.469367938527859385e-39, PT ;  /* 0x001000000300780b */ /* 0x040fe20003f0e200 */
[----:B------:R-:W-:Y:S01]  /*6b00*/  IMAD.MOV.U32 R62, RZ, RZ, R6 ;  /* 0x000000ffff3e7224 */ /* 0x000fe200078e0006 */
[----:B------:R-:W-:Y:S01]  /*6b10*/  MOV R60, R6 ;  /* 0x00000006003c7202 */ /* 0x000fe20000000f00 */
[----:B------:R-:W-:Y:S01]  /*6b20*/  IMAD.MOV.U32 R6, RZ, RZ, 0x1ca00000 ;  /* 0x1ca00000ff067424 */ /* 0x000fe200078e00ff */
[----:B------:R-:W-:Y:S01]  /*6b30*/  LOP3.LUT R46, R3, 0x800fffff, RZ, 0xc0, !PT ;  /* 0x800fffff032e7812 */ /* 0x000fe200078ec0ff */
[----:B------:R-:W-:Y:S01]  /*6b40*/  IMAD.MOV.U32 R68, RZ, RZ, 0x1 ;  /* 0x00000001ff447424 */ /* 0x000fe200078e00ff */
[----:B------:R-:W-:Y:S01]  /*6b50*/  LOP3.LUT R2, R65, 0x7ff00000, RZ, 0xc0, !PT ;  /* 0x7ff0000041027812 */ /* 0x000fe200078ec0ff */
[----:B------:R-:W-:Y:S01]  /*6b60*/  BSSY B5, `(.L_x_521) ;  /* 0x0000051000057945 */ /* 0x000fe20003800000 */
[----:B------:R-:W-:-:S02]  /*6b70*/  LOP3.LUT R63, R46, 0x3ff00000, RZ, 0xfc, !PT ;  /* 0x3ff000002e3f7812 */ /* 0x000fc400078efcff */
[----:B------:R-:W-:Y:S02]  /*6b80*/  LOP3.LUT R3, R3, 0x7ff00000, RZ, 0xc0, !PT ;  /* 0x7ff0000003037812 */ /* 0x000fe400078ec0ff */
[----:B------:R-:W-:Y:S01]  /*6b90*/  @!P2 LOP3.LUT R47, R61, 0x7ff00000, RZ, 0xc0, !PT ;  /* 0x7ff000003d2fa812 */ /* 0x000fe200078ec0ff */
[----:B------:R-:W0:Y:S01]  /*6ba0*/  @!P0 DMUL R62, R60, 8.98846567431157953865e+307 ;  /* 0x7fe000003c3e8828 */ /* 0x000e220000000000 */
[C---:B------:R-:W-:Y:S02]  /*6bb0*/  ISETP.GE.U32.AND P1, PT, R2.reuse, R3, PT ;  /* 0x000000030200720c */ /* 0x040fe40003f26070 */
[----:B------:R-:W-:Y:S02]  /*6bc0*/  @!P2 ISETP.GE.U32.AND P3, PT, R2, R47, PT ;  /* 0x0000002f0200a20c */ /* 0x000fe40003f66070 */
[C---:B------:R-:W-:Y:S01]  /*6bd0*/  SEL R47, R6.reuse, 0x63400000, !P1 ;  /* 0x63400000062f7807 */ /* 0x040fe20004800000 */
[----:B0-----:R-:W0:Y:S01]  /*6be0*/  MUFU.RCP64H R69, R63 ;  /* 0x0000003f00457308 */ /* 0x001e220000001800 */
[----:B------:R-:W-:-:S02]  /*6bf0*/  @!P2 SEL R46, R6, 0x63400000, !P3 ;  /* 0x63400000062ea807 */ /* 0x000fc40005800000 */
[--C-:B------:R-:W-:Y:S02]  /*6c00*/  LOP3.LUT R67, R47, 0x800fffff, R65.reuse, 0xf8, !PT ;  /* 0x800fffff2f437812 */ /* 0x100fe400078ef841 */
[----:B------:R-:W-:Y:S02]  /*6c10*/  @!P2 LOP3.LUT R46, R46, 0x80000000, R65, 0xf8, !PT ;  /* 0x800000002e2ea812 */ /* 0x000fe400078ef841 */
[----:B------:R-:W-:Y:S02]  /*6c20*/  MOV R66, R64 ;  /* 0x0000004000427202 */ /* 0x000fe40000000f00 */
[----:B------:R-:W-:Y:S01]  /*6c30*/  @!P2 LOP3.LUT R47, R46, 0x100000, RZ, 0xfc, !PT ;  /* 0x001000002e2fa812 */ /* 0x000fe200078efcff */
[----:B------:R-:W-:Y:S01]  /*6c40*/  @!P2 IMAD.MOV.U32 R46, RZ, RZ, RZ ;  /* 0x000000ffff2ea224 */ /* 0x000fe200078e00ff */
[----:B------:R-:W-:-:S05]  /*6c50*/  @!P0 LOP3.LUT R3, R63, 0x7ff00000, RZ, 0xc0, !PT ;  /* 0x7ff000003f038812 */ /* 0x000fca00078ec0ff */
[----:B------:R-:W-:-:S04]  /*6c60*/  @!P2 DFMA R66, R66, 2, -R46 ;  /* 0x400000004242a82b */ /* 0x000fc8000000082e */
[----:B0-----:R-:W0:-:S06]  /*6c70*/  DFMA R46, R68, -R62, 1 ;  /* 0x3ff00000442e742b */ /* 0x001e0c000000083e */
[----:B0-----:R-:W0:-:S06]  /*6c80*/  DFMA R46, R46, R46, R46 ;  /* 0x0000002e2e2e722b */ /* 0x001e0c000000002e */
[----:B0-----:R-:W0:-:S06]  /*6c90*/  DFMA R68, R68, R46, R68 ;  /* 0x0000002e4444722b */ /* 0x001e0c0000000044 */
[----:B0-----:R-:W0:-:S06]  /*6ca0*/  DFMA R70, R68, -R62, 1 ;  /* 0x3ff000004446742b */ /* 0x001e0c000000083e */
[----:B0-----:R-:W0:-:S06]  /*6cb0*/  DFMA R70, R68, R70, R68 ;  /* 0x000000464446722b */ /* 0x001e0c0000000044 */
[----:B0-----:R-:W0:-:S06]  /*6cc0*/  DMUL R46, R70, R66 ;  /* 0x00000042462e7228 */ /* 0x001e0c0000000000 */
[----:B0-----:R-:W0:-:S06]  /*6cd0*/  DFMA R68, R46, -R62, R66 ;  /* 0x8000003e2e44722b */ /* 0x001e0c0000000042 */
[----:B0-----:R0:W1:Y:S02]  /*6ce0*/  DFMA R68, R70, R68, R46 ;  /* 0x000000444644722b */ /* 0x001064000000002e */
[----:B0-----:R-:W-:Y:S01]  /*6cf0*/  IMAD.MOV.U32 R46, RZ, RZ, R2 ;  /* 0x000000ffff2e7224 */ /* 0x001fe200078e0002 */
[----:B------:R-:W-:-:S04]  /*6d00*/  @!P2 LOP3.LUT R46, R67, 0x7ff00000, RZ, 0xc0, !PT ;  /* 0x7ff00000432ea812 */ /* 0x000fc800078ec0ff */
[----:B------:R-:W-:-:S04]  /*6d10*/  IADD3 R47, R46, -0x1, RZ ;  /* 0xffffffff2e2f7810 */ /* 0x000fc80007ffe0ff */
[----:B------:R-:W-:Y:S02]  /*6d20*/  ISETP.GT.U32.AND P0, PT, R47, 0x7feffffe, PT ;  /* 0x7feffffe2f00780c */ /* 0x000fe40003f04070 */
[----:B------:R-:W-:-:S04]  /*6d30*/  IADD3 R47, R3, -0x1, RZ ;  /* 0xffffffff032f7810 */ /* 0x000fc80007ffe0ff */
[----:B------:R-:W-:-:S13]  /*6d40*/  ISETP.GT.U32.OR P0, PT, R47, 0x7feffffe, P0 ;  /* 0x7feffffe2f00780c */ /* 0x000fda0000704470 */
[----:B------:R-:W-:Y:S05]  /*6d50*/  @P0 BRA `(.L_x_522) ;  /* 0x000001c000000947 */ /* 0x000fea0003800000 */
[----:B-1----:R-:W-:-:S04]  /*6d60*/  LOP3.LUT R3, R61, 0x7ff00000, RZ, 0xc0, !PT ;  /* 0x7ff000003d037812 */ /* 0x002fc800078ec0ff */
[CC--:B------:R-:W-:Y:S02]  /*6d70*/  IADD3 R46, R2.reuse, -R3.reuse, RZ ;  /* 0x80000003022e7210 */ /* 0x0c0fe40007ffe0ff */
[----:B------:R-:W-:Y:S02]  /*6d80*/  ISETP.GE.U32.AND P0, PT, R2, R3, PT ;  /* 0x000000030200720c */ /* 0x000fe40003f06070 */
[----:B------:R-:W-:Y:S02]  /*6d90*/  IMNMX R46, R46, -0x46a00000, !PT ;  /* 0xb96000002e2e7817 */ /* 0x000fe40007800200 */
[----:B------:R-:W-:Y:S02]  /*6da0*/  SEL R6, R6, 0x63400000, !P0 ;  /* 0x6340000006067807 */ /* 0x000fe40004000000 */
[----:B------:R-:W-:Y:S01]  /*6db0*/  IMNMX R3, R46, 0x46a00000, PT ;  /* 0x46a000002e037817 */ /* 0x000fe20003800200 */
[----:B------:R-:W-:-:S04]  /*6dc0*/  IMAD.MOV.U32 R46, RZ, RZ, RZ ;  /* 0x000000ffff2e7224 */ /* 0x000fc800078e00ff */
[----:B------:R-:W-:-:S05]  /*6dd0*/  IMAD.IADD R3, R3, 0x1, -R6 ;  /* 0x0000000103037824 */ /* 0x000fca00078e0a06 */
[----:B------:R-:W-:-:S06]  /*6de0*/  IADD3 R47, R3, 0x7fe00000, RZ ;  /* 0x7fe00000032f7810 */ /* 0x000fcc0007ffe0ff */
[----:B------:R-:W0:-:S10]  /*6df0*/  DMUL R70, R68, R46 ;  /* 0x0000002e44467228 */ /* 0x000e140000000000 */
[----:B0-----:R-:W-:-:S13]  /*6e00*/  FSETP.GTU.AND P0, PT, |R71|, 1.469367938527859385e-39, PT ;  /* 0x001000004700780b */ /* 0x001fda0003f0c200 */
[----:B------:R-:W-:Y:S05]  /*6e10*/  @P0 BRA `(.L_x_523) ;  /* 0x0000025000000947 */ /* 0x000fea0003800000 */
[----:B------:R-:W0:-:S06]  /*6e20*/  DFMA R62, R68, -R62, R66 ;  /* 0x8000003e443e722b */ /* 0x000e0c0000000042 */
[----:B0-----:R-:W-:-:S04]  /*6e30*/  IMAD.MOV.U32 R62, RZ, RZ, RZ ;  /* 0x000000ffff3e7224 */ /* 0x001fc800078e00ff */
[C---:B------:R-:W-:Y:S02]  /*6e40*/  FSETP.NEU.AND P0, PT, R63.reuse, RZ, PT ;  /* 0x000000ff3f00720b */ /* 0x040fe40003f0d000 */
[----:B------:R-:W-:-:S04]  /*6e50*/  LOP3.LUT R60, R63, 0x80000000, R61, 0x48, !PT ;  /* 0x800000003f3c7812 */ /* 0x000fc800078e483d */
[----:B------:R-:W-:-:S07]  /*6e60*/  LOP3.LUT R63, R60, R47, RZ, 0xfc, !PT ;  /* 0x0000002f3c3f7212 */ /* 0x000fce00078efcff */
[----:B------:R-:W-:Y:S05]  /*6e70*/  @!P0 BRA `(.L_x_523) ;  /* 0x000001f000008947 */ /* 0x000fea0003800000 */
[C---:B------:R-:W-:Y:S01]  /*6e80*/  IADD3 R47, -R3.reuse, RZ, RZ ;  /* 0x000000ff032f7210 */ /* 0x040fe20007ffe1ff */
[----:B------:R-:W-:Y:S01]  /*6e90*/  IMAD.MOV.U32 R46, RZ, RZ, RZ ;  /* 0x000000ffff2e7224 */ /* 0x000fe200078e00ff */
[----:B------:R-:W-:-:S05]  /*6ea0*/  IADD3 R3, -R3, -0x43300000, RZ ;  /* 0xbcd0000003037810 */ /* 0x000fca0007ffe1ff */
[----:B------:R-:W0:-:S04]  /*6eb0*/  DFMA R46, R70, -R46, R68 ;  /* 0x8000002e462e722b */ /* 0x000e080000000044 */
[----:B------:R-:W1:-:S06]  /*6ec0*/  DMUL.RP R68, R68, R62 ;  /* 0x0000003e44447228 */ /* 0x000e4c0000008000 */
[----:B0-----:R-:W-:-:S04]  /*6ed0*/  FSETP.NEU.AND P0, PT, |R47|, R3, PT ;  /* 0x000000032f00720b */ /* 0x001fc80003f0d200 */
[----:B-1----:R-:W-:Y:S02]  /*6ee0*/  LOP3.LUT R3, R69, R60, RZ, 0x3c, !PT ;  /* 0x0000003c45037212 */ /* 0x002fe400078e3cff */
[----:B------:R-:W-:Y:S02]  /*6ef0*/  FSEL R70, R68, R70, !P0 ;  /* 0x0000004644467208 */ /* 0x000fe40004000000 */
[----:B------:R-:W-:Y:S01]  /*6f00*/  FSEL R71, R3, R71, !P0 ;  /* 0x0000004703477208 */ /* 0x000fe20004000000 */
[----:B------:R-:W-:Y:S05]  /*6f10*/  BRA `(.L_x_523) ;  /* 0x0000015000007947 */ /* 0x000fea0003800000 */
.L_x_522:
[----:B-1----:R-:W0:-:S14]  /*6f20*/  DSETP.NAN.AND P0, PT, R64, R64, PT ;  /* 0x000000404000722a */ /* 0x002e1c0003f08000 */
[----:B0-----:R-:W-:Y:S05]  /*6f30*/  @P0 BRA `(.L_x_524) ;  /* 0x0000011000000947 */ /* 0x001fea0003800000 */
[----:B------:R-:W0:-:S14]  /*6f40*/  DSETP.NAN.AND P0, PT, R60, R60, PT ;  /* 0x0000003c3c00722a */ /* 0x000e1c0003f08000 */
[----:B0-----:R-:W-:Y:S05]  /*6f50*/  @P0 BRA `(.L_x_525) ;  /* 0x000000c000000947 */ /* 0x001fea0003800000 */
[----:B------:R-:W-:Y:S01]  /*6f60*/  ISETP.NE.AND P0, PT, R46, R3, PT ;  /* 0x000000032e00720c */ /* 0x000fe20003f05270 */
[----:B------:R-:W-:Y:S02]  /*6f70*/  IMAD.MOV.U32 R70, RZ, RZ, 0x0 ;  /* 0x00000000ff467424 */ /* 0x000fe400078e00ff */
[----:B------:R-:W-:-:S10]  /*6f80*/  IMAD.MOV.U32 R71, RZ, RZ, -0x80000 ;  /* 0xfff80000ff477424 */ /* 0x000fd400078e00ff */
[----:B------:R-:W-:Y:S05]  /*6f90*/  @!P0 BRA `(.L_x_523) ;  /* 0x000000d000008947 */ /* 0x000fea0003800000 */
[----:B------:R-:W-:Y:S02]  /*6fa0*/  ISETP.NE.AND P0, PT, R46, 0x7ff00000, PT ;  /* 0x7ff000002e00780c */ /* 0x000fe40003f05270 */
[----:B------:R-:W-:Y:S02]  /*6fb0*/  LOP3.LUT R71, R65, 0x80000000, R61, 0x48, !PT ;  /* 0x8000000041477812 */ /* 0x000fe400078e483d */
[----:B------:R-:W-:-:S13]  /*6fc0*/  ISETP.EQ.OR P0, PT, R3, RZ, !P0 ;  /* 0x000000ff0300720c */ /* 0x000fda0004702670 */
[----:B------:R-:W-:Y:S02]  /*6fd0*/  @P0 LOP3.LUT R2, R71, 0x7ff00000, RZ, 0xfc, !PT ;  /* 0x7ff0000047020812 */ /* 0x000fe400078efcff */
[----:B------:R-:W-:Y:S01]  /*6fe0*/  @!P0 MOV R70, RZ ;  /* 0x000000ff00468202 */ /* 0x000fe20000000f00 */
[----:B------:R-:W-:Y:S02]  /*6ff0*/  @P0 IMAD.MOV.U32 R70, RZ, RZ, RZ ;  /* 0x000000ffff460224 */ /* 0x000fe400078e00ff */
[----:B------:R-:W-:Y:S01]  /*7000*/  @P0 IMAD.MOV.U32 R71, RZ, RZ, R2 ;  /* 0x000000ffff470224 */ /* 0x000fe200078e0002 */
[----:B------:R-:W-:Y:S05]  /*7010*/  BRA `(.L_x_523) ;  /* 0x0000005000007947 */ /* 0x000fea0003800000 */
.L_x_525:
[----:B------:R-:W-:Y:S01]  /*7020*/  LOP3.LUT R71, R61, 0x80000, RZ, 0xfc, !PT ;  /* 0x000800003d477812 */ /* 0x000fe200078efcff */
[----:B------:R-:W-:Y:S01]  /*7030*/  IMAD.MOV.U32 R70, RZ, RZ, R60 ;  /* 0x000000ffff467224 */ /* 0x000fe200078e003c */
[----:B------:R-:W-:Y:S05]  /*7040*/  BRA `(.L_x_523) ;  /* 0x0000002000007947 */ /* 0x000fea0003800000 */
.L_x_524:
[----:B------:R-:W-:Y:S02]  /*7050*/  LOP3.LUT R71, R65, 0x80000, RZ, 0xfc, !PT ;  /* 0x0008000041477812 */ /* 0x000fe400078efcff */
[----:B------:R-:W-:-:S02]  /*7060*/  MOV R70, R64 ;  /* 0x0000004000467202 */ /* 0x000fc40000000f00 */
.L_x_523:
[----:B------:R-:W-:Y:S05]  /*7070*/  BSYNC B5 ;  /* 0x0000000000057941 */ /* 0x000fea0003800000 */
.L_x_521:
[----:B------:R-:W-:Y:S02]  /*7080*/  IMAD.MOV.U32 R2, RZ, RZ, R4 ;  /* 0x000000ffff027224 */ /* 0x000fe400078e0004 */
[----:B------:R-:W-:-:S04]  /*7090*/  IMAD.MOV.U32 R3, RZ, RZ, 0x0 ;  /* 0x00000000ff037424 */ /* 0x000fc800078e00ff */
[----:B------:R-:W-:Y:S05]  /*70a0*/  RET.REL.NODEC R2 `(_ZN2at6native60_GLOBAL__N__aad4af22_27_AdaptiveAveragePooling3d_cu_866e08f924adaptiveaveragegradinputIddEEvPT_PKS3_iiiiiil) ;  /* 0xffff8f5002007950 */ /* 0x000fea0003c3ffff */
        .weak           $__internal_4_$__cuda_sm20_div_s64
        .type           $__internal_4_$__cuda_sm20_div_s64,@function
        .size           $__internal_4_$__cuda_sm20_div_s64,(.L_x_1131 - $__internal_4_$__cuda_sm20_div_s64)
$__internal_4_$__cuda_sm20_div_s64:
[----:B------:R-:W-:Y:S02]  /*70b0*/  IADD3 R55, P1, RZ, -R4, RZ ;  /* 0x80000004ff377210 */ /* 0x000fe40007f3e0ff */
[----:B------:R-:W-:-:S03]  /*70c0*/  ISETP.GE.AND P0, PT, R6, RZ, PT ;  /* 0x000000ff0600720c */ /* 0x000fc60003f06270 */
[----:B------:R-:W-:Y:S01]  /*70d0*/  IMAD.X R47, RZ, RZ, ~R6, P1 ;  /* 0x000000ffff2f7224 */ /* 0x000fe200008e0e06 */
[----:B------:R-:W-:-:S04]  /*70e0*/  SEL R46, R55, R4, !P0 ;  /* 0x00000004372e7207 */ /* 0x000fc80004000000 */
[----:B------:R-:W-:-:S04]  /*70f0*/  SEL R47, R47, R6, !P0 ;  /* 0x000000062f2f7207 */ /* 0x000fc80004000000 */
[----:B------:R-:W0:Y:S08]  /*7100*/  I2F.U64.RP R55, R46 ;  /* 0x0000002e00377312 */ /* 0x000e300000309000 */
[----:B0-----:R-:W0:Y:S02]  /*7110*/  MUFU.RCP R61, R55 ;  /* 0x00000037003d7308 */ /* 0x001e240000001000 */
[----:B0-----:R-:W-:-:S06]  /*7120*/  IADD3 R61, R61, 0x1ffffffe, RZ ;  /* 0x1ffffffe3d3d7810 */ /* 0x001fcc0007ffe0ff */
[----:B------:R0:W1:Y:S02]  /*7130*/  F2I.U64.TRUNC R64, R61 ;  /* 0x0000003d00407311 */ /* 0x000064000020d800 */
[----:B0-----:R-:W-:Y:S01]  /*7140*/  IADD3 R61, P3, RZ, -R60, RZ ;  /* 0x8000003cff3d7210 */ /* 0x001fe20007f7e0ff */
[----:B-1----:R-:W-:-:S04]  /*7150*/  IMAD.WIDE.U32 R62, R64, R46, RZ ;  /* 0x0000002e403e7225 */ /* 0x002fc800078e00ff */
[C---:B------:R-:W-:Y:S01]  /*7160*/  IMAD R57, R64.reuse, R47, R63 ;  /* 0x0000002f40397224 */ /* 0x040fe200078e023f */
[----:B------:R-:W-:Y:S01]  /*7170*/  IADD3 R62, P0, RZ, -R62, RZ ;  /* 0x8000003eff3e7210 */ /* 0x000fe20007f1e0ff */
[----:B------:R-:W-:Y:S02]  /*7180*/  IMAD.MOV.U32 R69, RZ, RZ, R64 ;  /* 0x000000ffff457224 */ /* 0x000fe400078e0040 */
[----:B------:R-:W-:Y:S02]  /*7190*/  IMAD R57, R65, R46, R57 ;  /* 0x0000002e41397224 */ /* 0x000fe400078e0239 */
[----:B------:R-:W-:-:S03]  /*71a0*/  IMAD.HI.U32 R68, R64, R62, RZ ;  /* 0x0000003e40447227 */ /* 0x000fc600078e00ff */
[----:B------:R-:W-:-:S05]  /*71b0*/  IADD3.X R57, RZ, ~R57, RZ, P0, !PT ;  /* 0x80000039ff397210 */ /* 0x000fca00007fe4ff */
[----:B------:R-:W-:-:S04]  /*71c0*/  IMAD.WIDE.U32 R68, P0, R64, R57, R68 ;  /* 0x0000003940447225 */ /* 0x000fc80007800044 */
[C---:B------:R-:W-:Y:S02]  /*71d0*/  IMAD R55, R65.reuse, R57, RZ ;  /* 0x0000003941377224 */ /* 0x040fe400078e02ff */
[----:B------:R-:W-:-:S04]  /*71e0*/  IMAD.HI.U32 R62, P1, R65, R62, R68 ;  /* 0x0000003e413e7227 */ /* 0x000fc80007820044 */
[----:B------:R-:W-:Y:S01]  /*71f0*/  IMAD.HI.U32 R57, R65, R57, RZ ;  /* 0x0000003941397227 */ /* 0x000fe200078e00ff */
[----:B------:R-:W-:-:S03]  /*7200*/  IADD3 R69, P2, R55, R62, RZ ;  /* 0x0000003e37457210 */ /* 0x000fc60007f5e0ff */
[----:B------:R-:W-:Y:S02]  /*7210*/  IMAD.X R57, R57, 0x1, R65, P0 ;  /* 0x0000000139397824 */ /* 0x000fe400000e0641 */
[----:B------:R-:W-:-:S03]  /*7220*/  IMAD.WIDE.U32 R64, R69, R46, RZ ;  /* 0x0000002e45407225 */ /* 0x000fc600078e00ff */
[----:B------:R-:W-:Y:S01]  /*7230*/  IADD3.X R57, RZ, RZ, R57, P2, P1 ;  /* 0x000000ffff397210 */ /* 0x000fe200017e2439 */
[----:B------:R-:W-:Y:S01]  /*7240*/  IMAD R62, R69, R47, R65 ;  /* 0x0000002f453e7224 */ /* 0x000fe200078e0241 */
[----:B------:R-:W-:Y:S01]  /*7250*/  IADD3 R64, P0, RZ, -R64, RZ ;  /* 0x80000040ff407210 */ /* 0x000fe20007f1e0ff */
[----:B------:R-:W-:Y:S01]  /*7260*/  IMAD.MOV.U32 R65, RZ, RZ, RZ ;  /* 0x000000ffff417224 */ /* 0x000fe200078e00ff */
[----:B------:R-:W-:Y:S01]  /*7270*/  ISETP.GE.AND P2, PT, R3, RZ, PT ;  /* 0x000000ff0300720c */ /* 0x000fe20003f46270 */
[----:B------:R-:W-:Y:S02]  /*7280*/  IMAD R62, R57, R46, R62 ;  /* 0x0000002e393e7224 */ /* 0x000fe400078e023e */
[----:B------:R-:W-:Y:S01]  /*7290*/  IMAD.HI.U32 R68, R69, R64, RZ ;  /* 0x0000004045447227 */ /* 0x000fe200078e00ff */
[----:B------:R-:W-:-:S03]  /*72a0*/  SEL R61, R61, R60, !P2 ;  /* 0x0000003c3d3d7207 */ /* 0x000fc60005000000 */
[----:B------:R-:W-:Y:S02]  /*72b0*/  IMAD.X R62, RZ, RZ, ~R62, P0 ;  /* 0x000000ffff3e7224 */ /* 0x000fe400000e0e3e */
[----:B------:R-:W-:Y:S02]  /*72c0*/  IMAD.X R60, RZ, RZ, ~R3, P3 ;  /* 0x000000ffff3c7224 */ /* 0x000fe400018e0e03 */
[----:B------:R-:W-:-:S06]  /*72d0*/  IMAD.WIDE.U32 R68, P0, R69, R62, R68 ;  /* 0x0000003e45447225 */ /* 0x000fcc0007800044 */
[----:B------:R-:W-:-:S04]  /*72e0*/  IMAD.HI.U32 R55, P1, R57, R64, R68 ;  /* 0x0000004039377227 */ /* 0x000fc80007820044 */
[----:B------:R-:W-:-:S04]  /*72f0*/  IMAD.HI.U32 R64, R57, R62, RZ ;  /* 0x0000003e39407227 */ /* 0x000fc800078e00ff */
[----:B------:R-:W-:Y:S01]  /*7300*/  IMAD R62, R57, R62, RZ ;  /* 0x0000003e393e7224 */ /* 0x000fe200078e02ff */
[----:B------:R-:W-:-:S04]  /*7310*/  IADD3.X R57, R64, R57, RZ, P0, !PT ;  /* 0x0000003940397210 */ /* 0x000fc800007fe4ff */
[----:B------:R-:W-:Y:S02]  /*7320*/  IADD3 R62, P0, R62, R55, RZ ;  /* 0x000000373e3e7210 */ /* 0x000fe40007f1e0ff */
[----:B------:R-:W-:Y:S02]  /*7330*/  SEL R55, R60, R3, !P2 ;  /* 0x000000033c377207 */ /* 0x000fe40005000000 */
[----:B------:R-:W-:Y:S01]  /*7340*/  IADD3.X R60, RZ, RZ, R57, P0, P1 ;  /* 0x000000ffff3c7210 */ /* 0x000fe200007e2439 */
[----:B------:R-:W-:Y:S01]  /*7350*/  IMAD.HI.U32 R64, R62, R61, RZ ;  /* 0x0000003d3e407227 */ /* 0x000fe200078e00ff */
[----:B------:R-:W-:-:S05]  /*7360*/  LOP3.LUT R3, R6, R3, RZ, 0x3c, !PT ;  /* 0x0000000306037212 */ /* 0x000fca00078e3cff */
[----:B------:R-:W-:-:S06]  /*7370*/  IMAD.WIDE.U32 R62, R62, R55, R64 ;  /* 0x000000373e3e7225 */ /* 0x000fcc00078e0040 */
[----:B------:R-:W-:-:S04]  /*7380*/  IMAD.HI.U32 R57, P0, R60, R61, R62 ;  /* 0x0000003d3c397227 */ /* 0x000fc8000780003e */
[CC--:B------:R-:W-:Y:S02]  /*7390*/  IMAD R62, R60.reuse, R55.reuse, RZ ;  /* 0x000000373c3e7224 */ /* 0x0c0fe400078e02ff */
[----:B------:R-:W-:-:S03]  /*73a0*/  IMAD.HI.U32 R63, R60, R55, RZ ;  /* 0x000000373c3f7227 */ /* 0x000fc600078e00ff */
[----:B------:R-:W-:Y:S01]  /*73b0*/  IADD3 R57, P1, R62, R57, RZ ;  /* 0x000000393e397210 */ /* 0x000fe20007f3e0ff */
[----:B------:R-:W-:-:S04]  /*73c0*/  IMAD.X R63, RZ, RZ, R63, P0 ;  /* 0x000000ffff3f7224 */ /* 0x000fc800000e063f */
[----:B------:R-:W-:Y:S01]  /*73d0*/  IMAD.WIDE.U32 R64, R57, R46, RZ ;  /* 0x0000002e39407225 */ /* 0x000fe200078e00ff */
[----:B------:R-:W-:-:S03]  /*73e0*/  IADD3.X R63, RZ, R63, RZ, P1, !PT ;  /* 0x0000003fff3f7210 */ /* 0x000fc60000ffe4ff */
        /* <DEDUP_REMOVED lines=8> */
[----:B------:R-:W-:Y:S02]  /*7470*/  IADD3 R60, P3, R57, 0x1, RZ ;  /* 0x00000001393c7810 */ /* 0x000fe40007f7e0ff */
[----:B------:R-:W-:Y:S01]  /*7480*/  ISETP.GE.U32.AND P1, PT, R61, R46, PT ;  /* 0x0000002e3d00720c */ /* 0x000fe20003f26070 */
[----:B------:R-:W-:Y:S01]  /*7490*/  IMAD.X R46, R55, 0x1, ~R47, P2 ;  /* 0x00000001372e7824 */ /* 0x000fe200010e0e2f */
[----:B------:R-:W-:Y:S01]  /*74a0*/  SEL R60, R60, R57, P0 ;  /* 0x000000393c3c7207 */ /* 0x000fe20000000000 */
[----:B------:R-:W-:-:S03]  /*74b0*/  IMAD.X R62, RZ, RZ, R63, P3 ;  /* 0x000000ffff3e7224 */ /* 0x000fc600018e063f */
[----:B------:R-:W-:Y:S02]  /*74c0*/  SEL R46, R46, R55, P0 ;  /* 0x000000372e2e7207 */ /* 0x000fe40000000000 */
[----:B------:R-:W-:Y:S02]  /*74d0*/  SEL R62, R62, R63, P0 ;  /* 0x0000003f3e3e7207 */ /* 0x000fe40000000000 */
[----:B------:R-:W-:Y:S02]  /*74e0*/  IADD3 R55, P2, R60, 0x1, RZ ;  /* 0x000000013c377810 */ /* 0x000fe40007f5e0ff */
[----:B------:R-:W-:Y:S02]  /*74f0*/  ISETP.GE.U32.AND.EX P0, PT, R46, R47, PT, P1 ;  /* 0x0000002f2e00720c */ /* 0x000fe40003f06110 */
[----:B------:R-:W-:Y:S02]  /*7500*/  IADD3.X R47, RZ, R62, RZ, P2, !PT ;  /* 0x0000003eff2f7210 */ /* 0x000fe400017fe4ff */
[----:B------:R-:W-:-:S02]  /*7510*/  SEL R55, R55, R60, P0 ;  /* 0x0000003c37377207 */ /* 0x000fc40000000000 */
[----:B------:R-:W-:Y:S02]  /*7520*/  SEL R47, R47, R62, P0 ;  /* 0x0000003e2f2f7207 */ /* 0x000fe40000000000 */
[-C--:B------:R-:W-:Y:S02]  /*7530*/  IADD3 R46, P2, RZ, -R55.reuse, RZ ;  /* 0x80000037ff2e7210 */ /* 0x080fe40007f5e0ff */
[----:B------:R-:W-:Y:S02]  /*7540*/  ISETP.NE.U32.AND P0, PT, R4, RZ, PT ;  /* 0x000000ff0400720c */ /* 0x000fe40003f05070 */
[----:B------:R-:W-:Y:S01]  /*7550*/  ISETP.GE.AND P1, PT, R3, RZ, PT ;  /* 0x000000ff0300720c */ /* 0x000fe20003f26270 */
[----:B------:R-:W-:Y:S01]  /*7560*/  IMAD.X R4, RZ, RZ, ~R47, P2 ;  /* 0x000000ffff047224 */ /* 0x000fe200010e0e2f */
[----:B------:R-:W-:Y:S01]  /*7570*/  ISETP.NE.AND.EX P0, PT, R6, RZ, PT, P0 ;  /* 0x000000ff0600720c */ /* 0x000fe20003f05300 */
[----:B------:R-:W-:Y:S01]  /*7580*/  IMAD.MOV.U32 R3, RZ, RZ, 0x0 ;  /* 0x00000000ff037424 */ /* 0x000fe200078e00ff */
[----:B------:R-:W-:-:S02]  /*7590*/  SEL R46, R46, R55, !P1 ;  /* 0x000000372e2e7207 */ /* 0x000fc40004800000 */
[----:B------:R-:W-:Y:S02]  /*75a0*/  SEL R4, R4, R47, !P1 ;  /* 0x0000002f04047207 */ /* 0x000fe40004800000 */
[----:B------:R-:W-:Y:S02]  /*75b0*/  SEL R46, R46, 0xffffffff, P0 ;  /* 0xffffffff2e2e7807 */ /* 0x000fe40000000000 */
[----:B------:R-:W-:Y:S01]  /*75c0*/  SEL R4, R4, 0xffffffff, P0 ;  /* 0xffffffff04047807 */ /* 0x000fe20000000000 */
[----:B------:R-:W-:Y:S06]  /*75d0*/  RET.REL.NODEC R2 `(_ZN2at6native60_GLOBAL__N__aad4af22_27_AdaptiveAveragePooling3d_cu_866e08f924adaptiveaveragegradinputIddEEvPT_PKS3_iiiiiil) ;  /* 0xffff8a2002007950 */ /* 0x000fec0003c3ffff */
.L_x_526:
        /* <DEDUP_REMOVED lines=10> */
.L_x_1131:


//--------------------- .text._ZN2at6native60_GLOBAL__N__aad4af22_27_AdaptiveAveragePooling3d_cu_866e08f930atomicadaptiveaveragegradinputIN3c108BFloat16EEEvPT_PKS5_iiiiiil --------------------------
	.section	.text._ZN2at6native60_GLOBAL__N__aad4af22_27_AdaptiveAveragePooling3d_cu_866e08f930atomicadaptiveaveragegradinputIN3c108BFloat16EEEvPT_PKS5_iiiiiil,"ax",@progbits
	.sectioninfo	@"SHI_REGISTERS=36"
	.align	128
.text._ZN2at6native60_GLOBAL__N__aad4af22_27_AdaptiveAveragePooling3d_cu_866e08f930atomicadaptiveaveragegradinputIN3c108BFloat16EEEvPT_PKS5_iiiiiil:
        .type           _ZN2at6native60_GLOBAL__N__aad4af22_27_AdaptiveAveragePooling3d_cu_866e08f930atomicadaptiveaveragegradinputIN3c108BFloat16EEEvPT_PKS5_iiiiiil,@function
        .size           _ZN2at6native60_GLOBAL__N__aad4af22_27_AdaptiveAveragePooling3d_cu_866e08f930atomicadaptiveaveragegradinputIN3c108BFloat16EEEvPT_PKS5_iiiiiil,(.L_x_1134 - _ZN2at6native60_GLOBAL__N__aad4af22_27_AdaptiveAveragePooling3d_cu_866e08f930atomicadaptiveaveragegradinputIN3c108BFloat16EEEvPT_PKS5_iiiiiil)
        .other          _ZN2at6native60_GLOBAL__N__aad4af22_27_AdaptiveAveragePooling3d_cu_866e08f930atomicadaptiveaveragegradinputIN3c108BFloat16EEEvPT_PKS5_iiiiiil,@"STO_CUDA_ENTRY STV_DEFAULT"
_ZN2at6native60_GLOBAL__N__aad4af22_27_AdaptiveAveragePooling3d_cu_866e08f930atomicadaptiveaveragegradinputIN3c108BFloat16EEEvPT_PKS5_iiiiiil:
[----:B------:R-:W-:Y:S02]  /*0000*/  IMAD.MOV.U32 R1, RZ, RZ, c[0x0][0x28] ;  /* 0x00000a00ff017624 */ /* 0x000fe400078e00ff */
[----:B------:R-:W0:Y:S01]  /*0010*/  S2UR UR4, SR_CTAID.X ;  /* 0x00000000000479c3 */ /* 0x000e220000002500 */
[----:B------:R-:W-:Y:S01]  /*0020*/  ULDC.64 UR8, c[0x0][0x188] ;  /* 0x0000620000087ab9 */ /* 0x000fe20000000a00 */
[----:B------:R-:W1:Y:S01]  /*0030*/  S2R R0, SR_CTAID.Y ;  /* 0x0000000000007919 */ /* 0x000e620000002600 */
[----:B------:R-:W-:Y:S02]  /*0040*/  ULDC UR6, c[0x0][0x17c] ;  /* 0x00005f0000067ab9 */ /* 0x000fe40000000800 */
[----:B------:R-:W-:Y:S01]  /*0050*/  USHF.R.S32.HI UR6, URZ, 0x1f, UR6 ;  /* 0x0000001f3f067899 */ /* 0x000fe20008011406 */
[----:B------:R-:W1:Y:S01]  /*0060*/  S2R R3, SR_TID.Y ;  /* 0x0000000000037919 */ /* 0x000e620000002200 */
[----:B0-----:R-:W-:-:S04]  /*0070*/  UIADD3 UR7, UP0, UR4, UR8, URZ ;  /* 0x0000000804077290 */ /* 0x001fc8000ff1e03f */
[----:B------:R-:W-:Y:S01]  /*0080*/  UIADD3.X UR10, URZ, UR9, URZ, UP0, !UPT ;  /* 0x000000093f0a7290 */ /* 0x000fe200087fe43f */
[----:B-1----:R-:W-:-:S03]  /*0090*/  IMAD R0, R0, c[0x0][0x4], R3 ;  /* 0x0000010000007a24 */ /* 0x002fc600078e0203 */
[----:B------:R-:W-:-:S06]  /*00a0*/  ULOP3.LUT UR4, UR10, UR6, URZ, 0xfc, !UPT ;  /* 0x000000060a047292 */ /* 0x000fcc000f8efc3f */
[----:B------:R-:W-:-:S13]  /*00b0*/  ISETP.NE.U32.AND P0, PT, RZ, UR4, PT ;  /* 0x00000004ff007c0c */ /* 0x000fda000bf05070 */
[----:B------:R-:W-:Y:S05]  /*00c0*/  @!P0 BRA `(.L_x_527) ;  /* 0x000000b000008947 */ /* 0x000fea0003800000 */
[----:B------:R-:W-:Y:S01]  /*00d0*/  IMAD.U32 R26, RZ, RZ, UR7 ;  /* 0x00000007ff1a7e24 */ /* 0x000fe2000f8e00ff */
[----:B------:R-:W-:Y:S01]  /*00e0*/  MOV R2, 0x130 ;  /* 0x0000013000027802 */ /* 0x000fe20000000f00 */
[----:B------:R-:W-:Y:S02]  /*00f0*/  IMAD.U32 R5, RZ, RZ, UR10 ;  /* 0x0000000aff057e24 */ /* 0x000fe4000f8e00ff */
[----:B------:R-:W-:Y:S02]  /*0100*/  IMAD.MOV.U32 R4, RZ, RZ, c[0x0][0x17c] ;  /* 0x00005f00ff047624 */ /* 0x000fe400078e00ff */
[----:B------:R-:W-:Y:S02]  /*0110*/  IMAD.U32 R3, RZ, RZ, UR6 ;  /* 0x00000006ff037e24 */ /* 0x000fe4000f8e00ff */
[----:B------:R-:W-:Y:S05]  /*0120*/  CALL.REL.NOINC `($__internal_5_$__cuda_sm20_div_s64) ;  /* 0x00001f4000007944 */ /* 0x000fea0003c00000 */
[--C-:B------:R-:W-:Y:S02]  /*0130*/  IMAD.MOV R6, RZ, RZ, -R4.reuse ;  /* 0x000000ffff067224 */ /* 0x100fe400078e0a04 */
[----:B------:R-:W-:Y:S02]  /*0140*/  IMAD.MOV.U32 R3, RZ, RZ, c[0x0][0x17c] ;  /* 0x00005f00ff037624 */ /* 0x000fe400078e00ff */
[----:B------:R-:W-:-:S02]  /*0150*/  IMAD.MOV.U32 R8, RZ, RZ, R4 ;  /* 0x000000ffff087224 */ /* 0x000fc400078e0004 */
[----:B------:R-:W-:Y:S01]  /*0160*/  IMAD R6, R6, R3, UR7 ;  /* 0x0000000706067e24 */ /* 0x000fe2000f8e0203 */
[----:B------:R-:W-:Y:S05]  /*0170*/  BRA `(.L_x_528) ;  /* 0x0000018000007947 */ /* 0x000fea0003800000 */
.L_x_527:
[----:B------:R-:W0:Y:S01]  /*0180*/  I2F.U32.RP R2, c[0x0][0x17c] ;  /* 0x00005f0000027b06 */ /* 0x000e220000209000 */
[----:B------:R-:W-:Y:S02]  /*0190*/  ULDC UR9, c[0x0][0x17c] ;  /* 0x00005f0000097ab9 */ /* 0x000fe40000000800 */
[----:B------:R-:W-:Y:S02]  /*01a0*/  UMOV UR4, URZ ;  /* 0x0000003f00047c82 */ /* 0x000fe40008000000 */
[----:B------:R-:W-:-:S03]  /*01b0*/  UISETP.NE.U32.AND UP2, UPT, URZ, UR9, UPT ;  /* 0x000000093f00728c */ /* 0x000fc6000bf45070 */
[----:B0-----:R-:W0:Y:S02]  /*01c0*/  MUFU.RCP R2, R2 ;  /* 0x0000000200027308 */ /* 0x001e240000001000 */
[----:B0-----:R-:W-:-:S06]  /*01d0*/  IADD3 R3, R2, 0xffffffe, RZ ;  /* 0x0ffffffe02037810 */ /* 0x001fcc0007ffe0ff */
[----:B------:R-:W0:Y:S02]  /*01e0*/  F2I.FTZ.U32.TRUNC.NTZ R3, R3 ;  /* 0x0000000300037305 */ /* 0x000e24000021f000 */
[----:B0-----:R-:W0:Y:S02]  /*01f0*/  R2UR UR5, R3 ;  /* 0x00000000030573c2 */ /* 0x001e2400000e0000 */
[----:B0-----:R-:W-:-:S04]  /*0200*/  UIADD3 UR8, URZ, -UR5, URZ ;  /* 0x800000053f087290 */ /* 0x001fc8000fffe03f */
[----:B------:R-:W-:-:S04]  /*0210*/  UIMAD UR8, UR8, UR9, URZ ;  /* 0x00000009080872a4 */ /* 0x000fc8000f8e023f */
[----:B------:R-:W-:-:S04]  /*0220*/  UIMAD.WIDE.U32 UR4, UR5, UR8, UR4 ;  /* 0x00000008050472a5 */ /* 0x000fc8000f8e0004 */
[----:B------:R-:W-:-:S04]  /*0230*/  UIMAD.WIDE.U32 UR4, UR5, UR7, URZ ;  /* 0x00000007050472a5 */ /* 0x000fc8000f8e003f */
[----:B------:R-:W-:-:S04]  /*0240*/  UIADD3 UR4, -UR5, URZ, URZ ;  /* 0x0000003f05047290 */ /* 0x000fc8000fffe13f */
[----:B------:R-:W-:-:S04]  /*0250*/  UIMAD UR4, UR4, UR9, UR7 ;  /* 0x00000009040472a4 */ /* 0x000fc8000f8e0207 */
[----:B------:R-:W-:-:S11]  /*0260*/  UISETP.GE.U32.AND UP0, UPT, UR4, UR9, UPT ;  /* 0x000000090400728c */ /* 0x000fd6000bf06070 */
[----:B------:R-:W-:Y:S02]  /*0270*/  @UP0 UIADD3 UR4, UR4, -UR9, URZ ;  /* 0x8000000904040290 */ /* 0x000fe4000fffe03f */
[----:B------:R-:W-:Y:S02]  /*0280*/  @UP0 UIADD3 UR5, UR5, 0x1, URZ ;  /* 0x0000000105050890 */ /* 0x000fe4000fffe03f */
[----:B------:R-:W-:-:S11]  /*0290*/  UISETP.GE.U32.AND UP1, UPT, UR4, UR9, UPT ;  /* 0x000000090400728c */ /* 0x000fd6000bf26070 */
[----:B------:R-:W-:Y:S02]  /*02a0*/  @UP1 UIADD3 UR5, UR5, 0x1, URZ ;  /* 0x0000000105051890 */ /* 0x000fe4000fffe03f */
[----:B------:R-:W-:-:S04]  /*02b0*/  @!UP2 ULOP3.LUT UR5, URZ, UR9, URZ, 0x33, !UPT ;  /* 0x000000093f05a292 */ /* 0x000fc8000f8e333f */
[----:B------:R-:W-:Y:S02]  /*02c0*/  UIADD3 UR4, -UR5, URZ, URZ ;  /* 0x0000003f05047290 */ /* 0x000fe4000fffe13f */
[----:B------:R-:W-:Y:S02]  /*02d0*/  IMAD.U32 R8, RZ, RZ, UR5 ;  /* 0x00000005ff087e24 */ /* 0x000fe4000f8e00ff */
[----:B------:R-:W-:-:S06]  /*02e0*/  UIMAD UR4, UR4, UR9, UR7 ;  /* 0x00000009040472a4 */ /* 0x000fcc000f8e0207 */
[----:B------:R-:W-:-:S05]  /*02f0*/  IMAD.U32 R6, RZ, RZ, UR4 ;  /* 0x00000004ff067e24 */ /* 0x000fca000f8e00ff */
.L_x_528:
        /* <DEDUP_REMOVED lines=12> */
[----:B------:R-:W-:Y:S05]  /*03c0*/  CALL.REL.NOINC `($__internal_5_$__cuda_sm20_div_s64) ;  /* 0x00001ca000007944 */ /* 0x000fea0003c00000 */
[----:B------:R-:W-:-:S05]  /*03d0*/  IADD3 R9, P0, RZ, -R4, RZ ;  /* 0x80000004ff097210 */ /* 0x000fca0007f1e0ff */
[----:B------:R-:W-:Y:S02]  /*03e0*/  IMAD.X R5, RZ, RZ, ~R5, P0 ;  /* 0x000000ffff057224 */ /* 0x000fe400000e0e05 */
[----:B------:R-:W-:-:S04]  /*03f0*/  IMAD.WIDE.U32 R2, R9, c[0x0][0x17c], R6 ;  /* 0x00005f0009027a25 */ /* 0x000fc800078e0006 */
[----:B------:R-:W-:-:S04]  /*0400*/  IMAD R5, R5, c[0x0][0x17c], RZ ;  /* 0x00005f0005057a24 */ /* 0x000fc800078e02ff */
[----:B------:R-:W-:Y:S02]  /*0410*/  IMAD R5, R9, UR6, R5 ;  /* 0x0000000609057c24 */ /* 0x000fe4000f8e0205 */
[----:B------:R-:W-:Y:S02]  /*0420*/  IMAD.MOV.U32 R9, RZ, RZ, R4 ;  /* 0x000000ffff097224 */ /* 0x000fe400078e0004 */
[----:B------:R-:W-:Y:S01]  /*0430*/  IMAD.IADD R3, R3, 0x1, R5 ;  /* 0x0000000103037824 */ /* 0x000fe200078e0205 */
[----:B------:R-:W-:Y:S05]  /*0440*/  BRA `(.L_x_531) ;  /* 0x0000015000007947 */ /* 0x000fea0003800000 */
.L_x_530:
        /* <DEDUP_REMOVED lines=21> */
.L_x_531:
[----:B------:R-:W-:Y:S05]  /*05a0*/  BSYNC B0 ;  /* 0x0000000000007941 */ /* 0x000fea0003800000 */
.L_x_529:
        /* <DEDUP_REMOVED lines=11> */
[----:B------:R-:W-:Y:S05]  /*0660*/  CALL.REL.NOINC `($__internal_5_$__cuda_sm20_div_s64) ;  /* 0x00001a0000007944 */ /* 0x000fea0003c00000 */
[----:B------:R-:W-:Y:S05]  /*0670*/  BRA `(.L_x_534) ;  /* 0x0000012000007947 */ /* 0x000fea0003800000 */
.L_x_533:
        /* <DEDUP_REMOVED lines=18> */
.L_x_534:
[----:B------:R-:W-:Y:S05]  /*07a0*/  BSYNC B0 ;  /* 0x0000000000007941 */ /* 0x000fea0003800000 */
.L_x_532:
        /* <DEDUP_REMOVED lines=15> */
[----:B------:R-:W-:Y:S05]  /*08a0*/  CALL.REL.NOINC `($__internal_5_$__cuda_sm20_div_s64) ;  /* 0x000017c000007944 */ /* 0x000fea0003c00000 */
[----:B------:R-:W-:Y:S05]  /*08b0*/  BRA `(.L_x_537) ;  /* 0x0000012000007947 */ /* 0x000fea0003800000 */
.L_x_536:
        /* <DEDUP_REMOVED lines=18> */
.L_x_537:
[----:B------:R-:W-:Y:S05]  /*09e0*/  BSYNC B0 ;  /* 0x0000000000007941 */ /* 0x000fea0003800000 */
.L_x_535:
[----:B------:R-:W-:-:S13]  /*09f0*/  ISETP.GE.AND P0, PT, R0, c[0x0][0x180], PT ;  /* 0x0000600000007a0c */ /* 0x000fda0003f06270 */
[----:B------:R-:W-:Y:S05]  /*0a00*/  @P0 EXIT ;  /* 0x000000000000094d */ /* 0x000fea0003800000 */
[----:B------:R-:W-:Y:S01]  /*0a10*/  ULDC.64 UR8, c[0x0][0x180] ;  /* 0x0000600000087ab9 */ /* 0x000fe20000000a00 */
[----:B------:R-:W-:Y:S01]  /*0a20*/  IADD3 R6, -R9, 0x1, R4 ;  /* 0x0000000109067810 */ /* 0x000fe20007ffe104 */
[----:B------:R-:W-:Y:S01]  /*0a30*/  USHF.R.S32.HI UR13, URZ, 0x1f, UR9 ;  /* 0x0000001f3f0d7899 */ /* 0x000fe20008011409 */
[----:B------:R-:W0:Y:S01]  /*0a40*/  S2R R7, SR_TID.X ;  /* 0x0000000000077919 */ /* 0x000e220000002100 */
[----:B------:R-:W-:Y:S01]  /*0a50*/  USHF.R.S32.HI UR14, URZ, 0x1f, UR8 ;  /* 0x0000001f3f0e7899 */ /* 0x000fe20008011408 */
[----:B------:R-:W1:Y:S01]  /*0a60*/  I2F R2, R6 ;  /* 0x0000000600027306 */ /* 0x000e620000201400 */
[----:B------:R-:W-:Y:S01]  /*0a70*/  UIMAD UR6, UR13, UR8, URZ ;  /* 0x000000080d0672a4 */ /* 0x000fe2000f8e023f */
[----:B------:R-:W-:Y:S01]  /*0a80*/  IMAD R8, R8, c[0x0][0x170], R9 ;  /* 0x00005c0008087a24 */ /* 0x000fe200078e0209 */
[----:B------:R-:W-:Y:S02]  /*0a90*/  UIMAD.WIDE.U32 UR4, UR9, UR8, URZ ;  /* 0x00000008090472a5 */ /* 0x000fe4000f8e003f */
[----:B------:R-:W-:-:S02]  /*0aa0*/  UIMAD UR6, UR14, UR9, UR6 ;  /* 0x000000090e0672a4 */ /* 0x000fc4000f8e0206 */
[----:B------:R-:W-:Y:S02]  /*0ab0*/  ULDC UR11, c[0x0][0x174] ;  /* 0x00005d00000b7ab9 */ /* 0x000fe40000000800 */
[----:B------:R-:W-:Y:S02]  /*0ac0*/  ULDC UR9, c[0x0][0x178] ;  /* 0x00005e0000097ab9 */ /* 0x000fe40000000800 */
[----:B------:R-:W-:Y:S02]  /*0ad0*/  UIMAD UR12, UR11, UR9, URZ ;  /* 0x000000090b0c72a4 */ /* 0x000fe4000f8e023f */
[----:B------:R-:W-:Y:S02]  /*0ae0*/  UIADD3 UR6, UR5, UR6, URZ ;  /* 0x0000000605067290 */ /* 0x000fe4000fffe03f */
[----:B------:R-:W-:Y:S01]  /*0af0*/  USHF.R.S32.HI UR8, URZ, 0x1f, UR11 ;  /* 0x0000001f3f087899 */ /* 0x000fe2000801140b */
[----:B-1----:R-:W-:Y:S01]  /*0b00*/  F2FP.BF16.PACK_AB R2, RZ, R2 ;  /* 0x00000002ff02723e */ /* 0x002fe200000010ff */
[----:B------:R-:W-:Y:S01]  /*0b10*/  UIMAD UR11, UR6, UR7, URZ ;  /* 0x00000007060b72a4 */ /* 0x000fe2000f8e023f */
[----:B------:R-:W-:Y:S01]  /*0b20*/  IMAD R8, R8, UR12, RZ ;  /* 0x0000000c08087c24 */ /* 0x000fe2000f8e02ff */
[----:B------:R-:W-:Y:S01]  /*0b30*/  USHF.R.S32.HI UR5, URZ, 0x1f, UR9 ;  /* 0x0000001f3f057899 */ /* 0x000fe20008011409 */
[----:B------:R-:W-:Y:S01]  /*0b40*/  PRMT R10, RZ, 0x5410, R2 ;  /* 0x00005410ff0a7816 */ /* 0x000fe20000000002 */
[----:B------:R-:W-:-:S02]  /*0b50*/  UIMAD.WIDE.U32 UR6, UR4, UR7, URZ ;  /* 0x00000007040672a5 */ /* 0x000fc4000f8e003f */
[----:B------:R-:W-:Y:S01]  /*0b60*/  USHF.R.S32.HI UR9, URZ, 0x1f, UR12 ;  /* 0x0000001f3f097899 */ /* 0x000fe2000801140c */
[----:B------:R-:W-:Y:S01]  /*0b70*/  SHF.R.S32.HI R9, RZ, 0x1f, R8 ;  /* 0x0000001fff097819 */ /* 0x000fe20000011408 */
[----:B------:R-:W-:Y:S02]  /*0b80*/  UIMAD UR4, UR10, UR4, UR11 ;  /* 0x000000040a0472a4 */ /* 0x000fe4000f8e020b */
[----:B------:R-:W-:Y:S02]  /*0b90*/  USHF.L.U64.HI UR9, UR12, 0x1, UR9 ;  /* 0x000000010c097899 */ /* 0x000fe40008010209 */
[----:B------:R-:W-:Y:S02]  /*0ba0*/  UIADD3 UR4, UR7, UR4, URZ ;  /* 0x0000000407047290 */ /* 0x000fe4000fffe03f */
[----:B0-----:R-:W-:Y:S02]  /*0bb0*/  ULDC.64 UR10, c[0x0][0x118] ;  /* 0x00004600000a7ab9 */ /* 0x001fe40000000a00 */
.L_x_572:
[----:B0-----:R-:W-:Y:S01]  /*0bc0*/  SHF.R.S32.HI R11, RZ, 0x1f, R0 ;  /* 0x0000001fff0b7819 */ /* 0x001fe20000011400 */
[----:B------:R-:W-:Y:S03]  /*0bd0*/  BSSY B0, `(.L_x_538) ;  /* 0x0000029000007945 */ /* 0x000fe60003800000 */
        /* <DEDUP_REMOVED lines=8> */
[----:B------:R-:W-:Y:S05]  /*0c60*/  CALL.REL.NOINC `($__internal_5_$__cuda_sm20_div_s64) ;  /* 0x0000140000007944 */ /* 0x000fea0003c00000 */
[----:B------:R-:W-:Y:S01]  /*0c70*/  IADD3 R12, P0, RZ, -R4, RZ ;  /* 0x80000004ff0c7210 */ /* 0x000fe20007f1e0ff */
[----:B------:R-:W-:Y:S02]  /*0c80*/  IMAD.MOV.U32 R2, RZ, RZ, R0 ;  /* 0x000000ffff027224 */ /* 0x000fe400078e0000 */
[----:B------:R-:W-:Y:S02]  /*0c90*/  IMAD.MOV.U32 R3, RZ, RZ, R11 ;  /* 0x000000ffff037224 */ /* 0x000fe400078e000b */
[----:B------:R-:W-:-:S02]  /*0ca0*/  IMAD.X R5, RZ, RZ, ~R5, P0 ;  /* 0x000000ffff057224 */ /* 0x000fc400000e0e05 */
[----:B------:R-:W-:-:S04]  /*0cb0*/  IMAD.WIDE.U32 R2, R12, c[0x0][0x180], R2 ;  /* 0x000060000c027a25 */ /* 0x000fc800078e0002 */
[----:B------:R-:W-:-:S04]  /*0cc0*/  IMAD R5, R5, c[0x0][0x180], RZ ;  /* 0x0000600005057a24 */ /* 0x000fc800078e02ff */
[----:B------:R-:W-:Y:S02]  /*0cd0*/  IMAD R5, R12, UR14, R5 ;  /* 0x0000000e0c057c24 */ /* 0x000fe4000f8e0205 */
[----:B------:R-:W-:Y:S02]  /*0ce0*/  IMAD.MOV.U32 R12, RZ, RZ, R4 ;  /* 0x000000ffff0c7224 */ /* 0x000fe400078e0004 */
[----:B------:R-:W-:Y:S01]  /*0cf0*/  IMAD.IADD R3, R3, 0x1, R5 ;  /* 0x0000000103037824 */ /* 0x000fe200078e0205 */
[----:B------:R-:W-:Y:S05]  /*0d00*/  BRA `(.L_x_540) ;  /* 0x0000015000007947 */ /* 0x000fea0003800000 */
.L_x_539:
        /* <DEDUP_REMOVED lines=21> */
.L_x_540:
[----:B------:R-:W-:Y:S05]  /*0e60*/  BSYNC B0 ;  /* 0x0000000000007941 */ /* 0x000fea0003800000 */
.L_x_538:
        /* <DEDUP_REMOVED lines=13> */
.L_x_542:
        /* <DEDUP_REMOVED lines=18> */
.L_x_543:
[----:B------:R-:W-:Y:S05]  /*1060*/  BSYNC B0 ;  /* 0x0000000000007941 */ /* 0x000fea0003800000 */
.L_x_541:
[----:B------:R-:W-:Y:S01]  /*1070*/  IADD3 R2, P0, R0, 0x1, RZ ;  /* 0x0000000100027810 */ /* 0x000fe20007f1e0ff */
[----:B------:R-:W-:Y:S01]  /*1080*/  IMAD.MOV.U32 R27, RZ, RZ, c[0x0][0x174] ;  /* 0x00005d00ff1b7624 */ /* 0x000fe200078e00ff */
[----:B------:R-:W-:Y:S01]  /*1090*/  BSSY B0, `(.L_x_544) ;  /* 0x0000021000007945 */ /* 0x000fe20003800000 */
[----:B------:R-:W-:Y:S01]  /*10a0*/  IMAD R12, R12, c[0x0][0x174], R4 ;  /* 0x00005d000c0c7a24 */ /* 0x000fe200078e0204 */
[----:B------:R-:W-:Y:S01]  /*10b0*/  IADD3.X R11, RZ, R11, RZ, P0, !PT ;  /* 0x0000000bff0b7210 */ /* 0x000fe200007fe4ff */
        /* <DEDUP_REMOVED lines=12> */
.L_x_545:
        /* <DEDUP_REMOVED lines=18> */
.L_x_546:
[----:B------:R-:W-:Y:S05]  /*12a0*/  BSYNC B0 ;  /* 0x0000000000007941 */ /* 0x000fea0003800000 */
.L_x_544:
[----:B------:R-:W-:Y:S01]  /*12b0*/  ISETP.GE.AND P0, PT, R7, c[0x0][0x184], PT ;  /* 0x0000610007007a0c */ /* 0x000fe20003f06270 */
[----:B------:R-:W-:-:S12]  /*12c0*/  BSSY B0, `(.L_x_547) ;  /* 0x00000d4000007945 */ /* 0x000fd80003800000 */
[----:B------:R-:W-:Y:S05]  /*12d0*/  @P0 BRA `(.L_x_548) ;  /* 0x00000d2000000947 */ /* 0x000fea0003800000 */
[----:B------:R-:W-:-:S13]  /*12e0*/  ISETP.GT.AND P0, PT, R6, RZ, PT ;  /* 0x000000ff0600720c */ /* 0x000fda0003f04270 */
[----:B------:R-:W-:Y:S05]  /*12f0*/  @!P0 BRA `(.L_x_548) ;  /* 0x00000d0000008947 */ /* 0x000fea0003800000 */
[C---:B------:R-:W-:Y:S01]  /*1300*/  IADD3 R11, -R12.reuse, 0x1, R4 ;  /* 0x000000010c0b7810 */ /* 0x040fe20007ffe104 */
[----:B------:R-:W-:Y:S02]  /*1310*/  IMAD R17, R12, c[0x0][0x178], RZ ;  /* 0x00005e000c117a24 */ /* 0x000fe400078e02ff */
[----:B------:R-:W-:Y:S01]  /*1320*/  IMAD R15, R0, c[0x0][0x184], RZ ;  /* 0x00006100000f7a24 */ /* 0x000fe200078e02ff */
[----:B------:R0:W1:Y:S01]  /*1330*/  I2F R12, R11 ;  /* 0x0000000b000c7306 */ /* 0x0000620000201400 */
[----:B------:R-:W-:Y:S01]  /*1340*/  IMAD.MOV.U32 R16, RZ, RZ, R7 ;  /* 0x000000ffff107224 */ /* 0x000fe200078e0007 */
[----:B------:R-:W-:Y:S02]  /*1350*/  IADD3 R14, P1, R8, R17, RZ ;  /* 0x00000011080e7210 */ /* 0x000fe40007f3e0ff */
[----:B------:R-:W-:Y:S02]  /*1360*/  IADD3 R13, P0, R15, UR6, RZ ;  /* 0x000000060f0d7c10 */ /* 0x000fe4000ff1e0ff */
[----:B------:R-:W-:-:S02]  /*1370*/  LEA.HI.X.SX32 R17, R17, R9, 0x1, P1 ;  /* 0x0000000911117211 */ /* 0x000fc400008f0eff */
[----:B------:R-:W-:Y:S02]  /*1380*/  LEA.HI.X.SX32 R15, R15, UR4, 0x1, P0 ;  /* 0x000000040f0f7c11 */ /* 0x000fe400080f0eff */
.L_x_570:
[----:B------:R-:W-:Y:S01]  /*1390*/  SHF.R.S32.HI R23, RZ, 0x1f, R16 ;  /* 0x0000001fff177819 */ /* 0x000fe20000011410 */
[----:B------:R-:W-:Y:S03]  /*13a0*/  BSSY B1, `(.L_x_549) ;  /* 0x0000028000017945 */ /* 0x000fe60003800000 */
        /* <DEDUP_REMOVED lines=8> */
[----:B01----:R-:W-:Y:S05]  /*1430*/  CALL.REL.NOINC `($__internal_5_$__cuda_sm20_div_s64) ;  /* 0x00000c3000007944 */ /* 0x003fea0003c00000 */
[----:B------:R-:W-:Y:S01]  /*1440*/  IADD3 R18, P0, RZ, -R4, RZ ;  /* 0x80000004ff127210 */ /* 0x000fe20007f1e0ff */
[----:B------:R-:W-:-:S04]  /*1450*/  IMAD.MOV.U32 R22, RZ, RZ, R16 ;  /* 0x000000ffff167224 */ /* 0x000fc800078e0010 */
[----:B------:R-:W-:Y:S02]  /*1460*/  IMAD.X R5, RZ, RZ, ~R5, P0 ;  /* 0x000000ffff057224 */ /* 0x000fe400000e0e05 */
[----:B------:R-:W-:-:S04]  /*1470*/  IMAD.WIDE.U32 R2, R18, c[0x0][0x184], R22 ;  /* 0x0000610012027a25 */ /* 0x000fc800078e0016 */
[----:B------:R-:W-:Y:S02]  /*1480*/  IMAD R5, R5, c[0x0][0x184], RZ ;  /* 0x0000610005057a24 */ /* 0x000fe400078e02ff */
[----:B------:R-:W-:Y:S02]  /*1490*/  IMAD.MOV.U32 R22, RZ, RZ, R4 ;  /* 0x000000ffff167224 */ /* 0x000fe400078e0004 */
[----:B------:R-:W-:-:S04]  /*14a0*/  IMAD R5, R18, UR13, R5 ;  /* 0x0000000d12057c24 */ /* 0x000fc8000f8e0205 */
[----:B------:R-:W-:Y:S01]  /*14b0*/  IMAD.IADD R3, R3, 0x1, R5 ;  /* 0x0000000103037824 */ /* 0x000fe200078e0205 */
[----:B------:R-:W-:Y:S05]  /*14c0*/  BRA `(.L_x_551) ;  /* 0x0000015000007947 */ /* 0x000fea0003800000 */
.L_x_550:
[----:B------:R-:W2:Y:S01]  /*14d0*/  I2F.U32.RP R4, c[0x0][0x184] ;  /* 0x0000610000047b06 */ /* 0x000ea20000209000 */
[----:B------:R-:W-:-:S07]  /*14e0*/  ISETP.NE.U32.AND P2, PT, RZ, c[0x0][0x184], PT ;  /* 0x00006100ff007a0c */ /* 0x000fce0003f45070 */
[----:B--2---:R-:W2:Y:S02]  /*14f0*/  MUFU.RCP R4, R4 ;  /* 0x0000000400047308 */ /* 0x004ea40000001000 */
[----:B--2---:R-:W-:-:S06]  /*1500*/  IADD3 R2, R4, 0xffffffe, RZ ;  /* 0x0ffffffe04027810 */ /* 0x004fcc0007ffe0ff */
[----:B------:R2:W3:Y:S02]  /*1510*/  F2I.FTZ.U32.TRUNC.NTZ R3, R2 ;  /* 0x0000000200037305 */ /* 0x0004e4000021f000 */
[----:B--2---:R-:W-:Y:S02]  /*1520*/  IMAD.MOV.U32 R2, RZ, RZ, RZ ;  /* 0x000000ffff027224 */ /* 0x004fe400078e00ff */
[----:B---3--:R-:W-:-:S04]  /*1530*/  IMAD.MOV R5, RZ, RZ, -R3 ;  /* 0x000000ffff057224 */ /* 0x008fc800078e0a03 */
        /* <DEDUP_REMOVED lines=14> */
.L_x_551:
[----:B------:R-:W-:Y:S05]  /*1620*/  BSYNC B1 ;  /* 0x0000000000017941 */ /* 0x000fea0003800000 */
.L_x_549:
        /* <DEDUP_REMOVED lines=11> */
[----:B01----:R-:W-:Y:S05]  /*16e0*/  CALL.REL.NOINC `($__internal_5_$__cuda_sm20_div_s64) ;  /* 0x0000098000007944 */ /* 0x003fea0003c00000 */
[----:B------:R-:W-:Y:S05]  /*16f0*/  BRA `(.L_x_554) ;  /* 0x0000012000007947 */ /* 0x000fea0003800000 */
.L_x_553:
        /* <DEDUP_REMOVED lines=18> */
.L_x_554:
[----:B------:R-:W-:Y:S05]  /*1820*/  BSYNC B1 ;  /* 0x0000000000017941 */ /* 0x000fea0003800000 */
.L_x_552:
        /* <DEDUP_REMOVED lines=17> */
.L_x_556:
[----:B------:R-:W2:Y:S01]  /*1940*/  I2F.U32.RP R5, c[0x0][0x184] ;  /* 0x0000610000057b06 */ /* 0x000ea20000209000 */
[----:B------:R-:W-:-:S07]  /*1950*/  ISETP.NE.U32.AND P2, PT, RZ, c[0x0][0x184], PT ;  /* 0x00006100ff007a0c */ /* 0x000fce0003f45070 */
[----:B--2---:R-:W2:Y:S02]  /*1960*/  MUFU.RCP R5, R5 ;  /* 0x0000000500057308 */ /* 0x004ea40000001000 */
[----:B--2---:R-:W-:-:S06]  /*1970*/  IADD3 R2, R5, 0xffffffe, RZ ;  /* 0x0ffffffe05027810 */ /* 0x004fcc0007ffe0ff */
[----:B------:R2:W3:Y:S02]  /*1980*/  F2I.FTZ.U32.TRUNC.NTZ R3, R2 ;  /* 0x0000000200037305 */ /* 0x0004e4000021f000 */
[----:B--2---:R-:W-:Y:S01]  /*1990*/  IMAD.MOV.U32 R2, RZ, RZ, RZ ;  /* 0x000000ffff027224 */ /* 0x004fe200078e00ff */
[----:B---3--:R-:W-:-:S05]  /*19a0*/  IADD3 R19, RZ, -R3, RZ ;  /* 0x80000003ff137210 */ /* 0x008fca0007ffe0ff */
        /* <DEDUP_REMOVED lines=11> */
.L_x_557:
[----:B------:R-:W-:Y:S05]  /*1a60*/  BSYNC B1 ;  /* 0x0000000000017941 */ /* 0x000fea0003800000 */
.L_x_555:
[----:B------:R-:W-:-:S05]  /*1a70*/  IADD3 R3, P0, R16, R13, RZ ;  /* 0x0000000d10037210 */ /* 0x000fca0007f1e0ff */
[----:B------:R-:W-:Y:S01]  /*1a80*/  IMAD.X R18, R23, 0x1, R15, P0 ;  /* 0x0000000117127824 */ /* 0x000fe200000e060f */
[----:B------:R-:W-:-:S04]  /*1a90*/  LEA R2, P0, R3, c[0x0][0x168], 0x1 ;  /* 0x00005a0003027a11 */ /* 0x000fc800078008ff */
[----:B------:R-:W-:-:S05]  /*1aa0*/  LEA.HI.X R3, R3, c[0x0][0x16c], R18, 0x1, P0 ;  /* 0x00005b0003037a11 */ /* 0x000fca00000f0c12 */
[----:B------:R-:W2:Y:S01]  /*1ab0*/  LDG.E.U16 R2, [R2.64] ;  /* 0x0000000a02027981 */ /* 0x000ea2000c1e1500 */
[----:B------:R-:W3:Y:S01]  /*1ac0*/  MUFU.RCP R5, R10 ;  /* 0x0000000a00057308 */ /* 0x000ee20000001000 */
[----:B------:R-:W-:Y:S01]  /*1ad0*/  IADD3 R18, -R22, 0x1, R4 ;  /* 0x0000000116127810 */ /* 0x000fe20007ffe104 */
[----:B------:R-:W-:Y:S01]  /*1ae0*/  BSSY B1, `(.L_x_558) ;  /* 0x000004d000017945 */ /* 0x000fe20003800000 */
[----:B------:R-:W-:-:S05]  /*1af0*/  IMAD.MOV.U32 R21, RZ, RZ, RZ ;  /* 0x000000ffff157224 */ /* 0x000fca00078e00ff */
[----:B------:R-:W-:Y:S01]  /*1b00*/  I2F R4, R18 ;  /* 0x0000001200047306 */ /* 0x000fe20000201400 */
[----:B--2---:R-:W-:-:S05]  /*1b10*/  PRMT R2, RZ, 0x5410, R2 ;  /* 0x00005410ff027816 */ /* 0x004fca0000000002 */
[----:B---3--:R-:W-:-:S05]  /*1b20*/  FMUL.FTZ R5, R2, R5 ;  /* 0x0000000502057220 */ /* 0x008fca0000410000 */
[----:B-1----:R-:W-:-:S04]  /*1b30*/  F2FP.BF16.PACK_AB R5, R12, R5 ;  /* 0x000000050c05723e */ /* 0x002fc800000010ff */
[--C-:B------:R-:W-:Y:S02]  /*1b40*/  PRMT R2, RZ, 0x7610, R5.reuse ;  /* 0x00007610ff027816 */ /* 0x100fe40000000005 */
[----:B------:R-:W-:Y:S02]  /*1b50*/  PRMT R5, RZ, 0x5410, R5 ;  /* 0x00005410ff057816 */ /* 0x000fe40000000005 */
[----:B------:R-:W1:Y:S03]  /*1b60*/  MUFU.RCP R20, R2 ;  /* 0x0000000200147308 */ /* 0x000e660000001000 */
[----:B-1----:R-:W-:Y:S01]  /*1b70*/  FMUL.FTZ R5, R5, R20 ;  /* 0x0000001405057220 */ /* 0x002fe20000410000 */
[----:B------:R-:W-:-:S04]  /*1b80*/  IADD3 R20, P0, R14, R22, RZ ;  /* 0x000000160e147210 */ /* 0x000fc80007f1e0ff */
[----:B------:R-:W-:Y:S02]  /*1b90*/  F2FP.BF16.PACK_AB R5, R4, R5 ;  /* 0x000000050405723e */ /* 0x000fe400000010ff */
[----:B------:R-:W-:Y:S02]  /*1ba0*/  LEA.HI.X.SX32 R3, R22, R17, 0x1, P0 ;  /* 0x0000001116037211 */ /* 0x000fe400000f0eff */
[--C-:B------:R-:W-:Y:S02]  /*1bb0*/  PRMT R2, RZ, 0x7610, R5.reuse ;  /* 0x00007610ff027816 */ /* 0x100fe40000000005 */
[----:B------:R-:W-:Y:S02]  /*1bc0*/  PRMT R5, RZ, 0x5410, R5 ;  /* 0x00005410ff057816 */ /* 0x000fe40000000005 */
[----:B------:R-:W1:Y:S01]  /*1bd0*/  MUFU.RCP R4, R2 ;  /* 0x0000000200047308 */ /* 0x000e620000001000 */
[----:B------:R-:W-:-:S04]  /*1be0*/  LEA R19, P0, R20, c[0x0][0x160], 0x1 ;  /* 0x0000580014137a11 */ /* 0x000fc800078008ff */
[----:B------:R-:W-:Y:S01]  /*1bf0*/  LEA.HI.X R20, R20, c[0x0][0x164], R3, 0x1, P0 ;  /* 0x0000590014147a11 */ /* 0x000fe200000f0c03 */
[----:B-1----:R-:W-:-:S05]  /*1c00*/  FMUL.FTZ R22, R5, R4 ;  /* 0x0000000405167220 */ /* 0x002fca0000410000 */
[----:B------:R-:W-:Y:S02]  /*1c10*/  F2FP.BF16.PACK_AB R22, RZ, R22 ;  /* 0x00000016ff16723e */ /* 0x000fe400000010ff */
.L_x_569:
[----:B------:R-:W-:Y:S01]  /*1c20*/  ISETP.GE.AND P1, PT, R11, 0x1, PT ;  /* 0x000000010b00780c */ /* 0x000fe20003f26270 */
[----:B------:R-:W-:Y:S01]  /*1c30*/  BSSY B2, `(.L_x_559) ;  /* 0x0000033000027945 */ /* 0x000fe20003800000 */
[----:B------:R-:W-:-:S04]  /*1c40*/  IADD3 R21, R21, 0x1, RZ ;  /* 0x0000000115157810 */ /* 0x000fc80007ffe0ff */
[----:B------:R-:W-:-:S07]  /*1c50*/  ISETP.GE.AND P0, PT, R21, R6, PT ;  /* 0x000000061500720c */ /* 0x000fce0003f06270 */
[----:B------:R-:W-:Y:S05]  /*1c60*/  @!P1 BRA `(.L_x_560) ;  /* 0x000002f000009947 */ /* 0x000fea0003800000 */
[----:B------:R-:W-:Y:S02]  /*1c70*/  IMAD.MOV.U32 R24, RZ, RZ, RZ ;  /* 0x000000ffff187224 */ /* 0x000fe400078e00ff */
.L_x_568:
[----:B------:R-:W-:Y:S01]  /*1c80*/  ISETP.GE.AND P1, PT, R18, 0x1, PT ;  /* 0x000000011200780c */ /* 0x000fe20003f26270 */
[----:B------:R-:W-:-:S12]  /*1c90*/  BSSY B3, `(.L_x_561) ;  /* 0x0000029000037945 */ /* 0x000fd80003800000 */
[----:B-1----:R-:W-:Y:S05]  /*1ca0*/  @!P1 BRA `(.L_x_562) ;  /* 0x0000027000009947 */ /* 0x002fea0003800000 */
[----:B------:R-:W-:-:S04]  /*1cb0*/  IMAD.MOV.U32 R23, RZ, RZ, RZ ;  /* 0x000000ffff177224 */ /* 0x000fc800078e00ff */
.L_x_567:
[----:B------:R-:W-:Y:S02]  /*1cc0*/  IMAD R5, R24, c[0x0][0x178], R23 ;  /* 0x00005e0018057a24 */ /* 0x000fe400078e0217 */
[----:B-1----:R-:W-:Y:S02]  /*1cd0*/  IMAD.MOV.U32 R2, RZ, RZ, R19 ;  /* 0x000000ffff027224 */ /* 0x002fe400078e0013 */
[----:B------:R-:W-:-:S04]  /*1ce0*/  IMAD.MOV.U32 R3, RZ, RZ, R20 ;  /* 0x000000ffff037224 */ /* 0x000fc800078e0014 */
[----:B------:R-:W-:-:S05]  /*1cf0*/  IMAD.WIDE R2, R5, 0x2, R2 ;  /* 0x0000000205027825 */ /* 0x000fca00078e0202 */
[----:B------:R1:W5:Y:S01]  /*1d00*/  LDG.E.U16 R25, [R2.64] ;  /* 0x0000000a02197981 */ /* 0x000362000c1e1500 */
[----:B------:R-:W-:Y:S01]  /*1d10*/  IADD3 R23, R23, 0x1, RZ ;  /* 0x0000000117177810 */ /* 0x000fe20007ffe0ff */
[----:B------:R-:W-:Y:S03]  /*1d20*/  BSSY B4, `(.L_x_563) ;  /* 0x000001e000047945 */ /* 0x000fe60003800000 */
[----:B------:R-:W-:Y:S02]  /*1d30*/  ISETP.GE.AND P2, PT, R23, R18, PT ;  /* 0x000000121700720c */ /* 0x000fe40003f46270 */
.L_x_566:
[C---:B------:R-:W-:Y:S01]  /*1d40*/  LOP3.LUT R4, R2.reuse, 0xfffffffd, RZ, 0xc0, !PT ;  /* 0xfffffffd02047812 */ /* 0x040fe200078ec0ff */
[----:B------:R-:W-:Y:S01]  /*1d50*/  IMAD.MOV.U32 R5, RZ, RZ, R3 ;  /* 0x000000ffff057224 */ /* 0x000fe200078e0003 */
[----:B------:R-:W-:Y:S01]  /*1d60*/  LOP3.LUT R27, R2, 0x2, RZ, 0xc0, !PT ;  /* 0x00000002021b7812 */ /* 0x000fe200078ec0ff */
[----:B-----5:R-:W-:Y:S01]  /*1d70*/  HFMA2.BF16_V2 R28, R22.H0_H0, 1, 1, R25.H0_H0 ;  /* 0x3f803f80161c7831 */ /* 0x020fe20000240819 */
[----:B------:R-:W-:Y:S01]  /*1d80*/  IMAD.MOV.U32 R30, RZ, RZ, 0x3254 ;  /* 0x00003254ff1e7424 */ /* 0x000fe200078e00ff */
[----:B------:R-:W-:Y:S01]  /*1d90*/  YIELD ;  /* 0x0000000000007946 */ /* 0x000fe20003800000 */
[----:B------:R2:W3:Y:S01]  /*1da0*/  LDG.E R29, [R4] ;  /* 0x00000000041d7381 */ /* 0x0004e200001e0900 */
[----:B------:R-:W-:Y:S01]  /*1db0*/  ISETP.EQ.U32.AND P1, PT, R27, RZ, PT ;  /* 0x000000ff1b00720c */ /* 0x000fe20003f22070 */
[----:B------:R-:W-:Y:S01]  /*1dc0*/  BSSY B5, `(.L_x_564) ;  /* 0x000000d000057945 */ /* 0x000fe20003800000 */
[----:B------:R-:W-:-:S02]  /*1dd0*/  LOP3.LUT R26, R25, 0xffff, RZ, 0xc0, !PT ;  /* 0x0000ffff191a7812 */ /* 0x000fc400078ec0ff */
[----:B------:R-:W-:Y:S02]  /*1de0*/  SHF.L.U32 R33, R27, 0x3, RZ ;  /* 0x000000031b217819 */ /* 0x000fe400000006ff */
[----:B------:R-:W-:Y:S02]  /*1df0*/  LOP3.LUT R28, R28, 0xffff, RZ, 0xc0, !PT ;  /* 0x0000ffff1c1c7812 */ /* 0x000fe400078ec0ff */
[----:B------:R-:W-:-:S04]  /*1e00*/  SEL R32, R30, 0x5410, P1 ;  /* 0x000054101e207807 */ /* 0x000fc80000800000 */
.L_x_565:
[CC--:B---3--:R-:W-:Y:S02]  /*1e10*/  PRMT R31, R29.reuse, R32.reuse, R28 ;  /* 0x000000201d1f7216 */ /* 0x0c8fe4000000001c */
[----:B------:R-:W-:-:S04]  /*1e20*/  PRMT R27, R29, R32, R26 ;  /* 0x000000201d1b7216 */ /* 0x000fc8000000001a */
[----:B------:R-:W-:Y:S01]  /*1e30*/  PRMT R30, R27, R32, RZ ;  /* 0x000000201b1e7216 */ /* 0x000fe200000000ff */
[----:B------:R-:W3:Y:S02]  /*1e40*/  ATOMG.E.CAS.STRONG.GPU PT, R31, [R4], R27, R31 ;  /* 0x0000001b041f73a9 */ /* 0x000ee400001ee11f */
[----:B---3--:R-:W-:-:S04]  /*1e50*/  PRMT R29, R31, R32, RZ ;  /* 0x000000201f1d7216 */ /* 0x008fc800000000ff */
[----:B------:R-:W-:Y:S01]  /*1e60*/  ISETP.NE.U32.AND P1, PT, R29, R30, PT ;  /* 0x0000001e1d00720c */ /* 0x000fe20003f25070 */
[----:B------:R-:W-:-:S12]  /*1e70*/  IMAD.MOV.U32 R29, RZ, RZ, R31 ;  /* 0x000000ffff1d7224 */ /* 0x000fd800078e001f */
[----:B------:R-:W-:Y:S05]  /*1e80*/  @P1 BRA `(.L_x_565) ;  /* 0xffffff8000001947 */ /* 0x000fea000383ffff */
[----:B------:R-:W-:Y:S05]  /*1e90*/  BSYNC B5 ;  /* 0x0000000000057941 */ /* 0x000fea0003800000 */
.L_x_564:
[----:B------:R-:W-:Y:S02]  /*1ea0*/  SHF.R.U32.HI R26, RZ, R33, R31 ;  /* 0x00000021ff1a7219 */ /* 0x000fe4000001161f */
[----:B--2---:R-:W-:Y:S02]  /*1eb0*/  PRMT R5, R25, 0x9910, RZ ;  /* 0x0000991019057816 */ /* 0x004fe400000000ff */
[C---:B------:R-:W-:Y:S02]  /*1ec0*/  PRMT R4, R26.reuse, 0x9910, RZ ;  /* 0x000099101a047816 */ /* 0x040fe400000000ff */
[----:B------:R-:W-:Y:S02]  /*1ed0*/  PRMT R25, R26, 0x7610, R25 ;  /* 0x000076101a197816 */ /* 0x000fe40000000019 */
[----:B------:R-:W-:-:S13]  /*1ee0*/  ISETP.NE.AND P1, PT, R5, R4, PT ;  /* 0x000000040500720c */ /* 0x000fda0003f25270 */
[----:B------:R-:W-:Y:S05]  /*1ef0*/  @P1 BRA `(.L_x_566) ;  /* 0xfffffe4000001947 */ /* 0x000fea000383ffff */
[----:B------:R-:W-:Y:S05]  /*1f00*/  BSYNC B4 ;  /* 0x0000000000047941 */ /* 0x000fea0003800000 */
.L_x_563:
[----:B------:R-:W-:Y:S05]  /*1f10*/  @!P2 BRA `(.L_x_567) ;  /* 0xfffffda00000a947 */ /* 0x000fea000383ffff */
.L_x_562:
[----:B------:R-:W-:Y:S05]  /*1f20*/  BSYNC B3 ;  /* 0x0000000000037941 */ /* 0x000fea0003800000 */
.L_x_561:
[----:B------:R-:W-:-:S04]  /*1f30*/  IADD3 R24, R24, 0x1, RZ ;  /* 0x0000000118187810 */ /* 0x000fc80007ffe0ff */
[----:B------:R-:W-:-:S13]  /*1f40*/  ISETP.GE.AND P1, PT, R24, R11, PT ;  /* 0x0000000b1800720c */ /* 0x000fda0003f26270 */
[----:B------:R-:W-:Y:S05]  /*1f50*/  @!P1 BRA `(.L_x_568) ;  /* 0xfffffd2000009947 */ /* 0x000fea000383ffff */
.L_x_560:
[----:B------:R-:W-:Y:S05]  /*1f60*/  BSYNC B2 ;  /* 0x0000000000027941 */ /* 0x000fea0003800000 */
.L_x_559:
[----:B-1----:R-:W-:-:S05]  /*1f70*/  IMAD.U32 R2, RZ, RZ, UR12 ;  /* 0x0000000cff027e24 */ /* 0x002fca000f8e00ff */
[----:B------:R-:W-:-:S04]  /*1f80*/  LEA R19, P1, R2, R19, 0x1 ;  /* 0x0000001302137211 */ /* 0x000fc800078208ff */
[----:B------:R-:W-:Y:S01]  /*1f90*/  IADD3.X R20, R20, UR9, RZ, P1, !PT ;  /* 0x0000000914147c10 */ /* 0x000fe20008ffe4ff */
[----:B------:R-:W-:Y:S05]  /*1fa0*/  @!P0 BRA `(.L_x_569) ;  /* 0xfffffc7000008947 */ /* 0x000fea000383ffff */
[----:B------:R-:W-:Y:S05]  /*1fb0*/  BSYNC B1 ;  /* 0x0000000000017941 */ /* 0x000fea0003800000 */
.L_x_558:
[----:B------:R-:W-:-:S04]  /*1fc0*/  IADD3 R16, R16, c[0x0][0x0], RZ ;  /* 0x0000000010107a10 */ /* 0x000fc80007ffe0ff */
[----:B------:R-:W-:-:S13]  /*1fd0*/  ISETP.GE.AND P0, PT, R16, c[0x0][0x184], PT ;  /* 0x0000610010007a0c */ /* 0x000fda0003f06270 */
[----:B------:R-:W-:Y:S01]  /*1fe0*/  @P0 CALL.REL.NOINC `(.L_x_548) ;  /* 0x0000001000000944 */ /* 0x000fe20003c00000 */
[----:B------:R-:W-:Y:S05]  /*1ff0*/  BRA `(.L_x_570) ;  /* 0xfffff39000007947 */ /* 0x000fea000383ffff */
.L_x_548:
[----:B------:R-:W-:Y:S05]  /*2000*/  BSYNC B0 ;  /* 0x0000000000007941 */ /* 0x000fea0003800000 */
.L_x_547:
[----:B------:R-:W-:-:S04]  /*2010*/  IMAD.MOV.U32 R3, RZ, RZ, c[0x0][0x10] ;  /* 0x00000400ff037624 */ /* 0x000fc800078e00ff */
[----:B------:R-:W-:-:S05]  /*2020*/  IMAD R0, R3, c[0x0][0x4], R0 ;  /* 0x0000010003007a24 */ /* 0x000fca00078e0200 */
[----:B------:R-:W-:-:S13]  /*2030*/  ISETP.GE.AND P0, PT, R0, c[0x0][0x180], PT ;  /* 0x0000600000007a0c */ /* 0x000fda0003f06270 */
[----:B------:R-:W-:Y:S01]  /*2040*/  @P0 CALL.REL.NOINC `(.L_x_571) ;  /* 0x0000001000000944 */ /* 0x000fe20003c00000 */
[----:B------:R-:W-:Y:S05]  /*2050*/  BRA `(.L_x_572) ;  /* 0xffffeb6000007947 */ /* 0x000fea000383ffff */
.L_x_571:
[----:B------:R-:W-:Y:S05]  /*2060*/  EXIT ;  /* 0x000000000000794d */ /* 0x000fea0003800000 */
        .weak           $__internal_5_$__cuda_sm20_div_s64
        .type           $__internal_5_$__cuda_sm20_div_s64,@function
        .size           $__internal_5_$__cuda_sm20_div_s64,(.L_x_1134 - $__internal_5_$__cuda_sm20_div_s64)
$__internal_5_$__cuda_sm20_div_s64:
        /* <DEDUP_REMOVED lines=8> */
[----:B0-----:R-:W-:-:S02]  /*20f0*/  IADD3 R20, R27, 0x1ffffffe, RZ ;  /* 0x1ffffffe1b147810 */ /* 0x001fc40007ffe0ff */
[----:B------:R-:W-:-:S04]  /*2100*/  IADD3 R27, P4, RZ, -R26, RZ ;  /* 0x8000001aff1b7210 */ /* 0x000fc80007f9e0ff */
[----:B------:R-:W0:Y:S01]  /*2110*/  F2I.U64.TRUNC R20, R20 ;  /* 0x0000001400147311 */ /* 0x000e22000020d800 */
[----:B------:R-:W-:Y:S01]  /*2120*/  SEL R27, R27, R26, !P3 ;  /* 0x0000001a1b1b7207 */ /* 0x000fe20005800000 */
[----:B------:R-:W-:Y:S02]  /*2130*/  IMAD.X R26, RZ, RZ, ~R5, P4 ;  /* 0x000000ffff1a7224 */ /* 0x000fe400020e0e05 */
[----:B0-----:R-:W-:-:S04]  /*2140*/  IMAD.WIDE.U32 R24, R20, R18, RZ ;  /* 0x0000001214187225 */ /* 0x001fc800078e00ff */
[C---:B------:R-:W-:Y:S01]  /*2150*/  IMAD R25, R20.reuse, R19, R25 ;  /* 0x0000001314197224 */ /* 0x040fe200078e0219 */
[----:B------:R-:W-:Y:S01]  /*2160*/  IADD3 R29, P0, RZ, -R24, RZ ;  /* 0x80000018ff1d7210 */ /* 0x000fe20007f1e0ff */
[----:B------:R-:W-:Y:S02]  /*2170*/  IMAD.MOV.U32 R31, RZ, RZ, R20 ;  /* 0x000000ffff1f7224 */ /* 0x000fe400078e0014 */
[----:B------:R-:W-:Y:S02]  /*2180*/  IMAD R25, R21, R18, R25 ;  /* 0x0000001215197224 */ /* 0x000fe400078e0219 */
[----:B------:R-:W-:-:S04]  /*2190*/  IMAD.HI.U32 R30, R20, R29, RZ ;  /* 0x0000001d141e7227 */ /* 0x000fc800078e00ff */
[----:B------:R-:W-:-:S04]  /*21a0*/  IMAD.X R25, RZ, RZ, ~R25, P0 ;  /* 0x000000ffff197224 */ /* 0x000fc800000e0e19 */
        /* <DEDUP_REMOVED lines=9> */
[----:B------:R-:W-:-:S03]  /*2240*/  IADD3 R24, P0, RZ, -R24, RZ ;  /* 0x80000018ff187210 */ /* 0x000fc60007f1e0ff */
[----:B------:R-:W-:Y:S02]  /*2250*/  IMAD R20, R21, R18, R20 ;  /* 0x0000001215147224 */ /* 0x000fe400078e0214 */
[----:B------:R-:W-:-:S04]  /*2260*/  IMAD.HI.U32 R28, R29, R24, RZ ;  /* 0x000000181d1c7227 */ /* 0x000fc800078e00ff */
[----:B------:R-:W-:-:S04]  /*2270*/  IMAD.X R20, RZ, RZ, ~R20, P0 ;  /* 0x000000ffff147224 */ /* 0x000fc800000e0e14 */
[----:B------:R-:W-:-:S04]  /*2280*/  IMAD.WIDE.U32 R28, P0, R29, R20, R28 ;  /* 0x000000141d1c7225 */ /* 0x000fc8000780001c */
[C---:B------:R-:W-:Y:S02]  /*2290*/  IMAD R25, R21.reuse, R20, RZ ;  /* 0x0000001415197224 */ /* 0x040fe400078e02ff */
[----:B------:R-:W-:-:S04]  /*22a0*/  IMAD.HI.U32 R24, P1, R21, R24, R28 ;  /* 0x0000001815187227 */ /* 0x000fc8000782001c */
[----:B------:R-:W-:Y:S01]  /*22b0*/  IMAD.HI.U32 R20, R21, R20, RZ ;  /* 0x0000001415147227 */ /* 0x000fe200078e00ff */
[----:B------:R-:W-:Y:S02]  /*22c0*/  IADD3 R24, P2, R25, R24, RZ ;  /* 0x0000001819187210 */ /* 0x000fe40007f5e0ff */
[----:B------:R-:W-:Y:S01]  /*22d0*/  SEL R25, R26, R5, !P3 ;  /* 0x000000051a197207 */ /* 0x000fe20005800000 */
[----:B------:R-:W-:Y:S02]  /*22e0*/  IMAD.X R21, R20, 0x1, R21, P0 ;  /* 0x0000000114157824 */ /* 0x000fe400000e0615 */
[----:B------:R-:W-:-:S03]  /*22f0*/  IMAD.HI.U32 R20, R24, R27, RZ ;  /* 0x0000001b18147227 */ /* 0x000fc600078e00ff */
[----:B------:R-:W-:Y:S01]  /*2300*/  IADD3.X R26, RZ, RZ, R21, P2, P1 ;  /* 0x000000ffff1a7210 */ /* 0x000fe200017e2415 */
[----:B------:R-:W-:-:S04]  /*2310*/  HFMA2.MMA R21, -RZ, RZ, 0, 0 ;  /* 0x00000000ff157435 */ /* 0x000fc800000001ff */
[CC--:B------:R-:W-:Y:S02]  /*2320*/  IMAD R29, R26.reuse, R25.reuse, RZ ;  /* 0x000000191a1d7224 */ /* 0x0c0fe400078e02ff */
[----:B------:R-:W-:-:S04]  /*2330*/  IMAD.HI.U32 R31, R26, R25, RZ ;  /* 0x000000191a1f7227 */ /* 0x000fc800078e00ff */
[----:B------:R-:W-:-:S06]  /*2340*/  IMAD.WIDE.U32 R20, R24, R25, R20 ;  /* 0x0000001918147225 */ /* 0x000fcc00078e0014 */
[----:B------:R-:W-:-:S04]  /*2350*/  IMAD.HI.U32 R20, P0, R26, R27, R20 ;  /* 0x0000001b1a147227 */ /* 0x000fc80007800014 */
[----:B------:R-:W-:Y:S01]  /*2360*/  IMAD.X R31, RZ, RZ, R31, P0 ;  /* 0x000000ffff1f7224 */ /* 0x000fe200000e061f */
[----:B------:R-:W-:-:S05]  /*2370*/  IADD3 R29, P1, R29, R20, RZ ;  /* 0x000000141d1d7210 */ /* 0x000fca0007f3e0ff */
[----:B------:R-:W-:-:S04]  /*2380*/  IMAD.WIDE.U32 R20, R29, R18, RZ ;  /* 0x000000121d147225 */ /* 0x000fc800078e00ff */
[----:B------:R-:W-:Y:S01]  /*2390*/  IMAD.X R31, RZ, RZ, R31, P1 ;  /* 0x000000ffff1f7224 */ /* 0x000fe200008e061f */
[----:B------:R-:W-:Y:S01]  /*23a0*/  IADD3 R27, P1, -R20, R27, RZ ;  /* 0x0000001b141b7210 */ /* 0x000fe20007f3e1ff */
[----:B------:R-:W-:-:S03]  /*23b0*/  IMAD R21, R29, R19, R21 ;  /* 0x000000131d157224 */ /* 0x000fc600078e0215 */
[-C--:B------:R-:W-:Y:S01]  /*23c0*/  ISETP.GE.U32.AND P0, PT, R27, R18.reuse, PT ;  /* 0x000000121b00720c */ /* 0x080fe20003f06070 */
[----:B------:R-:W-:-:S04]  /*23d0*/  IMAD R20, R31, R18, R21 ;  /* 0x000000121f147224 */ /* 0x000fc800078e0215 */
[----:B------:R-:W-:Y:S01]  /*23e0*/  IMAD.X R25, R25, 0x1, ~R20, P1 ;  /* 0x0000000119197824 */ /* 0x000fe200008e0e14 */
[----:B------:R-:W-:Y:S02]  /*23f0*/  IADD3 R26, P1, R27, -R18, RZ ;  /* 0x800000121b1a7210 */ /* 0x000fe40007f3e0ff */
[----:B------:R-:W-:Y:S02]  /*2400*/  IADD3 R20, P2, R29, 0x1, RZ ;  /* 0x000000011d147810 */ /* 0x000fe40007f5e0ff */
[C---:B------:R-:W-:Y:S01]  /*2410*/  ISETP.GE.U32.AND.EX P0, PT, R25.reuse, R19, PT, P0 ;  /* 0x000000131900720c */ /* 0x040fe20003f06100 */
[----:B------:R-:W-:-:S03]  /*2420*/  IMAD.X R24, R25, 0x1, ~R19, P1 ;  /* 0x0000000119187824 */ /* 0x000fc600008e0e13 */
[----:B------:R-:W-:Y:S01]  /*2430*/  SEL R27, R26, R27, P0 ;  /* 0x0000001b1a1b7207 */ /* 0x000fe20000000000 */
[----:B------:R-:W-:Y:S01]  /*2440*/  IMAD.X R26, RZ, RZ, R31, P2 ;  /* 0x000000ffff1a7224 */ /* 0x000fe200010e061f */
[----:B------:R-:W-:Y:S02]  /*2450*/  SEL R20, R20, R29, P0 ;  /* 0x0000001d14147207 */ /* 0x000fe40000000000 */
[----:B------:R-:W-:Y:S02]  /*2460*/  SEL R25, R24, R25, P0 ;  /* 0x0000001918197207 */ /* 0x000fe40000000000 */
[----:B------:R-:W-:Y:S02]  /*2470*/  ISETP.GE.U32.AND P1, PT, R27, R18, PT ;  /* 0x000000121b00720c */ /* 0x000fe40003f26070 */
[----:B------:R-:W-:Y:S02]  /*2480*/  SEL R26, R26, R31, P0 ;  /* 0x0000001f1a1a7207 */ /* 0x000fe40000000000 */
[----:B------:R-:W-:-:S02]  /*2490*/  IADD3 R21, P2, R20, 0x1, RZ ;  /* 0x0000000114157810 */ /* 0x000fc40007f5e0ff */
[----:B------:R-:W-:Y:S02]  /*24a0*/  ISETP.GE.U32.AND.EX P0, PT, R25, R19, PT, P1 ;  /* 0x000000131900720c */ /* 0x000fe40003f06110 */
[----:B------:R-:W-:Y:S01]  /*24b0*/  LOP3.LUT R18, R3, R5, RZ, 0x3c, !PT ;  /* 0x0000000503127212 */ /* 0x000fe200078e3cff */
[----:B------:R-:W-:Y:S01]  /*24c0*/  IMAD.X R19, RZ, RZ, R26, P2 ;  /* 0x000000ffff137224 */ /* 0x000fe200010e061a */
[----:B------:R-:W-:Y:S02]  /*24d0*/  SEL R20, R21, R20, P0 ;  /* 0x0000001415147207 */ /* 0x000fe40000000000 */
[----:B------:R-:W-:Y:S02]  /*24e0*/  ISETP.GE.AND P1, PT, R18, RZ, PT ;  /* 0x000000ff1200720c */ /* 0x000fe40003f26270 */
[----:B------:R-:W-:Y:S02]  /*24f0*/  SEL R5, R19, R26, P0 ;  /* 0x0000001a13057207 */ /* 0x000fe40000000000 */
[----:B------:R-:W-:-:S02]  /*2500*/  IADD3 R19, P2, RZ, -R20, RZ ;  /* 0x80000014ff137210 */ /* 0x000fc40007f5e0ff */
[----:B------:R-:W-:Y:S02]  /*2510*/  ISETP.NE.U32.AND P0, PT, R4, RZ, PT ;  /* 0x000000ff0400720c */ /* 0x000fe40003f05070 */
[----:B------:R-:W-:Y:S01]  /*2520*/  SEL R4, R19, R20, !P1 ;  /* 0x0000001413047207 */ /* 0x000fe20004800000 */
[----:B------:R-:W-:Y:S01]  /*2530*/  IMAD.X R18, RZ, RZ, ~R5, P2 ;  /* 0x000000ffff127224 */ /* 0x000fe200010e0e05 */
[----:B------:R-:W-:Y:S01]  /*2540*/  ISETP.NE.AND.EX P0, PT, R3, RZ, PT, P0 ;  /* 0x000000ff0300720c */ /* 0x000fe20003f05300 */
[----:B------:R-:W-:-:S03]  /*2550*/  IMAD.MOV.U32 R3, RZ, RZ, 0x0 ;  /* 0x00000000ff037424 */ /* 0x000fc600078e00ff */
[----:B------:R-:W-:Y:S02]  /*2560*/  SEL R5, R18, R5, !P1 ;  /* 0x0000000512057207 */ /* 0x000fe40004800000 */
[----:B------:R-:W-:Y:S02]  /*2570*/  SEL R4, R4, 0xffffffff, P0 ;  /* 0xffffffff04047807 */ /* 0x000fe40000000000 */
[----:B------:R-:W-:Y:S01]  /*2580*/  SEL R5, R5, 0xffffffff, P0 ;  /* 0xffffffff05057807 */ /* 0x000fe20000000000 */
[----:B------:R-:W-:Y:S06]  /*2590*/  RET.REL.NODEC R2 `(_ZN2at6native60_GLOBAL__N__aad4af22_27_AdaptiveAveragePooling3d_cu_866e08f930atomicadaptiveaveragegradinputIN3c108BFloat16EEEvPT_PKS5_iiiiiil) ;  /* 0xffffda6002007950 */ /* 0x000fec0003c3ffff */
.L_x_573:
        /* <DEDUP_REMOVED lines=14> */
.L_x_1134:


//--------------------- .text._ZN2at6native60_GLOBAL__N__aad4af22_27_AdaptiveAveragePooling3d_cu_866e08f930atomicadaptiveaveragegradinputIN3c104HalfEEEvPT_PKS5_iiiiiil --------------------------
	.section	.text._ZN2at6native60_GLOBAL__N__aad4af22_27_AdaptiveAveragePooling3d_cu_866e08f930atomicadaptiveaveragegradinputIN3c104HalfEEEvPT_PKS5_iiiiiil,"ax",@progbits
	.sectioninfo	@"SHI_REGISTERS=40"
	.align	128
.text._ZN2at6native60_GLOBAL__N__aad4af22_27_AdaptiveAveragePooling3d_cu_866e08f930atomicadaptiveaveragegradinputIN3c104HalfEEEvPT_PKS5_iiiiiil:
        .type           _ZN2at6native60_GLOBAL__N__aad4af22_27_AdaptiveAveragePooling3d_cu_866e08f930atomicadaptiveaveragegradinputIN3c104HalfEEEvPT_PKS5_iiiiiil,@function
        .size           _ZN2at6native60_GLOBAL__N__aad4af22_27_AdaptiveAveragePooling3d_cu_866e08f930atomicadaptiveaveragegradinputIN3c104HalfEEEvPT_PKS5_iiiiiil,(.L_x_1136 - _ZN2at6native60_GLOBAL__N__aad4af22_27_AdaptiveAveragePooling3d_cu_866e08f930atomicadaptiveaveragegradinputIN3c104HalfEEEvPT_PKS5_iiiiiil)
        .other          _ZN2at6native60_GLOBAL__N__aad4af22_27_AdaptiveAveragePooling3d_cu_866e08f930atomicadaptiveaveragegradinputIN3c104HalfEEEvPT_PKS5_iiiiiil,@"STO_CUDA_ENTRY STV_DEFAULT"
_ZN2at6native60_GLOBAL__N__aad4af22_27_AdaptiveAveragePooling3d_cu_866e08f930atomicadaptiveaveragegradinputIN3c104HalfEEEvPT_PKS5_iiiiiil:
        /* <DEDUP_REMOVED lines=18> */
[----:B------:R-:W-:Y:S05]  /*0120*/  CALL.REL.NOINC `($__internal_6_$__cuda_sm20_div_s64) ;  /* 0x0000273000007944 */ /* 0x000fea0003c00000 */
[--C-:B------:R-:W-:Y:S02]  /*0130*/  IMAD.MOV R6, RZ, RZ, -R4.reuse ;  /* 0x000000ffff067224 */ /* 0x100fe400078e0a04 */
[----:B------:R-:W-:Y:S02]  /*0140*/  IMAD.MOV.U32 R3, RZ, RZ, c[0x0][0x17c] ;  /* 0x00005f00ff037624 */ /* 0x000fe400078e00ff */
[----:B------:R-:W-:-:S02]  /*0150*/  IMAD.MOV.U32 R8, RZ, RZ, R4 ;  /* 0x000000ffff087224 */ /* 0x000fc400078e0004 */
[----:B------:R-:W-:Y:S01]  /*0160*/  IMAD R6, R6, R3, UR7 ;  /* 0x0000000706067e24 */ /* 0x000fe2000f8e0203 */
[----:B------:R-:W-:Y:S05]  /*0170*/  BRA `(.L_x_575) ;  /* 0x0000018000007947 */ /* 0x000fea0003800000 */
.L_x_574:
        /* <DEDUP_REMOVED lines=24> */
.L_x_575:
        /* <DEDUP_REMOVED lines=12> */
[----:B------:R-:W-:Y:S05]  /*03c0*/  CALL.REL.NOINC `($__internal_6_$__cuda_sm20_div_s64) ;  /* 0x0000249000007944 */ /* 0x000fea0003c00000 */
        /* <DEDUP_REMOVED lines=8> */
.L_x_577:
        /* <DEDUP_REMOVED lines=21> */
.L_x_578:
[----:B------:R-:W-:Y:S05]  /*05a0*/  BSYNC B0 ;  /* 0x0000000000007941 */ /* 0x000fea0003800000 */
.L_x_576:
        /* <DEDUP_REMOVED lines=11> */
[----:B------:R-:W-:Y:S05]  /*0660*/  CALL.REL.NOINC `($__internal_6_$__cuda_sm20_div_s64) ;  /* 0x000021f000007944 */ /* 0x000fea0003c00000 */
[----:B------:R-:W-:Y:S05]  /*0670*/  BRA `(.L_x_581) ;  /* 0x0000012000007947 */ /* 0x000fea0003800000 */
.L_x_580:
        /* <DEDUP_REMOVED lines=18> */
.L_x_581:
[----:B------:R-:W-:Y:S05]  /*07a0*/  BSYNC B0 ;  /* 0x0000000000007941 */ /* 0x000fea0003800000 */
.L_x_579:
        /* <DEDUP_REMOVED lines=15> */
[----:B------:R-:W-:Y:S05]  /*08a0*/  CALL.REL.NOINC `($__internal_6_$__cuda_sm20_div_s64) ;  /* 0x00001fb000007944 */ /* 0x000fea0003c00000 */
[----:B------:R-:W-:Y:S05]  /*08b0*/  BRA `(.L_x_584) ;  /* 0x0000012000007947 */ /* 0x000fea0003800000 */
.L_x_583:
        /* <DEDUP_REMOVED lines=18> */
.L_x_584:
[----:B------:R-:W-:Y:S05]  /*09e0*/  BSYNC B0 ;  /* 0x0000000000007941 */ /* 0x000fea0003800000 */
.L_x_582:
[----:B------:R-:W-:-:S13]  /*09f0*/  ISETP.GE.AND P0, PT, R0, c[0x0][0x180], PT ;  /* 0x0000600000007a0c */ /* 0x000fda0003f06270 */
[----:B------:R-:W-:Y:S05]  /*0a00*/  @P0 EXIT ;  /* 0x000000000000094d */ /* 0x000fea0003800000 */
[----:B------:R-:W-:Y:S01]  /*0a10*/  IADD3 R6, -R9, 0x1, R4 ;  /* 0x0000000109067810 */ /* 0x000fe20007ffe104 */
[----:B------:R-:W-:Y:S01]  /*0a20*/  ULDC.64 UR8, c[0x0][0x180] ;  /* 0x0000600000087ab9 */ /* 0x000fe20000000a00 */
[----:B------:R-:W0:Y:S01]  /*0a30*/  S2R R7, SR_TID.X ;  /* 0x0000000000077919 */ /* 0x000e220000002100 */
[----:B------:R-:W-:Y:S01]  /*0a40*/  USHF.R.S32.HI UR13, URZ, 0x1f, UR9 ;  /* 0x0000001f3f0d7899 */ /* 0x000fe20008011409 */
[----:B------:R-:W1:Y:S01]  /*0a50*/  I2F R2, R6 ;  /* 0x0000000600027306 */ /* 0x000e620000201400 */
[----:B------:R-:W-:Y:S01]  /*0a60*/  USHF.R.S32.HI UR14, URZ, 0x1f, UR8 ;  /* 0x0000001f3f0e7899 */ /* 0x000fe20008011408 */
[----:B------:R-:W-:Y:S01]  /*0a70*/  IMAD R8, R8, c[0x0][0x170], R9 ;  /* 0x00005c0008087a24 */ /* 0x000fe200078e0209 */
[----:B------:R-:W-:Y:S02]  /*0a80*/  UIMAD UR6, UR13, UR8, URZ ;  /* 0x000000080d0672a4 */ /* 0x000fe4000f8e023f */
[----:B------:R-:W-:Y:S02]  /*0a90*/  UIMAD.WIDE.U32 UR4, UR9, UR8, URZ ;  /* 0x00000008090472a5 */ /* 0x000fe4000f8e003f */
[----:B------:R-:W-:-:S02]  /*0aa0*/  UIMAD UR6, UR14, UR9, UR6 ;  /* 0x000000090e0672a4 */ /* 0x000fc4000f8e0206 */
[----:B------:R-:W-:Y:S02]  /*0ab0*/  ULDC UR8, c[0x0][0x174] ;  /* 0x00005d0000087ab9 */ /* 0x000fe40000000800 */
[----:B------:R-:W-:Y:S02]  /*0ac0*/  ULDC UR9, c[0x0][0x178] ;  /* 0x00005e0000097ab9 */ /* 0x000fe40000000800 */
[----:B------:R-:W-:Y:S02]  /*0ad0*/  UIMAD UR12, UR8, UR9, URZ ;  /* 0x00000009080c72a4 */ /* 0x000fe4000f8e023f */
[----:B------:R-:W-:Y:S01]  /*0ae0*/  UIADD3 UR6, UR5, UR6, URZ ;  /* 0x0000000605067290 */ /* 0x000fe2000fffe03f */
[----:B-1----:R-:W-:Y:S01]  /*0af0*/  F2FP.PACK_AB R2, RZ, R2 ;  /* 0x00000002ff02723e */ /* 0x002fe200000000ff */
[----:B------:R-:W-:Y:S02]  /*0b00*/  USHF.R.S32.HI UR5, URZ, 0x1f, UR9 ;  /* 0x0000001f3f057899 */ /* 0x000fe40008011409 */
[----:B------:R-:W-:Y:S01]  /*0b10*/  UIMAD UR11, UR6, UR7, URZ ;  /* 0x00000007060b72a4 */ /* 0x000fe2000f8e023f */
[----:B------:R-:W-:Y:S01]  /*0b20*/  IMAD R8, R8, UR12, RZ ;  /* 0x0000000c08087c24 */ /* 0x000fe2000f8e02ff */
[----:B------:R-:W-:Y:S01]  /*0b30*/  UIMAD.WIDE.U32 UR6, UR4, UR7, URZ ;  /* 0x00000007040672a5 */ /* 0x000fe2000f8e003f */
[----:B------:R-:W-:Y:S01]  /*0b40*/  HADD2.F32 R9, -RZ, R2.H0_H0 ;  /* 0x20000002ff097230 */ /* 0x000fe20000004100 */
[----:B------:R-:W-:-:S02]  /*0b50*/  USHF.R.S32.HI UR9, URZ, 0x1f, UR12 ;  /* 0x0000001f3f097899 */ /* 0x000fc4000801140c */
[----:B------:R-:W-:Y:S01]  /*0b60*/  UIMAD UR4, UR10, UR4, UR11 ;  /* 0x000000040a0472a4 */ /* 0x000fe2000f8e020b */
[----:B------:R-:W-:Y:S01]  /*0b70*/  SHF.R.S32.HI R10, RZ, 0x1f, R8 ;  /* 0x0000001fff0a7819 */ /* 0x000fe20000011408 */
[----:B------:R-:W-:Y:S02]  /*0b80*/  USHF.R.S32.HI UR8, URZ, 0x1f, UR8 ;  /* 0x0000001f3f087899 */ /* 0x000fe40008011408 */
[----:B------:R-:W-:Y:S02]  /*0b90*/  USHF.L.U64.HI UR9, UR12, 0x1, UR9 ;  /* 0x000000010c097899 */ /* 0x000fe40008010209 */
[----:B------:R-:W-:Y:S02]  /*0ba0*/  UIADD3 UR4, UR7, UR4, URZ ;  /* 0x0000000407047290 */ /* 0x000fe4000fffe03f */
[----:B0-----:R-:W-:Y:S02]  /*0bb0*/  ULDC.64 UR10, c[0x0][0x118] ;  /* 0x00004600000a7ab9 */ /* 0x001fe40000000a00 */
.L_x_631:
[----:B0-----:R-:W-:Y:S01]  /*0bc0*/  SHF.R.S32.HI R11, RZ, 0x1f, R0 ;  /* 0x0000001fff0b7819 */ /* 0x001fe20000011400 */
[----:B------:R-:W-:Y:S03]  /*0bd0*/  BSSY B0, `(.L_x_585) ;  /* 0x0000029000007945 */ /* 0x000fe60003800000 */
        /* <DEDUP_REMOVED lines=8> */
[----:B------:R-:W-:Y:S05]  /*0c60*/  CALL.REL.NOINC `($__internal_6_$__cuda_sm20_div_s64) ;  /* 0x00001bf000007944 */ /* 0x000fea0003c00000 */
        /* <DEDUP_REMOVED lines=10> */
.L_x_586:
        /* <DEDUP_REMOVED lines=21> */
.L_x_587:
[----:B------:R-:W-:Y:S05]  /*0e60*/  BSYNC B0 ;  /* 0x0000000000007941 */ /* 0x000fea0003800000 */
.L_x_585:
        /* <DEDUP_REMOVED lines=13> */
.L_x_589:
        /* <DEDUP_REMOVED lines=18> */
.L_x_590:
[----:B------:R-:W-:Y:S05]  /*1060*/  BSYNC B0 ;  /* 0x0000000000007941 */ /* 0x000fea0003800000 */
.L_x_588:
        /* <DEDUP_REMOVED lines=17> */
.L_x_592:
        /* <DEDUP_REMOVED lines=18> */
.L_x_593:
[----:B------:R-:W-:Y:S05]  /*12a0*/  BSYNC B0 ;  /* 0x0000000000007941 */ /* 0x000fea0003800000 */
.L_x_591:
[----:B------:R-:W-:Y:S01]  /*12b0*/  ISETP.GE.AND P0, PT, R7, c[0x0][0x184], PT ;  /* 0x0000610007007a0c */ /* 0x000fe20003f06270 */
[----:B------:R-:W-:-:S12]  /*12c0*/  BSSY B0, `(.L_x_594) ;  /* 0x0000153000007945 */ /* 0x000fd80003800000 */
[----:B------:R-:W-:Y:S05]  /*12d0*/  @P0 BRA `(.L_x_595) ;  /* 0x0000151000000947 */ /* 0x000fea0003800000 */
        /* <DEDUP_REMOVED lines=9> */
.L_x_629:
[----:B------:R-:W-:Y:S01]  /*1370*/  SHF.R.S32.HI R20, RZ, 0x1f, R15 ;  /* 0x0000001fff147819 */ /* 0x000fe2000001140f */
        /* <DEDUP_REMOVED lines=9> */
[----:B01----:R-:W-:Y:S05]  /*1410*/  CALL.REL.NOINC `($__internal_6_$__cuda_sm20_div_s64) ;  /* 0x0000144000007944 */ /* 0x003fea0003c00000 */
[-C--:B------:R-:W-:Y:S01]  /*1420*/  IADD3 R18, P0, RZ, -R4.reuse, RZ ;  /* 0x80000004ff127210 */ /* 0x080fe20007f1e0ff */
        /* <DEDUP_REMOVED lines=9> */
.L_x_597:
        /* <DEDUP_REMOVED lines=21> */
.L_x_598:
[----:B------:R-:W-:Y:S05]  /*1610*/  BSYNC B1 ;  /* 0x0000000000017941 */ /* 0x000fea0003800000 */
.L_x_596:
        /* <DEDUP_REMOVED lines=11> */
[----:B01----:R-:W-:Y:S05]  /*16d0*/  CALL.REL.NOINC `($__internal_6_$__cuda_sm20_div_s64) ;  /* 0x0000118000007944 */ /* 0x003fea0003c00000 */
[----:B------:R-:W-:Y:S01]  /*16e0*/  IMAD.MOV.U32 R22, RZ, RZ, R4 ;  /* 0x000000ffff167224 */ /* 0x000fe200078e0004 */
[----:B------:R-:W-:Y:S05]  /*16f0*/  BRA `(.L_x_601) ;  /* 0x0000012000007947 */ /* 0x000fea0003800000 */
.L_x_600:
[----:B------:R-:W2:Y:S01]  /*1700*/  I2F.U32.RP R4, c[0x0][0x184] ;  /* 0x0000610000047b06 */ /* 0x000ea20000209000 */
[----:B------:R-:W-:-:S07]  /*1710*/  ISETP.NE.U32.AND P2, PT, RZ, c[0x0][0x184], PT ;  /* 0x00006100ff007a0c */ /* 0x000fce0003f45070 */
[----:B--2---:R-:W2:Y:S02]  /*1720*/  MUFU.RCP R4, R4 ;  /* 0x0000000400047308 */ /* 0x004ea40000001000 */
[----:B--2---:R-:W-:-:S06]  /*1730*/  IADD3 R2, R4, 0xffffffe, RZ ;  /* 0x0ffffffe04027810 */ /* 0x004fcc0007ffe0ff */
[----:B------:R2:W3:Y:S02]  /*1740*/  F2I.FTZ.U32.TRUNC.NTZ R3, R2 ;  /* 0x0000000200037305 */ /* 0x0004e4000021f000 */
[----:B--2---:R-:W-:Y:S01]  /*1750*/  HFMA2.MMA R2, -RZ, RZ, 0, 0 ;  /* 0x00000000ff027435 */ /* 0x004fe200000001ff */
[----:B---3--:R-:W-:-:S04]  /*1760*/  IMAD.MOV R5, RZ, RZ, -R3 ;  /* 0x000000ffff057224 */ /* 0x008fc800078e0a03 */
        /* <DEDUP_REMOVED lines=11> */
.L_x_601:
[----:B------:R-:W-:Y:S05]  /*1820*/  BSYNC B1 ;  /* 0x0000000000017941 */ /* 0x000fea0003800000 */
.L_x_599:
        /* <DEDUP_REMOVED lines=16> */
[----:B------:R-:W-:Y:S05]  /*1930*/  BRA `(.L_x_604) ;  /* 0x0000012000007947 */ /* 0x000fea0003800000 */
.L_x_603:
        /* <DEDUP_REMOVED lines=18> */
.L_x_604:
[----:B------:R-:W-:Y:S05]  /*1a60*/  BSYNC B1 ;  /* 0x0000000000017941 */ /* 0x000fea0003800000 */
.L_x_602:
[----:B------:R-:W-:-:S05]  /*1a70*/  IADD3 R2, P0, R15, R14, RZ ;  /* 0x0000000e0f027210 */ /* 0x000fca0007f1e0ff */
[----:B------:R-:W-:Y:S01]  /*1a80*/  IMAD.X R3, R20, 0x1, R17, P0 ;  /* 0x0000000114037824 */ /* 0x000fe200000e0611 */
[----:B------:R-:W-:-:S04]  /*1a90*/  LEA R18, P0, R2, c[0x0][0x168], 0x1 ;  /* 0x00005a0002127a11 */ /* 0x000fc800078008ff */
[----:B------:R-:W-:-:S05]  /*1aa0*/  LEA.HI.X R19, R2, c[0x0][0x16c], R3, 0x1, P0 ;  /* 0x00005b0002137a11 */ /* 0x000fca00000f0c03 */
[----:B------:R-:W2:Y:S01]  /*1ab0*/  LDG.E.U16 R18, [R18.64] ;  /* 0x0000000a12127981 */ /* 0x000ea2000c1e1500 */
[----:B------:R-:W3:Y:S01]  /*1ac0*/  MUFU.RCP R3, R9 ;  /* 0x0000000900037308 */ /* 0x000ee20000001000 */
[----:B------:R-:W-:Y:S01]  /*1ad0*/  ISETP.GE.AND P0, PT, R6, 0x1, PT ;  /* 0x000000010600780c */ /* 0x000fe20003f06270 */
[----:B------:R-:W-:Y:S01]  /*1ae0*/  BSSY B3, `(.L_x_605) ;  /* 0x00000cc000037945 */ /* 0x000fe20003800000 */
[----:B--2---:R-:W-:-:S05]  /*1af0*/  HADD2.F32 R2, -RZ, R18.H0_H0 ;  /* 0x20000012ff027230 */ /* 0x004fca0000004100 */
[----:B---3--:R-:W-:Y:S01]  /*1b00*/  FMUL.FTZ R3, R2, R3 ;  /* 0x0000000302037220 */ /* 0x008fe20000410000 */
[----:B------:R-:W-:-:S04]  /*1b10*/  IADD3 R2, -R23, 0x1, R4 ;  /* 0x0000000117027810 */ /* 0x000fc80007ffe104 */
[----:B-1----:R-:W-:Y:S01]  /*1b20*/  F2FP.PACK_AB R3, R12, R3 ;  /* 0x000000030c03723e */ /* 0x002fe200000000ff */
[----:B------:R-:W-:Y:S04]  /*1b30*/  I2F R20, R2 ;  /* 0x0000000200147306 */ /* 0x000fe80000201400 */
[--C-:B------:R-:W-:Y:S02]  /*1b40*/  HADD2.F32 R5, -RZ, R3.reuse.H1_H1 ;  /* 0x30000003ff057230 */ /* 0x100fe40000004100 */
[----:B------:R-:W-:Y:S02]  /*1b50*/  HADD2.F32 R3, -RZ, R3.H0_H0 ;  /* 0x20000003ff037230 */ /* 0x000fe40000004100 */
[----:B------:R-:W1:Y:S03]  /*1b60*/  MUFU.RCP R24, R5 ;  /* 0x0000000500187308 */ /* 0x000e660000001000 */
[----:B-1----:R-:W-:-:S05]  /*1b70*/  FMUL.FTZ R3, R3, R24 ;  /* 0x0000001803037220 */ /* 0x002fca0000410000 */
[----:B------:R-:W-:Y:S02]  /*1b80*/  F2FP.PACK_AB R3, R20, R3 ;  /* 0x000000031403723e */ /* 0x000fe400000000ff */
[----:B------:R-:W-:-:S03]  /*1b90*/  IADD3 R20, P1, R13, R23, RZ ;  /* 0x000000170d147210 */ /* 0x000fc60007f3e0ff */
[--C-:B------:R-:W-:Y:S01]  /*1ba0*/  HADD2.F32 R18, -RZ, R3.reuse.H1_H1 ;  /* 0x30000003ff127230 */ /* 0x100fe20000004100 */
[----:B------:R-:W-:Y:S01]  /*1bb0*/  LEA R19, P2, R20, c[0x0][0x160], 0x1 ;  /* 0x0000580014137a11 */ /* 0x000fe200078408ff */
[----:B------:R-:W-:Y:S01]  /*1bc0*/  HADD2.F32 R3, -RZ, R3.H0_H0 ;  /* 0x20000003ff037230 */ /* 0x000fe20000004100 */
[----:B------:R-:W-:-:S03]  /*1bd0*/  LEA.HI.X.SX32 R5, R23, R16, 0x1, P1 ;  /* 0x0000001017057211 */ /* 0x000fc600008f0eff */
[----:B------:R-:W1:Y:S01]  /*1be0*/  MUFU.RCP R18, R18 ;  /* 0x0000001200127308 */ /* 0x000e620000001000 */
[----:B------:R-:W-:Y:S01]  /*1bf0*/  LEA.HI.X R20, R20, c[0x0][0x164], R5, 0x1, P2 ;  /* 0x0000590014147a11 */ /* 0x000fe200010f0c05 */
[----:B-1----:R-:W-:Y:S01]  /*1c00*/  FMUL.FTZ R3, R3, R18 ;  /* 0x0000001203037220 */ /* 0x002fe20000410000 */
[----:B------:R-:W-:Y:S05]  /*1c10*/  @!P0 BRA `(.L_x_606) ;  /* 0x00000b8000008947 */ /* 0x000fea0003800000 */
[----:B------:R-:W-:Y:S01]  /*1c20*/  IMAD.MOV R21, RZ, RZ, -R21 ;  /* 0x000000ffff157224 */ /* 0x000fe200078e0a15 */
[----:B------:R-:W-:Y:S01]  /*1c30*/  IADD3 R5, R4, -R23, RZ ;  /* 0x8000001704057210 */ /* 0x000fe20007ffe0ff */
[----:B------:R-:W-:Y:S01]  /*1c40*/  IMAD.MOV.U32 R27, RZ, RZ, RZ ;  /* 0x000000ffff1b7224 */ /* 0x000fe200078e00ff */
[----:B------:R-:W-:Y:S01]  /*1c50*/  LOP3.LUT R23, R2, 0x3, RZ, 0xc0, !PT ;  /* 0x0000000302177812 */ /* 0x000fe200078ec0ff */
[----:B------:R-:W-:Y:S01]  /*1c60*/  IMAD R24, R21, c[0x0][0x178], R4 ;  /* 0x00005e0015187a24 */ /* 0x000fe200078e0204 */
[----:B------:R-:W-:Y:S01]  /*1c70*/  ISETP.GE.U32.AND P0, PT, R5, 0x3, PT ;  /* 0x000000030500780c */ /* 0x000fe20003f06070 */
[----:B------:R-:W-:Y:S01]  /*1c80*/  IMAD.MOV.U32 R4, RZ, RZ, R19 ;  /* 0x000000ffff047224 */ /* 0x000fe200078e0013 */
[----:B------:R-:W-:Y:S01]  /*1c90*/  F2FP.PACK_AB R3, RZ, R3 ;  /* 0x00000003ff03723e */ /* 0x000fe200000000ff */
[----:B------:R-:W-:Y:S01]  /*1ca0*/  IMAD.MOV.U32 R5, RZ, RZ, R20 ;  /* 0x000000ffff057224 */ /* 0x000fe200078e0014 */
[----:B------:R-:W-:-:S02]  /*1cb0*/  IADD3 R24, -R22, R24, -R23 ;  /* 0x0000001816187210 */ /* 0x000fc40007ffe917 */
.L_x_628:
[----:B------:R-:W-:Y:S01]  /*1cc0*/  ISETP.GE.AND P2, PT, R11, 0x1, PT ;  /* 0x000000010b00780c */ /* 0x000fe20003f46270 */
[----:B------:R-:W-:Y:S01]  /*1cd0*/  BSSY B2, `(.L_x_607) ;  /* 0x00000a8000027945 */ /* 0x000fe20003800000 */
[----:B------:R-:W-:-:S04]  /*1ce0*/  IADD3 R27, R27, 0x1, RZ ;  /* 0x000000011b1b7810 */ /* 0x000fc80007ffe0ff */
[----:B------:R-:W-:-:S07]  /*1cf0*/  ISETP.GE.AND P1, PT, R27, R6, PT ;  /* 0x000000061b00720c */ /* 0x000fce0003f26270 */
[----:B------:R-:W-:Y:S05]  /*1d00*/  @!P2 BRA `(.L_x_608) ;  /* 0x00000a400000a947 */ /* 0x000fea0003800000 */
[----:B------:R-:W-:Y:S02]  /*1d10*/  IMAD.MOV.U32 R22, RZ, RZ, RZ ;  /* 0x000000ffff167224 */ /* 0x000fe400078e00ff */
.L_x_627:
[----:B------:R-:W-:Y:S01]  /*1d20*/  ISETP.GE.AND P2, PT, R2, 0x1, PT ;  /* 0x000000010200780c */ /* 0x000fe20003f46270 */
[----:B------:R-:W-:Y:S01]  /*1d30*/  YIELD ;  /* 0x0000000000007946 */ /* 0x000fe20003800000 */
[----:B------:R-:W-:Y:S11]  /*1d40*/  BSSY B1, `(.L_x_609) ;  /* 0x000009d000017945 */ /* 0x000ff60003800000 */
[----:B-1----:R-:W-:Y:S05]  /*1d50*/  @!P2 BRA `(.L_x_610) ;  /* 0x000009b00000a947 */ /* 0x002fea0003800000 */
[----:B------:R-:W-:Y:S01]  /*1d60*/  BSSY B4, `(.L_x_611) ;  /* 0x0000060000047945 */ /* 0x000fe20003800000 */
[----:B------:R-:W-:-:S02]  /*1d70*/  IMAD R25, R22, c[0x0][0x178], RZ ;  /* 0x00005e0016197a24 */ /* 0x000fc400078e02ff */
[----:B------:R-:W-:Y:S01]  /*1d80*/  IMAD.MOV.U32 R20, RZ, RZ, RZ ;  /* 0x000000ffff147224 */ /* 0x000fe200078e00ff */
[----:B------:R-:W-:Y:S05]  /*1d90*/  @!P0 BRA `(.L_x_612) ;  /* 0x000005c000008947 */ /* 0x000fea0003800000 */
[C---:B------:R-:W-:Y:S01]  /*1da0*/  IADD3 R31, R25.reuse, 0x3, RZ ;  /* 0x00000003191f7810 */ /* 0x040fe20007ffe0ff */
[C---:B------:R-:W-:Y:S01]  /*1db0*/  IMAD.WIDE R20, R25.reuse, 0x2, R4 ;  /* 0x0000000219147825 */ /* 0x040fe200078e0204 */
[C---:B------:R-:W-:Y:S02]  /*1dc0*/  IADD3 R29, R25.reuse, 0x1, RZ ;  /* 0x00000001191d7810 */ /* 0x040fe40007ffe0ff */
[----:B------:R-:W-:Y:S01]  /*1dd0*/  IADD3 R19, R25, 0x2, RZ ;  /* 0x0000000219137810 */ /* 0x000fe20007ffe0ff */
[----:B------:R-:W-:Y:S02]  /*1de0*/  IMAD.MOV.U32 R37, RZ, RZ, R20 ;  /* 0x000000ffff257224 */ /* 0x000fe400078e0014 */
[----:B------:R-:W-:Y:S02]  /*1df0*/  IMAD.MOV.U32 R26, RZ, RZ, R21 ;  /* 0x000000ffff1a7224 */ /* 0x000fe400078e0015 */
[----:B------:R-:W-:-:S04]  /*1e00*/  IMAD.WIDE R30, R31, 0x2, R4 ;  /* 0x000000021f1e7825 */ /* 0x000fc800078e0204 */
[----:B------:R-:W-:-:S04]  /*1e10*/  IMAD.WIDE R20, R29, 0x2, R4 ;  /* 0x000000021d147825 */ /* 0x000fc800078e0204 */
[----:B------:R-:W-:-:S04]  /*1e20*/  IMAD.WIDE R18, R19, 0x2, R4 ;  /* 0x0000000213127825 */ /* 0x000fc800078e0204 */
[----:B------:R-:W-:Y:S01]  /*1e30*/  IMAD.MOV.U32 R29, RZ, RZ, R30 ;  /* 0x000000ffff1d7224 */ /* 0x000fe200078e001e */
[----:B------:R-:W-:Y:S01]  /*1e40*/  MOV R30, R21 ;  /* 0x00000015001e7202 */ /* 0x000fe20000000f00 */
[----:B------:R-:W-:Y:S02]  /*1e50*/  IMAD.MOV.U32 R28, RZ, RZ, R20 ;  /* 0x000000ffff1c7224 */ /* 0x000fe400078e0014 */
[----:B------:R-:W-:Y:S02]  /*1e60*/  IMAD.MOV.U32 R33, RZ, RZ, R18 ;  /* 0x000000ffff217224 */ /* 0x000fe400078e0012 */
[----:B------:R-:W-:Y:S02]  /*1e70*/  IMAD.MOV.U32 R35, RZ, RZ, R19 ;  /* 0x000000ffff237224 */ /* 0x000fe400078e0013 */
[----:B------:R-:W-:Y:S02]  /*1e80*/  IMAD.MOV.U32 R20, RZ, RZ, RZ ;  /* 0x000000ffff147224 */ /* 0x000fe400078e00ff */
[----:B------:R-:W-:-:S02]  /*1e90*/  IMAD.MOV.U32 R21, RZ, RZ, R24 ;  /* 0x000000ffff157224 */ /* 0x000fc400078e0018 */
.L_x_621:
[C---:B------:R-:W-:Y:S01]  /*1ea0*/  LOP3.LUT R18, R37.reuse, 0x2, RZ, 0xc0, !PT ;  /* 0x0000000225127812 */ /* 0x040fe200078ec0ff */
[----:B------:R-:W-:Y:S01]  /*1eb0*/  IMAD.MOV.U32 R19, RZ, RZ, R26 ;  /* 0x000000ffff137224 */ /* 0x000fe200078e001a */
[----:B------:R-:W-:Y:S01]  /*1ec0*/  YIELD ;  /* 0x0000000000007946 */ /* 0x000fe20003800000 */
[----:B------:R-:W-:Y:S01]  /*1ed0*/  ULDC.64 UR16, c[0x0][0x118] ;  /* 0x0000460000107ab9 */ /* 0x000fe20000000a00 */
[----:B------:R-:W-:Y:S01]  /*1ee0*/  ISETP.EQ.U32.AND P2, PT, R18, RZ, PT ;  /* 0x000000ff1200720c */ /* 0x000fe20003f42070 */
[----:B------:R-:W-:Y:S01]  /*1ef0*/  IMAD.MOV.U32 R26, RZ, RZ, 0x3254 ;  /* 0x00003254ff1a7424 */ /* 0x000fe200078e00ff */
[----:B------:R-:W-:Y:S01]  /*1f00*/  LOP3.LUT R18, R37, 0xfffffffd, RZ, 0xc0, !PT ;  /* 0xfffffffd25127812 */ /* 0x000fe200078ec0ff */
[----:B------:R-:W-:Y:S03]  /*1f10*/  BSSY B5, `(.L_x_613) ;  /* 0x0000009000057945 */ /* 0x000fe60003800000 */
[----:B------:R-:W-:Y:S01]  /*1f20*/  SEL R32, R26, 0x7610, P2 ;  /* 0x000076101a207807 */ /* 0x000fe20001000000 */
[----:B------:R1:W2:Y:S04]  /*1f30*/  LD.E R34, [R18.64] ;  /* 0x0000001012227980 */ /* 0x0002a8000c101900 */
.L_x_614:
[----:B--2---:R-:W-:-:S05]  /*1f40*/  HADD2 R36, R34, R3.H0_H0 ;  /* 0x2000000322247230 */ /* 0x004fca0000000000 */
[----:B------:R-:W-:-:S06]  /*1f50*/  PRMT R36, R34, R32, R36 ;  /* 0x0000002022247216 */ /* 0x000fcc0000000024 */
[----:B------:R-:W2:Y:S02]  /*1f60*/  ATOM.E.CAS.STRONG.GPU PT, R36, [R18], R34, R36 ;  /* 0x000000221224738b */ /* 0x000ea400001ee124 */
[----:B--2---:R-:W-:Y:S01]  /*1f70*/  ISETP.NE.U32.AND P2, PT, R36, R34, PT ;  /* 0x000000222400720c */ /* 0x004fe20003f45070 */
[----:B------:R-:W-:-:S12]  /*1f80*/  IMAD.MOV.U32 R34, RZ, RZ, R36 ;  /* 0x000000ffff227224 */ /* 0x000fd800078e0024 */
[----:B------:R-:W-:Y:S05]  /*1f90*/  @P2 BRA `(.L_x_614) ;  /* 0xffffffa000002947 */ /* 0x000fea000383ffff */
[----:B------:R-:W-:Y:S05]  /*1fa0*/  BSYNC B5 ;  /* 0x0000000000057941 */ /* 0x000fea0003800000 */
.L_x_613:
[C---:B-1----:R-:W-:Y:S01]  /*1fb0*/  LOP3.LUT R18, R28.reuse, 0xfffffffd, RZ, 0xc0, !PT ;  /* 0xfffffffd1c127812 */ /* 0x042fe200078ec0ff */
[----:B------:R-:W-:Y:S01]  /*1fc0*/  IMAD.MOV.U32 R19, RZ, RZ, R30 ;  /* 0x000000ffff137224 */ /* 0x000fe200078e001e */
[----:B------:R-:W-:Y:S01]  /*1fd0*/  ULDC.64 UR16, c[0x0][0x118] ;  /* 0x0000460000107ab9 */ /* 0x000fe20000000a00 */
[----:B------:R-:W-:Y:S01]  /*1fe0*/  LOP3.LUT R30, R28, 0x2, RZ, 0xc0, !PT ;  /* 0x000000021c1e7812 */ /* 0x000fe200078ec0ff */
[----:B------:R-:W-:Y:S02]  /*1ff0*/  BSSY B5, `(.L_x_615) ;  /* 0x000000a000057945 */ /* 0x000fe40003800000 */
[----:B------:R1:W2:Y:S01]  /*2000*/  LD.E R37, [R18.64] ;  /* 0x0000001012257980 */ /* 0x0002a2000c101900 */
[----:B------:R-:W-:-:S04]  /*2010*/  ISETP.EQ.U32.AND P2, PT, R30, RZ, PT ;  /* 0x000000ff1e00720c */ /* 0x000fc80003f42070 */
[----:B------:R-:W-:Y:S02]  /*2020*/  SEL R32, R26, 0x7610, P2 ;  /* 0x000076101a207807 */ /* 0x000fe40001000000 */
.L_x_616:
[----:B--2---:R-:W-:-:S05]  /*2030*/  HADD2 R30, R37, R3.H0_H0 ;  /* 0x20000003251e7230 */ /* 0x004fca0000000000 */
[----:B------:R-:W-:-:S06]  /*2040*/  PRMT R30, R37, R32, R30 ;  /* 0x00000020251e7216 */ /* 0x000fcc000000001e */
[----:B------:R-:W2:Y:S02]  /*2050*/  ATOM.E.CAS.STRONG.GPU PT, R30, [R18], R37, R30 ;  /* 0x00000025121e738b */ /* 0x000ea400001ee11e */
[----:B--2---:R-:W-:Y:S01]  /*2060*/  ISETP.NE.U32.AND P2, PT, R30, R37, PT ;  /* 0x000000251e00720c */ /* 0x004fe20003f45070 */
[----:B------:R-:W-:-:S12]  /*2070*/  IMAD.MOV.U32 R37, RZ, RZ, R30 ;  /* 0x000000ffff257224 */ /* 0x000fd800078e001e */
[----:B------:R-:W-:Y:S05]  /*2080*/  @P2 BRA `(.L_x_616) ;  /* 0xffffffa000002947 */ /* 0x000fea000383ffff */
[----:B------:R-:W-:Y:S05]  /*2090*/  BSYNC B5 ;  /* 0x0000000000057941 */ /* 0x000fea0003800000 */
.L_x_615:
        /* <DEDUP_REMOVED lines=8> */
.L_x_618:
[----:B--2---:R-:W-:-:S05]  /*2120*/  HADD2 R35, R30, R3.H0_H0 ;  /* 0x200000031e237230 */ /* 0x004fca0000000000 */
[----:B------:R-:W-:-:S06]  /*2130*/  PRMT R35, R30, R28, R35 ;  /* 0x0000001c1e237216 */ /* 0x000fcc0000000023 */
[----:B------:R-:W2:Y:S02]  /*2140*/  ATOM.E.CAS.STRONG.GPU PT, R35, [R18], R30, R35 ;  /* 0x0000001e1223738b */ /* 0x000ea400001ee123 */
[----:B--2---:R-:W-:Y:S01]  /*2150*/  ISETP.NE.U32.AND P2, PT, R35, R30, PT ;  /* 0x0000001e2300720c */ /* 0x004fe20003f45070 */
[----:B------:R-:W-:-:S12]  /*2160*/  IMAD.MOV.U32 R30, RZ, RZ, R35 ;  /* 0x000000ffff1e7224 */ /* 0x000fd800078e0023 */
[----:B------:R-:W-:Y:S05]  /*2170*/  @P2 BRA `(.L_x_618) ;  /* 0xffffffa000002947 */ /* 0x000fea000383ffff */
[----:B------:R-:W-:Y:S05]  /*2180*/  BSYNC B5 ;  /* 0x0000000000057941 */ /* 0x000fea0003800000 */
.L_x_617:
        /* <DEDUP_REMOVED lines=8> */
.L_x_620:
[----:B--2---:R-:W-:-:S05]  /*2210*/  HADD2 R33, R30, R3.H0_H0 ;  /* 0x200000031e217230 */ /* 0x004fca0000000000 */
[----:B------:R-:W-:-:S06]  /*2220*/  PRMT R33, R30, R26, R33 ;  /* 0x0000001a1e217216 */ /* 0x000fcc0000000021 */
[----:B------:R-:W2:Y:S02]  /*2230*/  ATOM.E.CAS.STRONG.GPU PT, R33, [R18], R30, R33 ;  /* 0x0000001e1221738b */ /* 0x000ea400001ee121 */
[----:B--2---:R-:W-:Y:S01]  /*2240*/  ISETP.NE.U32.AND P2, PT, R33, R30, PT ;  /* 0x0000001e2100720c */ /* 0x004fe20003f45070 */
[----:B------:R-:W-:-:S12]  /*2250*/  IMAD.MOV.U32 R30, RZ, RZ, R33 ;  /* 0x000000ffff1e7224 */ /* 0x000fd800078e0021 */
[----:B------:R-:W-:Y:S05]  /*2260*/  @P2 BRA `(.L_x_620) ;  /* 0xffffffa000002947 */ /* 0x000fea000383ffff */
[----:B------:R-:W-:Y:S05]  /*2270*/  BSYNC B5 ;  /* 0x0000000000057941 */ /* 0x000fea0003800000 */
.L_x_619:
[----:B------:R-:W-:Y:S02]  /*2280*/  IADD3 R21, R21, -0x4, RZ ;  /* 0xfffffffc15157810 */ /* 0x000fe40007ffe0ff */
[----:B-1----:R-:W-:Y:S02]  /*2290*/  IADD3 R18, P3, R29, 0x8, RZ ;  /* 0x000000081d127810 */ /* 0x002fe40007f7e0ff */
[----:B------:R-:W-:Y:S02]  /*22a0*/  ISETP.NE.AND P2, PT, R21, -0x1, PT ;  /* 0xffffffff1500780c */ /* 0x000fe40003f45270 */
[C---:B------:R-:W-:Y:S02]  /*22b0*/  IADD3 R37, P6, R29.reuse, 0x2, RZ ;  /* 0x000000021d257810 */ /* 0x040fe40007fde0ff */
[C---:B------:R-:W-:Y:S02]  /*22c0*/  IADD3 R33, P4, R29.reuse, 0x6, RZ ;  /* 0x000000061d217810 */ /* 0x040fe40007f9e0ff */
[----:B------:R-:W-:Y:S01]  /*22d0*/  IADD3 R28, P5, R29, 0x4, RZ ;  /* 0x000000041d1c7810 */ /* 0x000fe20007fbe0ff */
[--C-:B------:R-:W-:Y:S01]  /*22e0*/  IMAD.X R26, RZ, RZ, R31.reuse, P6 ;  /* 0x000000ffff1a7224 */ /* 0x100fe200030e061f */
[----:B------:R-:W-:Y:S01]  /*22f0*/  MOV R29, R18 ;  /* 0x00000012001d7202 */ /* 0x000fe20000000f00 */
[--C-:B------:R-:W-:Y:S01]  /*2300*/  IMAD.X R18, RZ, RZ, R31.reuse, P3 ;  /* 0x000000ffff127224 */ /* 0x100fe200018e061f */
[----:B------:R-:W-:Y:S01]  /*2310*/  IADD3 R20, R20, 0x4, RZ ;  /* 0x0000000414147810 */ /* 0x000fe20007ffe0ff */
[----:B------:R-:W-:-:S02]  /*2320*/  IMAD.X R35, RZ, RZ, R31, P4 ;  /* 0x000000ffff237224 */ /* 0x000fc400020e061f */
[----:B------:R-:W-:Y:S02]  /*2330*/  IMAD.X R30, RZ, RZ, R31, P5 ;  /* 0x000000ffff1e7224 */ /* 0x000fe400028e061f */
[----:B------:R-:W-:Y:S01]  /*2340*/  IMAD.MOV.U32 R31, RZ, RZ, R18 ;  /* 0x000000ffff1f7224 */ /* 0x000fe200078e0012 */
[----:B------:R-:W-:Y:S05]  /*2350*/  @P2 BRA `(.L_x_621) ;  /* 0xfffffb4000002947 */ /* 0x000fea000383ffff */
.L_x_612:
[----:B------:R-:W-:Y:S05]  /*2360*/  BSYNC B4 ;  /* 0x0000000000047941 */ /* 0x000fea0003800000 */
.L_x_611:
[----:B------:R-:W-:-:S13]  /*2370*/  ISETP.NE.AND P2, PT, R23, RZ, PT ;  /* 0x000000ff1700720c */ /* 0x000fda0003f45270 */
[----:B------:R-:W-:Y:S05]  /*2380*/  @!P2 BRA `(.L_x_610) ;  /* 0x000003800000a947 */ /* 0x000fea0003800000 */
[----:B------:R-:W-:Y:S01]  /*2390*/  IMAD.IADD R29, R25, 0x1, R20 ;  /* 0x00000001191d7824 */ /* 0x000fe200078e0214 */
[----:B------:R-:W-:Y:S01]  /*23a0*/  ULDC.64 UR16, c[0x0][0x118] ;  /* 0x0000460000107ab9 */ /* 0x000fe20000000a00 */
[----:B------:R-:W-:Y:S01]  /*23b0*/  BSSY B4, `(.L_x_622) ;  /* 0x0000010000047945 */ /* 0x000fe20003800000 */
[----:B------:R-:W-:Y:S01]  /*23c0*/  ISETP.NE.AND P3, PT, R23, 0x1, PT ;  /* 0x000000011700780c */ /* 0x000fe20003f65270 */
[----:B------:R-:W-:-:S04]  /*23d0*/  IMAD.WIDE R20, R29, 0x2, R4 ;  /* 0x000000021d147825 */ /* 0x000fc800078e0204 */
[----:B------:R-:W-:Y:S01]  /*23e0*/  IMAD.MOV.U32 R19, RZ, RZ, R21 ;  /* 0x000000ffff137224 */ /* 0x000fe200078e0015 */
[C---:B------:R-:W-:Y:S02]  /*23f0*/  LOP3.LUT R18, R20.reuse, 0xfffffffd, RZ, 0xc0, !PT ;  /* 0xfffffffd14127812 */ /* 0x040fe400078ec0ff */
[----:B------:R-:W-:-:S03]  /*2400*/  LOP3.LUT R25, R20, 0x2, RZ, 0xc0, !PT ;  /* 0x0000000214197812 */ /* 0x000fc600078ec0ff */
[----:B------:R1:W2:Y:S01]  /*2410*/  LD.E R31, [R18.64] ;  /* 0x00000010121f7980 */ /* 0x0002a2000c101900 */
[----:B------:R-:W-:Y:S01]  /*2420*/  ISETP.EQ.U32.AND P2, PT, R25, RZ, PT ;  /* 0x000000ff1900720c */ /* 0x000fe20003f42070 */
[----:B------:R-:W-:-:S05]  /*2430*/  IMAD.MOV.U32 R25, RZ, RZ, 0x3254 ;  /* 0x00003254ff197424 */ /* 0x000fca00078e00ff */
[----:B------:R-:W-:Y:S02]  /*2440*/  SEL R28, R25, 0x7610, P2 ;  /* 0x00007610191c7807 */ /* 0x000fe40001000000 */
.L_x_623:
[----:B--2---:R-:W-:-:S05]  /*2450*/  HADD2 R26, R31, R3.H0_H0 ;  /* 0x200000031f1a7230 */ /* 0x004fca0000000000 */
[----:B------:R-:W-:-:S05]  /*2460*/  PRMT R33, R31, R28, R26 ;  /* 0x0000001c1f217216 */ /* 0x000fca000000001a */
[----:B------:R-:W2:Y:S02]  /*2470*/  ATOM.E.CAS.STRONG.GPU PT, R26, [R18], R31, R33 ;  /* 0x0000001f121a738b */ /* 0x000ea400001ee121 */
[----:B--2---:R-:W-:Y:S01]  /*2480*/  ISETP.NE.U32.AND P2, PT, R26, R31, PT ;  /* 0x0000001f1a00720c */ /* 0x004fe20003f45070 */
[----:B------:R-:W-:-:S12]  /*2490*/  IMAD.MOV.U32 R31, RZ, RZ, R26 ;  /* 0x000000ffff1f7224 */ /* 0x000fd800078e001a */
[----:B------:R-:W-:Y:S05]  /*24a0*/  @P2 BRA `(.L_x_623) ;  /* 0xffffffa000002947 */ /* 0x000fea000383ffff */
[----:B------:R-:W-:Y:S05]  /*24b0*/  BSYNC B4 ;  /* 0x0000000000047941 */ /* 0x000fea0003800000 */
.L_x_622:
[----:B------:R-:W-:Y:S05]  /*24c0*/  @!P3 BRA `(.L_x_610) ;  /* 0x000002400000b947 */ /* 0x000fea0003800000 */
[----:B------:R-:W-:Y:S01]  /*24d0*/  IADD3 R21, R29, 0x1, RZ ;  /* 0x000000011d157810 */ /* 0x000fe20007ffe0ff */
[----:B------:R-:W-:Y:S01]  /*24e0*/  ULDC.64 UR16, c[0x0][0x118] ;  /* 0x0000460000107ab9 */ /* 0x000fe20000000a00 */
[----:B------:R-:W-:Y:S01]  /*24f0*/  BSSY B4, `(.L_x_624) ;  /* 0x000000f000047945 */ /* 0x000fe20003800000 */
[----:B------:R-:W-:Y:S02]  /*2500*/  ISETP.NE.AND P3, PT, R23, 0x2, PT ;  /* 0x000000021700780c */ /* 0x000fe40003f65270 */
[----:B-1----:R-:W-:-:S04]  /*2510*/  IMAD.WIDE R20, R21, 0x2, R4 ;  /* 0x0000000215147825 */ /* 0x002fc800078e0204 */
[----:B------:R-:W-:Y:S01]  /*2520*/  IMAD.MOV.U32 R19, RZ, RZ, R21 ;  /* 0x000000ffff137224 */ /* 0x000fe200078e0015 */
[C---:B------:R-:W-:Y:S02]  /*2530*/  LOP3.LUT R18, R20.reuse, 0xfffffffd, RZ, 0xc0, !PT ;  /* 0xfffffffd14127812 */ /* 0x040fe400078ec0ff */
[----:B------:R-:W-:-:S03]  /*2540*/  LOP3.LUT R26, R20, 0x2, RZ, 0xc0, !PT ;  /* 0x00000002141a7812 */ /* 0x000fc600078ec0ff */
[----:B------:R1:W2:Y:S01]  /*2550*/  LD.E R31, [R18.64] ;  /* 0x00000010121f7980 */ /* 0x0002a2000c101900 */
[----:B------:R-:W-:-:S04]  /*2560*/  ISETP.EQ.U32.AND P2, PT, R26, RZ, PT ;  /* 0x000000ff1a00720c */ /* 0x000fc80003f42070 */
[----:B------:R-:W-:Y:S02]  /*2570*/  SEL R28, R25, 0x7610, P2 ;  /* 0x00007610191c7807 */ /* 0x000fe40001000000 */
.L_x_625:
[----:B--2---:R-:W-:-:S05]  /*2580*/  HADD2 R26, R31, R3.H0_H0 ;  /* 0x200000031f1a7230 */ /* 0x004fca0000000000 */
[----:B------:R-:W-:-:S05]  /*2590*/  PRMT R33, R31, R28, R26 ;  /* 0x0000001c1f217216 */ /* 0x000fca000000001a */
[----:B------:R-:W2:Y:S02]  /*25a0*/  ATOM.E.CAS.STRONG.GPU PT, R26, [R18], R31, R33 ;  /* 0x0000001f121a738b */ /* 0x000ea400001ee121 */
[----:B--2---:R-:W-:Y:S02]  /*25b0*/  ISETP.NE.U32.AND P2, PT, R26, R31, PT ;  /* 0x0000001f1a00720c */ /* 0x004fe40003f45070 */
[----:B------:R-:W-:-:S11]  /*25c0*/  MOV R31, R26 ;  /* 0x0000001a001f7202 */ /* 0x000fd60000000f00 */
[----:B------:R-:W-:Y:S05]  /*25d0*/  @P2 BRA `(.L_x_625) ;  /* 0xffffffa000002947 */ /* 0x000fea000383ffff */
[----:B------:R-:W-:Y:S05]  /*25e0*/  BSYNC B4 ;  /* 0x0000000000047941 */ /* 0x000fea0003800000 */
.L_x_624:
[----:B------:R-:W-:Y:S05]  /*25f0*/  @!P3 BRA `(.L_x_610) ;  /* 0x000001100000b947 */ /* 0x000fea0003800000 */
[----:B------:R-:W-:Y:S01]  /*2600*/  IADD3 R21, R29, 0x2, RZ ;  /* 0x000000021d157810 */ /* 0x000fe20007ffe0ff */
[----:B------:R-:W-:Y:S01]  /*2610*/  ULDC.64 UR16, c[0x0][0x118] ;  /* 0x0000460000107ab9 */ /* 0x000fe20000000a00 */
[----:B------:R-:W-:Y:S03]  /*2620*/  BSSY B4, `(.L_x_610) ;  /* 0x000000e000047945 */ /* 0x000fe60003800000 */
[----:B-1----:R-:W-:-:S04]  /*2630*/  IMAD.WIDE R20, R21, 0x2, R4 ;  /* 0x0000000215147825 */ /* 0x002fc800078e0204 */
[----:B------:R-:W-:Y:S01]  /*2640*/  IMAD.MOV.U32 R19, RZ, RZ, R21 ;  /* 0x000000ffff137224 */ /* 0x000fe200078e0015 */
[C---:B------:R-:W-:Y:S02]  /*2650*/  LOP3.LUT R18, R20.reuse, 0xfffffffd, RZ, 0xc0, !PT ;  /* 0xfffffffd14127812 */ /* 0x040fe400078ec0ff */
[----:B------:R-:W-:-:S03]  /*2660*/  LOP3.LUT R26, R20, 0x2, RZ, 0xc0, !PT ;  /* 0x00000002141a7812 */ /* 0x000fc600078ec0ff */
[----:B------:R1:W2:Y:S01]  /*2670*/  LD.E R29, [R18.64] ;  /* 0x00000010121d7980 */ /* 0x0002a2000c101900 */
[----:B------:R-:W-:-:S04]  /*2680*/  ISETP.EQ.U32.AND P2, PT, R26, RZ, PT ;  /* 0x000000ff1a00720c */ /* 0x000fc80003f42070 */
[----:B------:R-:W-:Y:S02]  /*2690*/  SEL R28, R25, 0x7610, P2 ;  /* 0x00007610191c7807 */ /* 0x000fe40001000000 */
.L_x_626:
[----:B--2---:R-:W-:-:S05]  /*26a0*/  HADD2 R26, R29, R3.H0_H0 ;  /* 0x200000031d1a7230 */ /* 0x004fca0000000000 */
[----:B------:R-:W-:-:S05]  /*26b0*/  PRMT R25, R29, R28, R26 ;  /* 0x0000001c1d197216 */ /* 0x000fca000000001a */
[----:B------:R-:W2:Y:S02]  /*26c0*/  ATOM.E.CAS.STRONG.GPU PT, R26, [R18], R29, R25 ;  /* 0x0000001d121a738b */ /* 0x000ea400001ee119 */
[----:B--2---:R-:W-:Y:S01]  /*26d0*/  ISETP.NE.U32.AND P2, PT, R26, R29, PT ;  /* 0x0000001d1a00720c */ /* 0x004fe20003f45070 */
[----:B------:R-:W-:-:S12]  /*26e0*/  IMAD.MOV.U32 R29, RZ, RZ, R26 ;  /* 0x000000ffff1d7224 */ /* 0x000fd800078e001a */
[----:B------:R-:W-:Y:S05]  /*26f0*/  @P2 BRA `(.L_x_626) ;  /* 0xffffffa000002947 */ /* 0x000fea000383ffff */
[----:B------:R-:W-:Y:S05]  /*2700*/  BSYNC B4 ;  /* 0x0000000000047941 */ /* 0x000fea0003800000 */
.L_x_610:
[----:B------:R-:W-:Y:S05]  /*2710*/  BSYNC B1 ;  /* 0x0000000000017941 */ /* 0x000fea0003800000 */
.L_x_609:
[----:B------:R-:W-:-:S04]  /*2720*/  IADD3 R22, R22, 0x1, RZ ;  /* 0x0000000116167810 */ /* 0x000fc80007ffe0ff */
[----:B------:R-:W-:-:S13]  /*2730*/  ISETP.GE.AND P2, PT, R22, R11, PT ;  /* 0x0000000b1600720c */ /* 0x000fda0003f46270 */
[----:B------:R-:W-:Y:S05]  /*2740*/  @!P2 BRA `(.L_x_627) ;  /* 0xfffff5d00000a947 */ /* 0x000fea000383ffff */
.L_x_608:
[----:B------:R-:W-:Y:S05]  /*2750*/  BSYNC B2 ;  /* 0x0000000000027941 */ /* 0x000fea0003800000 */
.L_x_607:
[----:B-1----:R-:W-:-:S05]  /*2760*/  IMAD.U32 R19, RZ, RZ, UR12 ;  /* 0x0000000cff137e24 */ /* 0x002fca000f8e00ff */
[----:B------:R-:W-:-:S04]  /*2770*/  LEA R4, P2, R19, R4, 0x1 ;  /* 0x0000000413047211 */ /* 0x000fc800078408ff */
[----:B------:R-:W-:Y:S01]  /*2780*/  IADD3.X R5, R5, UR9, RZ, P2, !PT ;  /* 0x0000000905057c10 */ /* 0x000fe200097fe4ff */
[----:B------:R-:W-:Y:S05]  /*2790*/  @!P1 BRA `(.L_x_628) ;  /* 0xfffff52000009947 */ /* 0x000fea000383ffff */
.L_x_606:
[----:B------:R-:W-:Y:S05]  /*27a0*/  BSYNC B3 ;  /* 0x0000000000037941 */ /* 0x000fea0003800000 */
.L_x_605:
[----:B------:R-:W-:-:S04]  /*27b0*/  IADD3 R15, R15, c[0x0][0x0], RZ ;  /* 0x000000000f0f7a10 */ /* 0x000fc80007ffe0ff */
[----:B------:R-:W-:-:S13]  /*27c0*/  ISETP.GE.AND P0, PT, R15, c[0x0][0x184], PT ;  /* 0x000061000f007a0c */ /* 0x000fda0003f06270 */
[----:B------:R-:W-:Y:S01]  /*27d0*/  @P0 CALL.REL.NOINC `(.L_x_595) ;  /* 0x0000001000000944 */ /* 0x000fe20003c00000 */
[----:B------:R-:W-:Y:S05]  /*27e0*/  BRA `(.L_x_629) ;  /* 0xffffeb8000007947 */ /* 0x000fea000383ffff */
.L_x_595:
[----:B------:R-:W-:Y:S05]  /*27f0*/  BSYNC B0 ;  /* 0x0000000000007941 */ /* 0x000fea0003800000 */
.L_x_594:
[----:B------:R-:W-:-:S04]  /*2800*/  IMAD.MOV.U32 R3, RZ, RZ, c[0x0][0x10] ;  /* 0x00000400ff037624 */ /* 0x000fc800078e00ff */
[----:B------:R-:W-:-:S05]  /*2810*/  IMAD R0, R3, c[0x0][0x4], R0 ;  /* 0x0000010003007a24 */ /* 0x000fca00078e0200 */
[----:B------:R-:W-:-:S13]  /*2820*/  ISETP.GE.AND P0, PT, R0, c[0x0][0x180], PT ;  /* 0x0000600000007a0c */ /* 0x000fda0003f06270 */
[----:B------:R-:W-:Y:S01]  /*2830*/  @P0 CALL.REL.NOINC `(.L_x_630) ;  /* 0x0000001000000944 */ /* 0x000fe20003c00000 */
[----:B------:R-:W-:Y:S05]  /*2840*/  BRA `(.L_x_631) ;  /* 0xffffe37000007947 */ /* 0x000fea000383ffff */
.L_x_630:
[----:B------:R-:W-:Y:S05]  /*2850*/  EXIT ;  /* 0x000000000000794d */ /* 0x000fea0003800000 */
        .weak           $__internal_6_$__cuda_sm20_div_s64
        .type           $__internal_6_$__cuda_sm20_div_s64,@function
        .size           $__internal_6_$__cuda_sm20_div_s64,(.L_x_1136 - $__internal_6_$__cuda_sm20_div_s64)
$__internal_6_$__cuda_sm20_div_s64:
        /* <DEDUP_REMOVED lines=30> */
[----:B------:R-:W-:Y:S01]  /*2a40*/  IMAD.WIDE.U32 R32, P0, R31, R26, R30 ;  /* 0x0000001a1f207225 */ /* 0x000fe2000780001e */
[----:B------:R-:W-:-:S03]  /*2a50*/  IADD3 R31, P4, RZ, -R28, RZ ;  /* 0x8000001cff1f7210 */ /* 0x000fc60007f9e0ff */
[----:B------:R-:W-:Y:S01]  /*2a60*/  IMAD R27, R25, R26, RZ ;  /* 0x0000001a191b7224 */ /* 0x000fe200078e02ff */
[----:B------:R-:W-:Y:S01]  /*2a70*/  SEL R31, R31, R28, !P3 ;  /* 0x0000001c1f1f7207 */ /* 0x000fe20005800000 */
[----:B------:R-:W-:-:S04]  /*2a80*/  IMAD.HI.U32 R24, P1, R25, R24, R32 ;  /* 0x0000001819187227 */ /* 0x000fc80007820020 */
[----:B------:R-:W-:Y:S01]  /*2a90*/  IMAD.X R28, RZ, RZ, ~R5, P4 ;  /* 0x000000ffff1c7224 */ /* 0x000fe200020e0e05 */
[----:B------:R-:W-:Y:S01]  /*2aa0*/  IADD3 R24, P2, R27, R24, RZ ;  /* 0x000000181b187210 */ /* 0x000fe20007f5e0ff */
[----:B------:R-:W-:-:S03]  /*2ab0*/  IMAD.HI.U32 R26, R25, R26, RZ ;  /* 0x0000001a191a7227 */ /* 0x000fc600078e00ff */
[----:B------:R-:W-:Y:S01]  /*2ac0*/  SEL R29, R28, R5, !P3 ;  /* 0x000000051c1d7207 */ /* 0x000fe20005800000 */
[----:B------:R-:W-:Y:S01]  /*2ad0*/  IMAD.HI.U32 R32, R24, R31, RZ ;  /* 0x0000001f18207227 */ /* 0x000fe200078e00ff */
[----:B------:R-:W-:-:S03]  /*2ae0*/  IADD3.X R26, R26, R25, RZ, P0, !PT ;  /* 0x000000191a1a7210 */ /* 0x000fc600007fe4ff */
[----:B------:R-:W-:Y:S01]  /*2af0*/  IMAD.MOV.U32 R33, RZ, RZ, RZ ;  /* 0x000000ffff217224 */ /* 0x000fe200078e00ff */
[----:B------:R-:W-:-:S03]  /*2b00*/  IADD3.X R26, RZ, RZ, R26, P2, P1 ;  /* 0x000000ffff1a7210 */ /* 0x000fc600017e241a */
[----:B------:R-:W-:-:S04]  /*2b10*/  IMAD.WIDE.U32 R32, R24, R29, R32 ;  /* 0x0000001d18207225 */ /* 0x000fc800078e0020 */
[C---:B------:R-:W-:Y:S02]  /*2b20*/  IMAD R25, R26.reuse, R29, RZ ;  /* 0x0000001d1a197224 */ /* 0x040fe400078e02ff */
[----:B------:R-:W-:-:S04]  /*2b30*/  IMAD.HI.U32 R24, P0, R26, R31, R32 ;  /* 0x0000001f1a187227 */ /* 0x000fc80007800020 */
[----:B------:R-:W-:Y:S01]  /*2b40*/  IMAD.HI.U32 R26, R26, R29, RZ ;  /* 0x0000001d1a1a7227 */ /* 0x000fe200078e00ff */
[----:B------:R-:W-:-:S03]  /*2b50*/  IADD3 R25, P1, R25, R24, RZ ;  /* 0x0000001819197210 */ /* 0x000fc60007f3e0ff */
[----:B------:R-:W-:Y:S02]  /*2b60*/  IMAD.X R26, RZ, RZ, R26, P0 ;  /* 0x000000ffff1a7224 */ /* 0x000fe400000e061a */
        /* <DEDUP_REMOVED lines=33> */
[----:B------:R-:W-:Y:S06]  /*2d80*/  RET.REL.NODEC R2 `(_ZN2at6native60_GLOBAL__N__aad4af22_27_AdaptiveAveragePooling3d_cu_866e08f930atomicadaptiveaveragegradinputIN3c104HalfEEEvPT_PKS5_iiiiiil) ;  /* 0xffffd27002007950 */ /* 0x000fec0003c3ffff */
.L_x_632:
        /* <DEDUP_REMOVED lines=15> */
.L_x_1136:


//--------------------- .text._ZN2at6native60_GLOBAL__N__aad4af22_27_AdaptiveAveragePooling3d_cu_866e08f930atomicadaptiveaveragegradinputIfEEvPT_PKS3_iiiiiil --------------------------
	.section	.text._ZN2at6native60_GLOBAL__N__aad4af22_27_AdaptiveAveragePooling3d_cu_866e08f930atomicadaptiveaveragegradinputIfEEvPT_PKS3_iiiiiil,"ax",@progbits
	.sectioninfo	@"SHI_REGISTERS=40"
	.align	128
.text._ZN2at6native60_GLOBAL__N__aad4af22_27_AdaptiveAveragePooling3d_cu_866e08f930atomicadaptiveaveragegradinputIfEEvPT_PKS3_iiiiiil:
        .type           _ZN2at6native60_GLOBAL__N__aad4af22_27_AdaptiveAveragePooling3d_cu_866e08f930atomicadaptiveaveragegradinputIfEEvPT_PKS3_iiiiiil,@function
        .size           _ZN2at6native60_GLOBAL__N__aad4af22_27_AdaptiveAveragePooling3d_cu_866e08f930atomicadaptiveaveragegradinputIfEEvPT_PKS3_iiiiiil,(.L_x_1138 - _ZN2at6native60_GLOBAL__N__aad4af22_27_AdaptiveAveragePooling3d_cu_866e08f930atomicadaptiveaveragegradinputIfEEvPT_PKS3_iiiiiil)
        .other          _ZN2at6native60_GLOBAL__N__aad4af22_27_AdaptiveAveragePooling3d_cu_866e08f930atomicadaptiveaveragegradinputIfEEvPT_PKS3_iiiiiil,@"STO_CUDA_ENTRY STV_DEFAULT"
_ZN2at6native60_GLOBAL__N__aad4af22_27_AdaptiveAveragePooling3d_cu_866e08f930atomicadaptiveaveragegradinputIfEEvPT_PKS3_iiiiiil:
        /* <DEDUP_REMOVED lines=14> */
[----:B------:R-:W-:Y:S01]  /*00e0*/  MOV R3, UR6 ;  /* 0x0000000600037c02 */ /* 0x000fe20008000f00 */
[----:B------:R-:W-:Y:S01]  /*00f0*/  IMAD.U32 R5, RZ, RZ, UR10 ;  /* 0x0000000aff057e24 */ /* 0x000fe2000f8e00ff */
[----:B------:R-:W-:Y:S01]  /*0100*/  MOV R2, 0x130 ;  /* 0x0000013000027802 */ /* 0x000fe20000000f00 */
[----:B------:R-:W-:Y:S02]  /*0110*/  IMAD.MOV.U32 R4, RZ, RZ, c[0x0][0x17c] ;  /* 0x00005f00ff047624 */ /* 0x000fe400078e00ff */
[----:B------:R-:W-:Y:S05]  /*0120*/  CALL.REL.NOINC `($__internal_7_$__cuda_sm20_div_s64) ;  /* 0x000020b000007944 */ /* 0x000fea0003c00000 */
[--C-:B------:R-:W-:Y:S02]  /*0130*/  IMAD.MOV R6, RZ, RZ, -R4.reuse ;  /* 0x000000ffff067224 */ /* 0x100fe400078e0a04 */
[----:B------:R-:W-:Y:S02]  /*0140*/  IMAD.MOV.U32 R3, RZ, RZ, c[0x0][0x17c] ;  /* 0x00005f00ff037624 */ /* 0x000fe400078e00ff */
[----:B------:R-:W-:Y:S02]  /*0150*/  IMAD.MOV.U32 R8, RZ, RZ, R4 ;  /* 0x000000ffff087224 */ /* 0x000fe400078e0004 */
[----:B------:R-:W-:Y:S01]  /*0160*/  IMAD R6, R6, R3, UR7 ;  /* 0x0000000706067e24 */ /* 0x000fe2000f8e0203 */
[----:B------:R-:W-:Y:S05]  /*0170*/  BRA `(.L_x_634) ;  /* 0x0000018000007947 */ /* 0x000fea0003800000 */
.L_x_633:
[----:B------:R-:W0:Y:S01]  /*0180*/  I2F.U32.RP R2, c[0x0][0x17c] ;  /* 0x00005f0000027b06 */ /* 0x000e220000209000 */
[----:B------:R-:W-:-:S02]  /*0190*/  ULDC UR9, c[0x0][0x17c] ;  /* 0x00005f0000097ab9 */ /* 0x000fc40000000800 */
        /* <DEDUP_REMOVED lines=21> */
[----:B------:R-:W-:-:S04]  /*02f0*/  MOV R6, UR4 ;  /* 0x0000000400067c02 */ /* 0x000fc80008000f00 */
.L_x_634:
        /* <DEDUP_REMOVED lines=12> */
[----:B------:R-:W-:Y:S05]  /*03c0*/  CALL.REL.NOINC `($__internal_7_$__cuda_sm20_div_s64) ;  /* 0x00001e1000007944 */ /* 0x000fea0003c00000 */
        /* <DEDUP_REMOVED lines=8> */
.L_x_636:
        /* <DEDUP_REMOVED lines=21> */
.L_x_637:
[----:B------:R-:W-:Y:S05]  /*05a0*/  BSYNC B0 ;  /* 0x0000000000007941 */ /* 0x000fea0003800000 */
.L_x_635:
        /* <DEDUP_REMOVED lines=11> */
[----:B------:R-:W-:Y:S05]  /*0660*/  CALL.REL.NOINC `($__internal_7_$__cuda_sm20_div_s64) ;  /* 0x00001b7000007944 */ /* 0x000fea0003c00000 */
[----:B------:R-:W-:Y:S05]  /*0670*/  BRA `(.L_x_640) ;  /* 0x0000012000007947 */ /* 0x000fea0003800000 */
.L_x_639:
        /* <DEDUP_REMOVED lines=18> */
.L_x_640:
[----:B------:R-:W-:Y:S05]  /*07a0*/  BSYNC B0 ;  /* 0x0000000000007941 */ /* 0x000fea0003800000 */
.L_x_638:
        /* <DEDUP_REMOVED lines=15> */
[----:B------:R-:W-:Y:S05]  /*08a0*/  CALL.REL.NOINC `($__internal_7_$__cuda_sm20_div_s64) ;  /* 0x0000193000007944 */ /* 0x000fea0003c00000 */
[----:B------:R-:W-:Y:S05]  /*08b0*/  BRA `(.L_x_643) ;  /* 0x0000012000007947 */ /* 0x000fea0003800000 */
.L_x_642:
        /* <DEDUP_REMOVED lines=18> */
.L_x_643:
[----:B------:R-:W-:Y:S05]  /*09e0*/  BSYNC B0 ;  /* 0x0000000000007941 */ /* 0x000fea0003800000 */
.L_x_641:
[----:B------:R-:W-:-:S13]  /*09f0*/  ISETP.GE.AND P0, PT, R0, c[0x0][0x180], PT ;  /* 0x0000600000007a0c */ /* 0x000fda0003f06270 */
[----:B------:R-:W-:Y:S05]  /*0a00*/  @P0 EXIT ;  /* 0x000000000000094d */ /* 0x000fea0003800000 */
[----:B------:R-:W-:Y:S01]  /*0a10*/  ULDC.64 UR8, c[0x0][0x180] ;  /* 0x0000600000087ab9 */ /* 0x000fe20000000a00 */
[----:B------:R-:W0:Y:S01]  /*0a20*/  S2R R6, SR_TID.X ;  /* 0x0000000000067919 */ /* 0x000e220000002100 */
[----:B------:R-:W-:Y:S01]  /*0a30*/  USHF.R.S32.HI UR14, URZ, 0x1f, UR9 ;  /* 0x0000001f3f0e7899 */ /* 0x000fe20008011409 */
[----:B------:R-:W-:Y:S01]  /*0a40*/  IADD3 R7, -R9, 0x1, R4 ;  /* 0x0000000109077810 */ /* 0x000fe20007ffe104 */
[----:B------:R-:W-:Y:S01]  /*0a50*/  USHF.R.S32.HI UR15, URZ, 0x1f, UR8 ;  /* 0x0000001f3f0f7899 */ /* 0x000fe20008011408 */
[----:B------:R-:W-:Y:S01]  /*0a60*/  IMAD R9, R8, c[0x0][0x170], R9 ;  /* 0x00005c0008097a24 */ /* 0x000fe200078e0209 */
[----:B------:R-:W-:Y:S01]  /*0a70*/  UIMAD UR6, UR14, UR8, URZ ;  /* 0x000000080e0672a4 */ /* 0x000fe2000f8e023f */
[----:B------:R1:W2:Y:S01]  /*0a80*/  I2F R8, R7 ;  /* 0x0000000700087306 */ /* 0x0002a20000201400 */
[----:B------:R-:W-:Y:S02]  /*0a90*/  ULDC UR11, c[0x0][0x174] ;  /* 0x00005d00000b7ab9 */ /* 0x000fe40000000800 */
[----:B------:R-:W-:-:S02]  /*0aa0*/  ULDC UR12, c[0x0][0x178] ;  /* 0x00005e00000c7ab9 */ /* 0x000fc40000000800 */
[----:B------:R-:W-:Y:S02]  /*0ab0*/  UIMAD.WIDE.U32 UR4, UR9, UR8, URZ ;  /* 0x00000008090472a5 */ /* 0x000fe4000f8e003f */
[----:B------:R-:W-:Y:S02]  /*0ac0*/  UIMAD UR6, UR15, UR9, UR6 ;  /* 0x000000090f0672a4 */ /* 0x000fe4000f8e0206 */
[----:B------:R-:W-:Y:S02]  /*0ad0*/  UIMAD UR13, UR11, UR12, URZ ;  /* 0x0000000c0b0d72a4 */ /* 0x000fe4000f8e023f */
[----:B------:R-:W-:Y:S02]  /*0ae0*/  UIADD3 UR6, UR5, UR6, URZ ;  /* 0x0000000605067290 */ /* 0x000fe4000fffe03f */
[----:B------:R-:W-:Y:S02]  /*0af0*/  USHF.R.S32.HI UR8, URZ, 0x1f, UR11 ;  /* 0x0000001f3f087899 */ /* 0x000fe4000801140b */
[----:B------:R-:W-:Y:S01]  /*0b00*/  UIMAD UR11, UR6, UR7, URZ ;  /* 0x00000007060b72a4 */ /* 0x000fe2000f8e023f */
[----:B------:R-:W-:Y:S01]  /*0b10*/  IMAD R9, R9, UR13, RZ ;  /* 0x0000000d09097c24 */ /* 0x000fe2000f8e02ff */
[----:B------:R-:W-:-:S02]  /*0b20*/  UIMAD.WIDE.U32 UR6, UR4, UR7, URZ ;  /* 0x00000007040672a5 */ /* 0x000fc4000f8e003f */
[----:B------:R-:W-:Y:S02]  /*0b30*/  USHF.R.S32.HI UR5, URZ, 0x1f, UR13 ;  /* 0x0000001f3f057899 */ /* 0x000fe4000801140d */
[----:B------:R-:W-:Y:S01]  /*0b40*/  UIMAD UR4, UR10, UR4, UR11 ;  /* 0x000000040a0472a4 */ /* 0x000fe2000f8e020b */
[----:B------:R-:W-:Y:S01]  /*0b50*/  SHF.R.S32.HI R10, RZ, 0x1f, R9 ;  /* 0x0000001fff0a7819 */ /* 0x000fe20000011409 */
[----:B------:R-:W-:Y:S02]  /*0b60*/  USHF.R.S32.HI UR9, URZ, 0x1f, UR12 ;  /* 0x0000001f3f097899 */ /* 0x000fe4000801140c */
[----:B------:R-:W-:Y:S02]  /*0b70*/  USHF.L.U64.HI UR5, UR13, 0x2, UR5 ;  /* 0x000000020d057899 */ /* 0x000fe40008010205 */
[----:B------:R-:W-:Y:S02]  /*0b80*/  UIADD3 UR4, UR7, UR4, URZ ;  /* 0x0000000407047290 */ /* 0x000fe4000fffe03f */
[----:B012---:R-:W-:-:S02]  /*0b90*/  ULDC.64 UR10, c[0x0][0x118] ;  /* 0x00004600000a7ab9 */ /* 0x007fc40000000a00 */
.L_x_676:
[----:B0-----:R-:W-:Y:S01]  /*0ba0*/  SHF.R.S32.HI R11, RZ, 0x1f, R0 ;  /* 0x0000001fff0b7819 */ /* 0x001fe20000011400 */
[----:B------:R-:W-:Y:S03]  /*0bb0*/  BSSY B0, `(.L_x_644) ;  /* 0x0000029000007945 */ /* 0x000fe60003800000 */
        /* <DEDUP_REMOVED lines=8> */
[----:B------:R-:W-:Y:S05]  /*0c40*/  CALL.REL.NOINC `($__internal_7_$__cuda_sm20_div_s64) ;  /* 0x0000159000007944 */ /* 0x000fea0003c00000 */
[----:B------:R-:W-:Y:S01]  /*0c50*/  IADD3 R12, P0, RZ, -R4, RZ ;  /* 0x80000004ff0c7210 */ /* 0x000fe20007f1e0ff */
[----:B------:R-:W-:Y:S02]  /*0c60*/  IMAD.MOV.U32 R2, RZ, RZ, R0 ;  /* 0x000000ffff027224 */ /* 0x000fe400078e0000 */
[----:B------:R-:W-:Y:S02]  /*0c70*/  IMAD.MOV.U32 R3, RZ, RZ, R11 ;  /* 0x000000ffff037224 */ /* 0x000fe400078e000b */
[----:B------:R-:W-:Y:S02]  /*0c80*/  IMAD.X R5, RZ, RZ, ~R5, P0 ;  /* 0x000000ffff057224 */ /* 0x000fe400000e0e05 */
[----:B------:R-:W-:-:S04]  /*0c90*/  IMAD.WIDE.U32 R2, R12, c[0x0][0x180], R2 ;  /* 0x000060000c027a25 */ /* 0x000fc800078e0002 */
[----:B------:R-:W-:-:S04]  /*0ca0*/  IMAD R5, R5, c[0x0][0x180], RZ ;  /* 0x0000600005057a24 */ /* 0x000fc800078e02ff */
[----:B------:R-:W-:Y:S02]  /*0cb0*/  IMAD R5, R12, UR15, R5 ;  /* 0x0000000f0c057c24 */ /* 0x000fe4000f8e0205 */
[----:B------:R-:W-:-:S03]  /*0cc0*/  IMAD.MOV.U32 R12, RZ, RZ, R4 ;  /* 0x000000ffff0c7224 */ /* 0x000fc600078e0004 */
[----:B------:R-:W-:Y:S01]  /*0cd0*/  IADD3 R3, R3, R5, RZ ;  /* 0x0000000503037210 */ /* 0x000fe20007ffe0ff */
[----:B------:R-:W-:Y:S05]  /*0ce0*/  BRA `(.L_x_646) ;  /* 0x0000015000007947 */ /* 0x000fea0003800000 */
.L_x_645:
        /* <DEDUP_REMOVED lines=21> */
.L_x_646:
[----:B------:R-:W-:Y:S05]  /*0e40*/  BSYNC B0 ;  /* 0x0000000000007941 */ /* 0x000fea0003800000 */
.L_x_644:
        /* <DEDUP_REMOVED lines=13> */
.L_x_648:
[----:B------:R-:W0:Y:S01]  /*0f20*/  I2F.U32.RP R5, c[0x0][0x180] ;  /* 0x0000600000057b06 */ /* 0x000e220000209000 */
[----:B------:R-:W-:-:S07]  /*0f30*/  ISETP.NE.U32.AND P2, PT, RZ, c[0x0][0x180], PT ;  /* 0x00006000ff007a0c */ /* 0x000fce0003f45070 */
[----:B0-----:R-:W0:Y:S02]  /*0f40*/  MUFU.RCP R5, R5 ;  /* 0x0000000500057308 */ /* 0x001e240000001000 */
[----:B0-----:R-:W-:-:S06]  /*0f50*/  IADD3 R2, R5, 0xffffffe, RZ ;  /* 0x0ffffffe05027810 */ /* 0x001fcc0007ffe0ff */
[----:B------:R0:W1:Y:S02]  /*0f60*/  F2I.FTZ.U32.TRUNC.NTZ R3, R2 ;  /* 0x0000000200037305 */ /* 0x000064000021f000 */
[----:B0-----:R-:W-:Y:S01]  /*0f70*/  MOV R2, RZ ;  /* 0x000000ff00027202 */ /* 0x001fe20000000f00 */
        /* <DEDUP_REMOVED lines=12> */
.L_x_649:
[----:B------:R-:W-:Y:S05]  /*1040*/  BSYNC B0 ;  /* 0x0000000000007941 */ /* 0x000fea0003800000 */
.L_x_647:
        /* <DEDUP_REMOVED lines=15> */
[----:B------:R-:W-:Y:S05]  /*1140*/  CALL.REL.NOINC `($__internal_7_$__cuda_sm20_div_s64) ;  /* 0x0000109000007944 */ /* 0x000fea0003c00000 */
[----:B------:R-:W-:Y:S05]  /*1150*/  BRA `(.L_x_652) ;  /* 0x0000012000007947 */ /* 0x000fea0003800000 */
.L_x_651:
        /* <DEDUP_REMOVED lines=18> */
.L_x_652:
[----:B------:R-:W-:Y:S05]  /*1280*/  BSYNC B0 ;  /* 0x0000000000007941 */ /* 0x000fea0003800000 */
.L_x_650:
[----:B------:R-:W-:Y:S01]  /*1290*/  ISETP.GE.AND P0, PT, R7, 0x1, PT ;  /* 0x000000010700780c */ /* 0x000fe20003f06270 */
[----:B------:R-:W-:Y:S03]  /*12a0*/  BSSY B0, `(.L_x_653) ;  /* 0x00000ed000007945 */ /* 0x000fe60003800000 */
[----:B------:R-:W-:-:S13]  /*12b0*/  ISETP.GE.OR P0, PT, R6, c[0x0][0x184], !P0 ;  /* 0x0000610006007a0c */ /* 0x000fda0004706670 */
[----:B------:R-:W-:Y:S05]  /*12c0*/  @P0 BRA `(.L_x_654) ;  /* 0x00000ea000000947 */ /* 0x000fea0003800000 */
[C---:B------:R-:W-:Y:S01]  /*12d0*/  IADD3 R11, -R12.reuse, 0x1, R4 ;  /* 0x000000010c0b7810 */ /* 0x040fe20007ffe104 */
[----:B------:R-:W-:Y:S01]  /*12e0*/  IMAD R17, R12, c[0x0][0x178], RZ ;  /* 0x00005e000c117a24 */ /* 0x000fe200078e02ff */
[----:B------:R-:W-:Y:S01]  /*12f0*/  MOV R16, R6 ;  /* 0x0000000600107202 */ /* 0x000fe20000000f00 */
[----:B------:R-:W-:Y:S01]  /*1300*/  IMAD R15, R0, c[0x0][0x184], RZ ;  /* 0x00006100000f7a24 */ /* 0x000fe200078e02ff */
[----:B------:R0:W1:Y:S02]  /*1310*/  I2F R12, R11 ;  /* 0x0000000b000c7306 */ /* 0x0000640000201400 */
[----:B------:R-:W-:Y:S02]  /*1320*/  IADD3 R14, P1, R9, R17, RZ ;  /* 0x00000011090e7210 */ /* 0x000fe40007f3e0ff */
[----:B------:R-:W-:Y:S02]  /*1330*/  IADD3 R13, P0, R15, UR6, RZ ;  /* 0x000000060f0d7c10 */ /* 0x000fe4000ff1e0ff */
[----:B------:R-:W-:-:S02]  /*1340*/  LEA.HI.X.SX32 R17, R17, R10, 0x1, P1 ;  /* 0x0000000a11117211 */ /* 0x000fc400008f0eff */
[----:B------:R-:W-:Y:S02]  /*1350*/  LEA.HI.X.SX32 R15, R15, UR4, 0x1, P0 ;  /* 0x000000040f0f7c11 */ /* 0x000fe400080f0eff */
.L_x_674:
        /* <DEDUP_REMOVED lines=10> */
[----:B01----:R-:W-:Y:S05]  /*1400*/  CALL.REL.NOINC `($__internal_7_$__cuda_sm20_div_s64) ;  /* 0x00000dd000007944 */ /* 0x003fea0003c00000 */
[----:B------:R-:W-:Y:S01]  /*1410*/  IADD3 R18, P0, RZ, -R4, RZ ;  /* 0x80000004ff127210 */ /* 0x000fe20007f1e0ff */
[----:B------:R-:W-:-:S03]  /*1420*/  IMAD.MOV.U32 R22, RZ, RZ, R16 ;  /* 0x000000ffff167224 */ /* 0x000fc600078e0010 */
[----:B------:R-:W-:Y:S01]  /*1430*/  IADD3.X R5, RZ, ~R5, RZ, P0, !PT ;  /* 0x80000005ff057210 */ /* 0x000fe200007fe4ff */
[----:B------:R-:W-:-:S04]  /*1440*/  IMAD.WIDE.U32 R2, R18, c[0x0][0x184], R22 ;  /* 0x0000610012027a25 */ /* 0x000fc800078e0016 */
[----:B------:R-:W-:Y:S02]  /*1450*/  IMAD R5, R5, c[0x0][0x184], RZ ;  /* 0x0000610005057a24 */ /* 0x000fe400078e02ff */
[----:B------:R-:W-:Y:S02]  /*1460*/  IMAD.MOV.U32 R22, RZ, RZ, R4 ;  /* 0x000000ffff167224 */ /* 0x000fe400078e0004 */
[----:B------:R-:W-:-:S04]  /*1470*/  IMAD R5, R18, UR14, R5 ;  /* 0x0000000e12057c24 */ /* 0x000fc8000f8e0205 */
[----:B------:R-:W-:Y:S01]  /*1480*/  IMAD.IADD R3, R3, 0x1, R5 ;  /* 0x0000000103037824 */ /* 0x000fe200078e0205 */
[----:B------:R-:W-:Y:S05]  /*1490*/  BRA `(.L_x_657) ;  /* 0x0000015000007947 */ /* 0x000fea0003800000 */
.L_x_656:
        /* <DEDUP_REMOVED lines=21> */
.L_x_657:
[----:B------:R-:W-:Y:S05]  /*15f0*/  BSYNC B1 ;  /* 0x0000000000017941 */ /* 0x000fea0003800000 */
.L_x_655:
        /* <DEDUP_REMOVED lines=11> */
[----:B01----:R-:W-:Y:S05]  /*16b0*/  CALL.REL.NOINC `($__internal_7_$__cuda_sm20_div_s64) ;  /* 0x00000b2000007944 */ /* 0x003fea0003c00000 */
[----:B------:R-:W-:Y:S01]  /*16c0*/  IMAD.MOV.U32 R25, RZ, RZ, R4 ;  /* 0x000000ffff197224 */ /* 0x000fe200078e0004 */
[----:B------:R-:W-:Y:S05]  /*16d0*/  BRA `(.L_x_660) ;  /* 0x0000012000007947 */ /* 0x000fea0003800000 */
.L_x_659:
        /* <DEDUP_REMOVED lines=18> */
.L_x_660:
[----:B------:R-:W-:Y:S05]  /*1800*/  BSYNC B1 ;  /* 0x0000000000017941 */ /* 0x000fea0003800000 */
.L_x_658:
[----:B------:R-:W-:Y:S01]  /*1810*/  IADD3 R2, P0, R16, 0x1, RZ ;  /* 0x0000000110027810 */ /* 0x000fe20007f1e0ff */
[----:B------:R-:W-:Y:S01]  /*1820*/  IMAD.MOV.U32 R27, RZ, RZ, c[0x0][0x178] ;  /* 0x00005e00ff1b7624 */ /* 0x000fe200078e00ff */
[----:B------:R-:W-:Y:S03]  /*1830*/  BSSY B1, `(.L_x_661) ;  /* 0x0000021000017945 */ /* 0x000fe60003800000 */
        /* <DEDUP_REMOVED lines=11> */
[----:B01----:R-:W-:Y:S05]  /*18f0*/  CALL.REL.NOINC `($__internal_7_$__cuda_sm20_div_s64) ;  /* 0x000008e000007944 */ /* 0x003fea0003c00000 */
[----:B------:R-:W-:Y:S01]  /*1900*/  IMAD.MOV.U32 R3, RZ, RZ, R4 ;  /* 0x000000ffff037224 */ /* 0x000fe200078e0004 */
[----:B------:R-:W-:Y:S05]  /*1910*/  BRA `(.L_x_663) ;  /* 0x0000012000007947 */ /* 0x000fea0003800000 */
.L_x_662:
        /* <DEDUP_REMOVED lines=18> */
.L_x_663:
[----:B------:R-:W-:Y:S05]  /*1a40*/  BSYNC B1 ;  /* 0x0000000000017941 */ /* 0x000fea0003800000 */
.L_x_661:
[----:B------:R-:W-:-:S04]  /*1a50*/  IADD3 R2, P0, R16, R13, RZ ;  /* 0x0000000d10027210 */ /* 0x000fc80007f1e0ff */
[----:B------:R-:W-:Y:S02]  /*1a60*/  IADD3.X R23, R23, R15, RZ, P0, !PT ;  /* 0x0000000f17177210 */ /* 0x000fe400007fe4ff */
[----:B------:R-:W-:-:S04]  /*1a70*/  LEA R4, P0, R2, c[0x0][0x168], 0x2 ;  /* 0x00005a0002047a11 */ /* 0x000fc800078010ff */
[----:B------:R-:W-:-:S05]  /*1a80*/  LEA.HI.X R5, R2, c[0x0][0x16c], R23, 0x2, P0 ;  /* 0x00005b0002057a11 */ /* 0x000fca00000f1417 */
[----:B------:R2:W3:Y:S01]  /*1a90*/  LDG.E R4, [R4.64] ;  /* 0x0000000a04047981 */ /* 0x0004e2000c1e1900 */
[----:B------:R-:W-:Y:S01]  /*1aa0*/  IMAD R24, R22, c[0x0][0x178], R25 ;  /* 0x00005e0016187a24 */ /* 0x000fe200078e0219 */
[----:B------:R-:W-:Y:S01]  /*1ab0*/  MUFU.RCP R21, R8 ;  /* 0x0000000800157308 */ /* 0x000fe20000001000 */
[----:B------:R-:W-:Y:S01]  /*1ac0*/  IMAD.MOV R20, RZ, RZ, -R22 ;  /* 0x000000ffff147224 */ /* 0x000fe200078e0a16 */
[----:B------:R-:W-:Y:S01]  /*1ad0*/  BSSY B1, `(.L_x_664) ;  /* 0x0000065000017945 */ /* 0x000fe20003800000 */
[----:B------:R-:W-:Y:S01]  /*1ae0*/  IMAD.IADD R19, R3, 0x1, -R24 ;  /* 0x0000000103137824 */ /* 0x000fe200078e0a18 */
[--C-:B------:R-:W-:Y:S01]  /*1af0*/  IADD3 R2, -R24, 0x1, R3.reuse ;  /* 0x0000000118027810 */ /* 0x100fe20007ffe103 */
[----:B------:R-:W-:Y:S01]  /*1b00*/  IMAD R20, R20, c[0x0][0x178], R3 ;  /* 0x00005e0014147a24 */ /* 0x000fe200078e0203 */
[----:B------:R-:W-:Y:S01]  /*1b10*/  IADD3 R22, P1, R14, R24, RZ ;  /* 0x000000180e167210 */ /* 0x000fe20007f3e0ff */
[----:B------:R-:W-:Y:S01]  /*1b20*/  IMAD.MOV.U32 R26, RZ, RZ, RZ ;  /* 0x000000ffff1a7224 */ /* 0x000fe200078e00ff */
[----:B------:R-:W4:Y:S01]  /*1b30*/  I2F R18, R2 ;  /* 0x0000000200127306 */ /* 0x000f220000201400 */
[----:B------:R-:W-:-:S02]  /*1b40*/  ISETP.GE.U32.AND P0, PT, R19, 0x3, PT ;  /* 0x000000031300780c */ /* 0x000fc40003f06070 */
[----:B--2---:R-:W-:Y:S02]  /*1b50*/  LEA.HI.X.SX32 R5, R24, R17, 0x1, P1 ;  /* 0x0000001118057211 */ /* 0x004fe400008f0eff */
[----:B------:R-:W-:Y:S02]  /*1b60*/  LEA R19, P1, R22, c[0x0][0x160], 0x2 ;  /* 0x0000580016137a11 */ /* 0x000fe400078210ff */
[----:B------:R-:W-:Y:S01]  /*1b70*/  LOP3.LUT R24, R2, 0x3, RZ, 0xc0, !PT ;  /* 0x0000000302187812 */ /* 0x000fe200078ec0ff */
[----:B-1----:R-:W1:Y:S01]  /*1b80*/  MUFU.RCP R23, R12 ;  /* 0x0000000c00177308 */ /* 0x002e620000001000 */
[----:B------:R-:W-:Y:S02]  /*1b90*/  LEA.HI.X R5, R22, c[0x0][0x164], R5, 0x2, P1 ;  /* 0x0000590016057a11 */ /* 0x000fe400008f1405 */
[----:B------:R-:W-:-:S05]  /*1ba0*/  IADD3 R25, -R25, R20, -R24 ;  /* 0x0000001419197210 */ /* 0x000fca0007ffe918 */
[----:B----4-:R-:W2:Y:S01]  /*1bb0*/  MUFU.RCP R18, R18 ;  /* 0x0000001200127308 */ /* 0x010ea20000001000 */
[----:B---3--:R-:W-:-:S04]  /*1bc0*/  FMUL.FTZ R4, R4, R21 ;  /* 0x0000001504047220 */ /* 0x008fc80000410000 */
[----:B-1----:R-:W-:-:S04]  /*1bd0*/  FMUL.FTZ R3, R4, R23 ;  /* 0x0000001704037220 */ /* 0x002fc80000410000 */
[----:B--2---:R-:W-:Y:S02]  /*1be0*/  FMUL.FTZ R3, R3, R18 ;  /* 0x0000001203037220 */ /* 0x004fe40000410000 */
.L_x_673:
[----:B------:R-:W-:Y:S01]  /*1bf0*/  ISETP.GE.AND P2, PT, R11, 0x1, PT ;  /* 0x000000010b00780c */ /* 0x000fe20003f46270 */
[----:B------:R-:W-:Y:S01]  /*1c00*/  BSSY B2, `(.L_x_665) ;  /* 0x000004d000027945 */ /* 0x000fe20003800000 */
[----:B------:R-:W-:Y:S01]  /*1c10*/  IADD3 R26, R26, 0x1, RZ ;  /* 0x000000011a1a7810 */ /* 0x000fe20007ffe0ff */
[----:B------:R-:W-:-:S03]  /*1c20*/  IMAD.MOV.U32 R4, RZ, RZ, R19 ;  /* 0x000000ffff047224 */ /* 0x000fc600078e0013 */
[----:B------:R-:W-:-:S07]  /*1c30*/  ISETP.GE.AND P1, PT, R26, R7, PT ;  /* 0x000000071a00720c */ /* 0x000fce0003f26270 */
[----:B------:R-:W-:Y:S05]  /*1c40*/  @!P2 BRA `(.L_x_666) ;  /* 0x000004800000a947 */ /* 0x000fea0003800000 */
[----:B------:R-:W-:Y:S02]  /*1c50*/  HFMA2.MMA R28, -RZ, RZ, 0, 0 ;  /* 0x00000000ff1c7435 */ /* 0x000fe400000001ff */
.L_x_672:
        /* <DEDUP_REMOVED lines=19> */
[----:B------:R-:W-:Y:S01]  /*1d90*/  IMAD.MOV.U32 R33, RZ, RZ, R22 ;  /* 0x000000ffff217224 */ /* 0x000fe200078e0016 */
[----:B------:R-:W-:Y:S01]  /*1da0*/  MOV R30, R19 ;  /* 0x00000013001e7202 */ /* 0x000fe20000000f00 */
[----:B------:R-:W-:Y:S02]  /*1db0*/  IMAD.MOV.U32 R29, RZ, RZ, R18 ;  /* 0x000000ffff1d7224 */ /* 0x000fe400078e0012 */
[----:B------:R-:W-:Y:S02]  /*1dc0*/  IMAD.MOV.U32 R34, RZ, RZ, R20 ;  /* 0x000000ffff227224 */ /* 0x000fe400078e0014 */
[----:B------:R-:W-:Y:S02]  /*1dd0*/  IMAD.MOV.U32 R22, RZ, RZ, RZ ;  /* 0x000000ffff167224 */ /* 0x000fe400078e00ff */
[----:B------:R-:W-:-:S05]  /*1de0*/  IMAD.MOV.U32 R23, RZ, RZ, R25 ;  /* 0x000000ffff177224 */ /* 0x000fca00078e0019 */
.L_x_671:
[----:B------:R-:W-:Y:S01]  /*1df0*/  IADD3 R23, R23, -0x4, RZ ;  /* 0xfffffffc17177810 */ /* 0x000fe20007ffe0ff */
[----:B------:R-:W-:Y:S01]  /*1e00*/  IMAD.MOV.U32 R18, RZ, RZ, R31 ;  /* 0x000000ffff127224 */ /* 0x000fe200078e001f */
[----:B------:R-:W-:Y:S01]  /*1e10*/  MOV R19, R32 ;  /* 0x0000002000137202 */ /* 0x000fe20000000f00 */
[----:B------:R-:W-:Y:S01]  /*1e20*/  IMAD.MOV.U32 R20, RZ, RZ, R33 ;  /* 0x000000ffff147224 */ /* 0x000fe200078e0021 */
[----:B------:R-:W-:Y:S01]  /*1e30*/  ISETP.NE.AND P2, PT, R23, -0x1, PT ;  /* 0xffffffff1700780c */ /* 0x000fe20003f45270 */
[----:B------:R-:W-:Y:S01]  /*1e40*/  YIELD ;  /* 0x0000000000007946 */ /* 0x000fe20003800000 */
[C---:B------:R-:W-:Y:S01]  /*1e50*/  IADD3 R32, P3, R29.reuse, 0x10, RZ ;  /* 0x000000101d207810 */ /* 0x040fe20007f7e0ff */
[----:B------:R1:W-:Y:S01]  /*1e60*/  RED.E.ADD.F32.FTZ.RN.STRONG.GPU [R18.64], R3 ;  /* 0x000000031200798e */ /* 0x0003e2000c10e78a */
[----:B------:R-:W-:-:S03]  /*1e70*/  IADD3 R31, P6, R29, 0x4, RZ ;  /* 0x000000041d1f7810 */ /* 0x000fc60007fde0ff */
[----:B------:R2:W-:Y:S01]  /*1e80*/  RED.E.ADD.F32.FTZ.RN.STRONG.GPU [R20.64], R3 ;  /* 0x000000031400798e */ /* 0x0005e2000c10e78a */
[C---:B------:R-:W-:Y:S01]  /*1e90*/  IADD3 R33, P5, R29.reuse, 0x8, RZ ;  /* 0x000000081d217810 */ /* 0x040fe20007fbe0ff */
[----:B------:R-:W-:Y:S02]  /*1ea0*/  IMAD.X R35, RZ, RZ, R30, P3 ;  /* 0x000000ffff237224 */ /* 0x000fe400018e061e */
[----:B-1----:R-:W-:Y:S02]  /*1eb0*/  IMAD.MOV.U32 R18, RZ, RZ, R34 ;  /* 0x000000ffff127224 */ /* 0x002fe400078e0022 */
[----:B------:R-:W-:Y:S01]  /*1ec0*/  IMAD.MOV.U32 R19, RZ, RZ, R37 ;  /* 0x000000ffff137224 */ /* 0x000fe200078e0025 */
[----:B--2---:R-:W-:Y:S01]  /*1ed0*/  MOV R20, R29 ;  /* 0x0000001d00147202 */ /* 0x004fe20000000f00 */
[----:B------:R-:W-:Y:S01]  /*1ee0*/  IMAD.MOV.U32 R21, RZ, RZ, R30 ;  /* 0x000000ffff157224 */ /* 0x000fe200078e001e */
[----:B------:R-:W-:Y:S02]  /*1ef0*/  IADD3 R34, P4, R29, 0xc, RZ ;  /* 0x0000000c1d227810 */ /* 0x000fe40007f9e0ff */
[----:B------:R-:W-:Y:S01]  /*1f00*/  RED.E.ADD.F32.FTZ.RN.STRONG.GPU [R18.64], R3 ;  /* 0x000000031200798e */ /* 0x000fe2000c10e78a */
[----:B------:R-:W-:-:S03]  /*1f10*/  IMAD.MOV.U32 R29, RZ, RZ, R32 ;  /* 0x000000ffff1d7224 */ /* 0x000fc600078e0020 */
[----:B------:R1:W-:Y:S01]  /*1f20*/  RED.E.ADD.F32.FTZ.RN.STRONG.GPU [R20.64], R3 ;  /* 0x000000031400798e */ /* 0x0003e2000c10e78a */
[----:B------:R-:W-:Y:S01]  /*1f30*/  IADD3.X R37, RZ, R30, RZ, P4, !PT ;  /* 0x0000001eff257210 */ /* 0x000fe200027fe4ff */
[--C-:B------:R-:W-:Y:S01]  /*1f40*/  IMAD.X R32, RZ, RZ, R30.reuse, P6 ;  /* 0x000000ffff207224 */ /* 0x100fe200030e061e */
[----:B------:R-:W-:Y:S01]  /*1f50*/  IADD3 R22, R22, 0x4, RZ ;  /* 0x0000000416167810 */ /* 0x000fe20007ffe0ff */
[----:B-1----:R-:W-:Y:S02]  /*1f60*/  IMAD.X R21, RZ, RZ, R30, P5 ;  /* 0x000000ffff157224 */ /* 0x002fe400028e061e */
[----:B------:R-:W-:Y:S01]  /*1f70*/  IMAD.MOV.U32 R30, RZ, RZ, R35 ;  /* 0x000000ffff1e7224 */ /* 0x000fe200078e0023 */
[----:B------:R-:W-:Y:S05]  /*1f80*/  @P2 BRA `(.L_x_671) ;  /* 0xfffffe6000002947 */ /* 0x000fea000383ffff */
.L_x_670:
[----:B------:R-:W-:Y:S05]  /*1f90*/  BSYNC B4 ;  /* 0x0000000000047941 */ /* 0x000fea0003800000 */
.L_x_669:
[----:B------:R-:W-:-:S13]  /*1fa0*/  ISETP.NE.AND P2, PT, R24, RZ, PT ;  /* 0x000000ff1800720c */ /* 0x000fda0003f45270 */
[----:B------:R-:W-:Y:S05]  /*1fb0*/  @!P2 BRA `(.L_x_668) ;  /* 0x000000d00000a947 */ /* 0x000fea0003800000 */
[----:B------:R-:W-:Y:S02]  /*1fc0*/  ISETP.NE.AND P2, PT, R24, 0x1, PT ;  /* 0x000000011800780c */ /* 0x000fe40003f45270 */
[----:B------:R-:W-:-:S05]  /*1fd0*/  IADD3 R27, R27, R22, RZ ;  /* 0x000000161b1b7210 */ /* 0x000fca0007ffe0ff */
[----:B------:R-:W-:-:S05]  /*1fe0*/  IMAD.WIDE R18, R27, 0x4, R4 ;  /* 0x000000041b127825 */ /* 0x000fca00078e0204 */
[----:B------:R1:W-:Y:S01]  /*1ff0*/  RED.E.ADD.F32.FTZ.RN.STRONG.GPU [R18.64], R3 ;  /* 0x000000031200798e */ /* 0x0003e2000c10e78a */
[----:B------:R-:W-:Y:S05]  /*2000*/  @!P2 BRA `(.L_x_668) ;  /* 0x000000800000a947 */ /* 0x000fea0003800000 */
[----:B------:R-:W-:Y:S02]  /*2010*/  ISETP.NE.AND P2, PT, R24, 0x2, PT ;  /* 0x000000021800780c */ /* 0x000fe40003f45270 */
[----:B-1----:R-:W-:-:S05]  /*2020*/  IADD3 R19, R27, 0x1, RZ ;  /* 0x000000011b137810 */ /* 0x002fca0007ffe0ff */
[----:B------:R-:W-:-:S05]  /*2030*/  IMAD.WIDE R18, R19, 0x4, R4 ;  /* 0x0000000413127825 */ /* 0x000fca00078e0204 */
[----:B------:R1:W-:Y:S01]  /*2040*/  RED.E.ADD.F32.FTZ.RN.STRONG.GPU [R18.64], R3 ;  /* 0x000000031200798e */ /* 0x0003e2000c10e78a */
[----:B------:R-:W-:Y:S05]  /*2050*/  @!P2 BRA `(.L_x_668) ;  /* 0x000000300000a947 */ /* 0x000fea0003800000 */
[----:B-1----:R-:W-:-:S05]  /*2060*/  IADD3 R19, R27, 0x2, RZ ;  /* 0x000000021b137810 */ /* 0x002fca0007ffe0ff */
[----:B------:R-:W-:-:S05]  /*2070*/  IMAD.WIDE R18, R19, 0x4, R4 ;  /* 0x0000000413127825 */ /* 0x000fca00078e0204 */
[----:B------:R1:W-:Y:S02]  /*2080*/  RED.E.ADD.F32.FTZ.RN.STRONG.GPU [R18.64], R3 ;  /* 0x000000031200798e */ /* 0x0003e4000c10e78a */
.L_x_668:
[----:B------:R-:W-:Y:S05]  /*2090*/  BSYNC B3 ;  /* 0x0000000000037941 */ /* 0x000fea0003800000 */
.L_x_667:
[----:B------:R-:W-:-:S04]  /*20a0*/  IADD3 R28, R28, 0x1, RZ ;  /* 0x000000011c1c7810 */ /* 0x000fc80007ffe0ff */
[----:B------:R-:W-:-:S13]  /*20b0*/  ISETP.GE.AND P2, PT, R28, R11, PT ;  /* 0x0000000b1c00720c */ /* 0x000fda0003f46270 */
[----:B------:R-:W-:Y:S05]  /*20c0*/  @!P2 BRA `(.L_x_672) ;  /* 0xfffffb900000a947 */ /* 0x000fea000383ffff */
.L_x_666:
[----:B------:R-:W-:Y:S05]  /*20d0*/  BSYNC B2 ;  /* 0x0000000000027941 */ /* 0x000fea0003800000 */
.L_x_665:
[----:B-1----:R-:W-:-:S05]  /*20e0*/  IMAD.U32 R19, RZ, RZ, UR13 ;  /* 0x0000000dff137e24 */ /* 0x002fca000f8e00ff */
[----:B------:R-:W-:-:S04]  /*20f0*/  LEA R19, P2, R19, R4, 0x2 ;  /* 0x0000000413137211 */ /* 0x000fc800078410ff */
[----:B------:R-:W-:Y:S01]  /*2100*/  IADD3.X R5, R5, UR5, RZ, P2, !PT ;  /* 0x0000000505057c10 */ /* 0x000fe200097fe4ff */
[----:B------:R-:W-:Y:S05]  /*2110*/  @!P1 BRA `(.L_x_673) ;  /* 0xfffffad000009947 */ /* 0x000fea000383ffff */
[----:B------:R-:W-:Y:S05]  /*2120*/  BSYNC B1 ;  /* 0x0000000000017941 */ /* 0x000fea0003800000 */
.L_x_664:
[----:B------:R-:W-:-:S04]  /*2130*/  IADD3 R16, R16, c[0x0][0x0], RZ ;  /* 0x0000000010107a10 */ /* 0x000fc80007ffe0ff */
[----:B------:R-:W-:-:S13]  /*2140*/  ISETP.GE.AND P0, PT, R16, c[0x0][0x184], PT ;  /* 0x0000610010007a0c */ /* 0x000fda0003f06270 */
[----:B------:R-:W-:Y:S01]  /*2150*/  @P0 CALL.REL.NOINC `(.L_x_654) ;  /* 0x0000001000000944 */ /* 0x000fe20003c00000 */
[----:B------:R-:W-:Y:S05]  /*2160*/  BRA `(.L_x_674) ;  /* 0xfffff1f000007947 */ /* 0x000fea000383ffff */
.L_x_654:
[----:B------:R-:W-:Y:S05]  /*2170*/  BSYNC B0 ;  /* 0x0000000000007941 */ /* 0x000fea0003800000 */
.L_x_653:
[----:B------:R-:W-:-:S04]  /*2180*/  IMAD.MOV.U32 R3, RZ, RZ, c[0x0][0x10] ;  /* 0x00000400ff037624 */ /* 0x000fc800078e00ff */
[----:B------:R-:W-:-:S05]  /*2190*/  IMAD R0, R3, c[0x0][0x4], R0 ;  /* 0x0000010003007a24 */ /* 0x000fca00078e0200 */
[----:B------:R-:W-:-:S13]  /*21a0*/  ISETP.GE.AND P0, PT, R0, c[0x0][0x180], PT ;  /* 0x0000600000007a0c */ /* 0x000fda0003f06270 */
[----:B------:R-:W-:Y:S01]  /*21b0*/  @P0 CALL.REL.NOINC `(.L_x_675) ;  /* 0x0000001000000944 */ /* 0x000fe20003c00000 */
[----:B------:R-:W-:Y:S05]  /*21c0*/  BRA `(.L_x_676) ;  /* 0xffffe9d000007947 */ /* 0x000fea000383ffff */
.L_x_675:
[----:B------:R-:W-:Y:S05]  /*21d0*/  EXIT ;  /* 0x000000000000794d */ /* 0x000fea0003800000 */
        .weak           $__internal_7_$__cuda_sm20_div_s64
        .type           $__internal_7_$__cuda_sm20_div_s64,@function
        .size           $__internal_7_$__cuda_sm20_div_s64,(.L_x_1138 - $__internal_7_$__cuda_sm20_div_s64)
$__internal_7_$__cuda_sm20_div_s64:
        /* <DEDUP_REMOVED lines=26> */
[----:B------:R-:W-:Y:S02]  /*2380*/  IADD3 R24, P0, RZ, -R28, RZ ;  /* 0x8000001cff187210 */ /* 0x000fe40007f1e0ff */
[----:B------:R-:W-:Y:S01]  /*2390*/  IADD3 R29, P4, RZ, -R26, RZ ;  /* 0x8000001aff1d7210 */ /* 0x000fe20007f9e0ff */
[----:B------:R-:W-:Y:S02]  /*23a0*/  IMAD R20, R21, R18, R20 ;  /* 0x0000001215147224 */ /* 0x000fe400078e0214 */
[----:B------:R-:W-:Y:S01]  /*23b0*/  IMAD.HI.U32 R30, R31, R24, RZ ;  /* 0x000000181f1e7227 */ /* 0x000fe200078e00ff */
[----:B------:R-:W-:Y:S02]  /*23c0*/  SEL R29, R29, R26, !P3 ;  /* 0x0000001a1d1d7207 */ /* 0x000fe40005800000 */
[----:B------:R-:W-:Y:S01]  /*23d0*/  IADD3.X R26, RZ, ~R5, RZ, P4, !PT ;  /* 0x80000005ff1a7210 */ /* 0x000fe200027fe4ff */
        /* <DEDUP_REMOVED lines=10> */
[----:B------:R-:W-:-:S04]  /*2480*/  IMAD.MOV.U32 R21, RZ, RZ, RZ ;  /* 0x000000ffff157224 */ /* 0x000fc800078e00ff */
[----:B------:R-:W-:-:S04]  /*2490*/  IMAD.WIDE.U32 R20, R24, R27, R20 ;  /* 0x0000001b18147225 */ /* 0x000fc800078e0014 */
[C---:B------:R-:W-:Y:S02]  /*24a0*/  IMAD R31, R26.reuse, R27, RZ ;  /* 0x0000001b1a1f7224 */ /* 0x040fe400078e02ff */
[----:B------:R-:W-:-:S04]  /*24b0*/  IMAD.HI.U32 R20, P0, R26, R29, R20 ;  /* 0x0000001d1a147227 */ /* 0x000fc80007800014 */
[----:B------:R-:W-:Y:S01]  /*24c0*/  IMAD.HI.U32 R33, R26, R27, RZ ;  /* 0x0000001b1a217227 */ /* 0x000fe200078e00ff */
[----:B------:R-:W-:-:S03]  /*24d0*/  IADD3 R31, P1, R31, R20, RZ ;  /* 0x000000141f1f7210 */ /* 0x000fc60007f3e0ff */
[----:B------:R-:W-:Y:S02]  /*24e0*/  IMAD.X R33, RZ, RZ, R33, P0 ;  /* 0x000000ffff217224 */ /* 0x000fe400000e0621 */
[----:B------:R-:W-:-:S03]  /*24f0*/  IMAD.WIDE.U32 R20, R31, R18, RZ ;  /* 0x000000121f147225 */ /* 0x000fc600078e00ff */
[----:B------:R-:W-:Y:S01]  /*2500*/  IADD3.X R33, RZ, R33, RZ, P1, !PT ;  /* 0x00000021ff217210 */ /* 0x000fe20000ffe4ff */
[----:B------:R-:W-:Y:S01]  /*2510*/  IMAD R21, R31, R19, R21 ;  /* 0x000000131f157224 */ /* 0x000fe200078e0215 */
[----:B------:R-:W-:-:S03]  /*2520*/  IADD3 R29, P1, -R20, R29, RZ ;  /* 0x0000001d141d7210 */ /* 0x000fc60007f3e1ff */
[-C--:B------:R-:W-:Y:S01]  /*2530*/  IMAD R20, R33, R18.reuse, R21 ;  /* 0x0000001221147224 */ /* 0x080fe200078e0215 */
[----:B------:R-:W-:-:S03]  /*2540*/  ISETP.GE.U32.AND P0, PT, R29, R18, PT ;  /* 0x000000121d00720c */ /* 0x000fc60003f06070 */
        /* <DEDUP_REMOVED lines=13> */
[----:B------:R-:W-:Y:S02]  /*2620*/  IADD3.X R19, RZ, R26, RZ, P2, !PT ;  /* 0x0000001aff137210 */ /* 0x000fe400017fe4ff */
[----:B------:R-:W-:Y:S02]  /*2630*/  SEL R20, R21, R20, P0 ;  /* 0x0000001415147207 */ /* 0x000fe40000000000 */
[----:B------:R-:W-:Y:S02]  /*2640*/  LOP3.LUT R18, R3, R5, RZ, 0x3c, !PT ;  /* 0x0000000503127212 */ /* 0x000fe400078e3cff */
[----:B------:R-:W-:Y:S02]  /*2650*/  SEL R5, R19, R26, P0 ;  /* 0x0000001a13057207 */ /* 0x000fe40000000000 */
[----:B------:R-:W-:-:S02]  /*2660*/  IADD3 R19, P2, RZ, -R20, RZ ;  /* 0x80000014ff137210 */ /* 0x000fc40007f5e0ff */
[----:B------:R-:W-:Y:S02]  /*2670*/  ISETP.NE.U32.AND P0, PT, R4, RZ, PT ;  /* 0x000000ff0400720c */ /* 0x000fe40003f05070 */
[----:B------:R-:W-:Y:S01]  /*2680*/  ISETP.GE.AND P1, PT, R18, RZ, PT ;  /* 0x000000ff1200720c */ /* 0x000fe20003f26270 */
[----:B------:R-:W-:Y:S01]  /*2690*/  IMAD.X R18, RZ, RZ, ~R5, P2 ;  /* 0x000000ffff127224 */ /* 0x000fe200010e0e05 */
[----:B------:R-:W-:Y:S01]  /*26a0*/  ISETP.NE.AND.EX P0, PT, R3, RZ, PT, P0 ;  /* 0x000000ff0300720c */ /* 0x000fe20003f05300 */
[----:B------:R-:W-:Y:S01]  /*26b0*/  IMAD.MOV.U32 R3, RZ, RZ, 0x0 ;  /* 0x00000000ff037424 */ /* 0x000fe200078e00ff */
[----:B------:R-:W-:Y:S02]  /*26c0*/  SEL R4, R19, R20, !P1 ;  /* 0x0000001413047207 */ /* 0x000fe40004800000 */
[----:B------:R-:W-:Y:S02]  /*26d0*/  SEL R5, R18, R5, !P1 ;  /* 0x0000000512057207 */ /* 0x000fe40004800000 */
[----:B------:R-:W-:-:S02]  /*26e0*/  SEL R4, R4, 0xffffffff, P0 ;  /* 0xffffffff04047807 */ /* 0x000fc40000000000 */
[----:B------:R-:W-:Y:S01]  /*26f0*/  SEL R5, R5, 0xffffffff, P0 ;  /* 0xffffffff05057807 */ /* 0x000fe20000000000 */
[----:B------:R-:W-:Y:S06]  /*2700*/  RET.REL.NODEC R2 `(_ZN2at6native60_GLOBAL__N__aad4af22_27_AdaptiveAveragePooling3d_cu_866e08f930atomicadaptiveaveragegradinputIfEEvPT_PKS3_iiiiiil) ;  /* 0xffffd8f002007950 */ /* 0x000fec0003c3ffff */
.L_x_677:
        /* <DEDUP_REMOVED lines=15> */
.L_x_1138:


//--------------------- .text._ZN2at6native60_GLOBAL__N__aad4af22_27_AdaptiveAveragePooling3d_cu_866e08f930atomicadaptiveaveragegradinputIdEEvPT_PKS3_iiiiiil --------------------------
	.section	.text._ZN2at6native60_GLOBAL__N__aad4af22_27_AdaptiveAveragePooling3d_cu_866e08f930atomicadaptiveaveragegradinputIdEEvPT_PKS3_iiiiiil,"ax",@progbits
	.sectioninfo	@"SHI_REGISTERS=45"
	.align	128
.text._ZN2at6native60_GLOBAL__N__aad4af22_27_AdaptiveAveragePooling3d_cu_866e08f930atomicadaptiveaveragegradinputIdEEvPT_PKS3_iiiiiil:
        .type           _ZN2at6native60_GLOBAL__N__aad4af22_27_AdaptiveAveragePooling3d_cu_866e08f930atomicadaptiveaveragegradinputIdEEvPT_PKS3_iiiiiil,@function
        .size           _ZN2at6native60_GLOBAL__N__aad4af22_27_AdaptiveAveragePooling3d_cu_866e08f930atomicadaptiveaveragegradinputIdEEvPT_PKS3_iiiiiil,(.L_x_1140 - _ZN2at6native60_GLOBAL__N__aad4af22_27_AdaptiveAveragePooling3d_cu_866e08f930atomicadaptiveaveragegradinputIdEEvPT_PKS3_iiiiiil)
        .other          _ZN2at6native60_GLOBAL__N__aad4af22_27_AdaptiveAveragePooling3d_cu_866e08f930atomicadaptiveaveragegradinputIdEEvPT_PKS3_iiiiiil,@"STO_CUDA_ENTRY STV_DEFAULT"
_ZN2at6native60_GLOBAL__N__aad4af22_27_AdaptiveAveragePooling3d_cu_866e08f930atomicadaptiveaveragegradinputIdEEvPT_PKS3_iiiiiil:
        /* <DEDUP_REMOVED lines=18> */
[----:B------:R-:W-:Y:S05]  /*0120*/  CALL.REL.NOINC `($__internal_9_$__cuda_sm20_div_s64) ;  /* 0x00002a3000007944 */ /* 0x000fea0003c00000 */
[----:B------:R-:W-:Y:S01]  /*0130*/  IMAD.MOV R4, RZ, RZ, -R33 ;  /* 0x000000ffff047224 */ /* 0x000fe200078e0a21 */
[----:B------:R-:W-:Y:S01]  /*0140*/  MOV R6, R33 ;  /* 0x0000002100067202 */ /* 0x000fe20000000f00 */
[----:B------:R-:W-:-:S04]  /*0150*/  IMAD.MOV.U32 R3, RZ, RZ, c[0x0][0x17c] ;  /* 0x00005f00ff037624 */ /* 0x000fc800078e00ff */
[----:B------:R-:W-:Y:S01]  /*0160*/  IMAD R4, R4, R3, UR7 ;  /* 0x0000000704047e24 */ /* 0x000fe2000f8e0203 */
[----:B------:R-:W-:Y:S05]  /*0170*/  BRA `(.L_x_679) ;  /* 0x0000018000007947 */ /* 0x000fea0003800000 */
.L_x_678:
        /* <DEDUP_REMOVED lines=24> */
.L_x_679:
        /* <DEDUP_REMOVED lines=12> */
[----:B------:R-:W-:Y:S05]  /*03c0*/  CALL.REL.NOINC `($__internal_9_$__cuda_sm20_div_s64) ;  /* 0x0000279000007944 */ /* 0x000fea0003c00000 */
        /* <DEDUP_REMOVED lines=8> */
.L_x_681:
        /* <DEDUP_REMOVED lines=21> */
.L_x_682:
[----:B------:R-:W-:Y:S05]  /*05a0*/  BSYNC B0 ;  /* 0x0000000000007941 */ /* 0x000fea0003800000 */
.L_x_680:
        /* <DEDUP_REMOVED lines=11> */
[----:B------:R-:W-:Y:S05]  /*0660*/  CALL.REL.NOINC `($__internal_9_$__cuda_sm20_div_s64) ;  /* 0x000024f000007944 */ /* 0x000fea0003c00000 */
[----:B------:R-:W-:Y:S05]  /*0670*/  BRA `(.L_x_685) ;  /* 0x0000012000007947 */ /* 0x000fea0003800000 */
.L_x_684:
        /* <DEDUP_REMOVED lines=18> */
.L_x_685:
[----:B------:R-:W-:Y:S05]  /*07a0*/  BSYNC B0 ;  /* 0x0000000000007941 */ /* 0x000fea0003800000 */
.L_x_683:
[----:B------:R-:W-:Y:S01]  /*07b0*/  IADD3 R0, P0, R4, 0x1, RZ ;  /* 0x0000000104007810 */ /* 0x000fe20007f1e0ff */
[----:B------:R-:W-:Y:S01]  /*07c0*/  IMAD.MOV.U32 R29, RZ, RZ, c[0x0][0x170] ;  /* 0x00005c00ff1d7624 */ /* 0x000fe200078e00ff */
[----:B------:R-:W-:Y:S03]  /*07d0*/  BSSY B0, `(.L_x_686) ;  /* 0x0000021000007945 */ /* 0x000fe60003800000 */
[----:B------:R-:W-:Y:S02]  /*07e0*/  IMAD.X R4, RZ, RZ, R5, P0 ;  /* 0x000000ffff047224 */ /* 0x000fe400000e0605 */
        /* <DEDUP_REMOVED lines=13> */
.L_x_687:
        /* <DEDUP_REMOVED lines=18> */
.L_x_688:
[----:B------:R-:W-:Y:S05]  /*09e0*/  BSYNC B0 ;  /* 0x0000000000007941 */ /* 0x000fea0003800000 */
.L_x_686:
        /* <DEDUP_REMOVED lines=9> */
[----:B------:R1:W2:Y:S01]  /*0a80*/  I2F.F64 R14, R4 ;  /* 0x00000004000e7312 */ /* 0x0002a20000201c00 */
        /* <DEDUP_REMOVED lines=17> */
.L_x_727:
        /* <DEDUP_REMOVED lines=10> */
[----:B------:R-:W-:Y:S05]  /*0c40*/  CALL.REL.NOINC `($__internal_9_$__cuda_sm20_div_s64) ;  /* 0x00001f1000007944 */ /* 0x000fea0003c00000 */
[----:B------:R-:W-:Y:S01]  /*0c50*/  IADD3 R13, P0, RZ, -R33, RZ ;  /* 0x80000021ff0d7210 */ /* 0x000fe20007f1e0ff */
[----:B------:R-:W-:Y:S02]  /*0c60*/  IMAD.MOV.U32 R8, RZ, RZ, R2 ;  /* 0x000000ffff087224 */ /* 0x000fe400078e0002 */
[----:B------:R-:W-:Y:S02]  /*0c70*/  IMAD.MOV.U32 R7, RZ, RZ, R33 ;  /* 0x000000ffff077224 */ /* 0x000fe400078e0021 */
[----:B------:R-:W-:Y:S02]  /*0c80*/  IMAD.X R0, RZ, RZ, ~R0, P0 ;  /* 0x000000ffff007224 */ /* 0x000fe400000e0e00 */
[----:B------:R-:W-:-:S04]  /*0c90*/  IMAD.WIDE.U32 R10, R13, c[0x0][0x180], R8 ;  /* 0x000060000d0a7a25 */ /* 0x000fc800078e0008 */
[----:B------:R-:W-:-:S04]  /*0ca0*/  IMAD R0, R0, c[0x0][0x180], RZ ;  /* 0x0000600000007a24 */ /* 0x000fc800078e02ff */
[----:B------:R-:W-:-:S04]  /*0cb0*/  IMAD R13, R13, UR15, R0 ;  /* 0x0000000f0d0d7c24 */ /* 0x000fc8000f8e0200 */
[----:B------:R-:W-:Y:S01]  /*0cc0*/  IMAD.IADD R0, R11, 0x1, R13 ;  /* 0x000000010b007824 */ /* 0x000fe200078e020d */
[----:B------:R-:W-:Y:S05]  /*0cd0*/  BRA `(.L_x_691) ;  /* 0x0000015000007947 */ /* 0x000fea0003800000 */
.L_x_690:
        /* <DEDUP_REMOVED lines=21> */
.L_x_691:
[----:B------:R-:W-:Y:S05]  /*0e30*/  BSYNC B0 ;  /* 0x0000000000007941 */ /* 0x000fea0003800000 */
.L_x_689:
        /* <DEDUP_REMOVED lines=11> */
[----:B------:R-:W-:Y:S05]  /*0ef0*/  CALL.REL.NOINC `($__internal_9_$__cuda_sm20_div_s64) ;  /* 0x00001c6000007944 */ /* 0x000fea0003c00000 */
[----:B------:R-:W-:Y:S05]  /*0f00*/  BRA `(.L_x_694) ;  /* 0x0000012000007947 */ /* 0x000fea0003800000 */
.L_x_693:
        /* <DEDUP_REMOVED lines=18> */
.L_x_694:
[----:B------:R-:W-:Y:S05]  /*1030*/  BSYNC B0 ;  /* 0x0000000000007941 */ /* 0x000fea0003800000 */
.L_x_692:
        /* <DEDUP_REMOVED lines=17> */
.L_x_696:
        /* <DEDUP_REMOVED lines=18> */
.L_x_697:
[----:B------:R-:W-:Y:S05]  /*1270*/  BSYNC B0 ;  /* 0x0000000000007941 */ /* 0x000fea0003800000 */
.L_x_695:
[----:B------:R-:W-:Y:S01]  /*1280*/  ISETP.GE.AND P0, PT, R4, 0x1, PT ;  /* 0x000000010400780c */ /* 0x000fe20003f06270 */
[----:B------:R-:W-:Y:S03]  /*1290*/  BSSY B0, `(.L_x_698) ;  /* 0x000012a000007945 */ /* 0x000fe60003800000 */
[----:B------:R-:W-:-:S13]  /*12a0*/  ISETP.GE.OR P0, PT, R3, c[0x0][0x184], !P0 ;  /* 0x0000610003007a0c */ /* 0x000fda0004706670 */
[----:B------:R-:W-:Y:S05]  /*12b0*/  @P0 BRA `(.L_x_699) ;  /* 0x0000127000000947 */ /* 0x000fea0003800000 */
[----:B------:R-:W-:Y:S01]  /*12c0*/  IADD3 R7, -R8, 0x1, R33 ;  /* 0x0000000108077810 */ /* 0x000fe20007ffe121 */
[----:B------:R-:W-:Y:S01]  /*12d0*/  IMAD R11, R2, c[0x0][0x184], RZ ;  /* 0x00006100020b7a24 */ /* 0x000fe200078e02ff */
[----:B------:R-:W-:Y:S01]  /*12e0*/  MOV R10, R3 ;  /* 0x00000003000a7202 */ /* 0x000fe20000000f00 */
[----:B------:R-:W-:Y:S01]  /*12f0*/  IMAD R12, R8, c[0x0][0x178], RZ ;  /* 0x00005e00080c7a24 */ /* 0x000fe200078e02ff */
[----:B------:R0:W1:Y:S02]  /*1300*/  I2F.F64 R16, R7 ;  /* 0x0000000700107312 */ /* 0x0000640000201c00 */
[----:B------:R-:W-:Y:S02]  /*1310*/  IADD3 R8, P0, R11, UR6, RZ ;  /* 0x000000060b087c10 */ /* 0x000fe4000ff1e0ff */
[----:B------:R-:W-:Y:S02]  /*1320*/  IADD3 R9, P1, R5, R12, RZ ;  /* 0x0000000c05097210 */ /* 0x000fe40007f3e0ff */
[----:B------:R-:W-:-:S02]  /*1330*/  LEA.HI.X.SX32 R11, R11, UR4, 0x1, P0 ;  /* 0x000000040b0b7c11 */ /* 0x000fc400080f0eff */
[----:B0-----:R-:W-:Y:S02]  /*1340*/  LEA.HI.X.SX32 R12, R12, R6, 0x1, P1 ;  /* 0x000000060c0c7211 */ /* 0x001fe400008f0eff */
.L_x_725:
        /* <DEDUP_REMOVED lines=10> */
[----:B-1----:R-:W-:Y:S05]  /*13f0*/  CALL.REL.NOINC `($__internal_9_$__cuda_sm20_div_s64) ;  /* 0x0000176000007944 */ /* 0x002fea0003c00000 */
[----:B------:R-:W-:Y:S01]  /*1400*/  IADD3 R21, P0, RZ, -R33, RZ ;  /* 0x80000021ff157210 */ /* 0x000fe20007f1e0ff */
[----:B------:R-:W-:Y:S02]  /*1410*/  IMAD.MOV.U32 R24, RZ, RZ, R10 ;  /* 0x000000ffff187224 */ /* 0x000fe400078e000a */
[----:B------:R-:W-:Y:S02]  /*1420*/  IMAD.MOV.U32 R13, RZ, RZ, R33 ;  /* 0x000000ffff0d7224 */ /* 0x000fe400078e0021 */
[----:B------:R-:W-:-:S02]  /*1430*/  IMAD.X R0, RZ, RZ, ~R0, P0 ;  /* 0x000000ffff007224 */ /* 0x000fc400000e0e00 */
[----:B------:R-:W-:-:S04]  /*1440*/  IMAD.WIDE.U32 R18, R21, c[0x0][0x184], R24 ;  /* 0x0000610015127a25 */ /* 0x000fc800078e0018 */
[----:B------:R-:W-:-:S04]  /*1450*/  IMAD R0, R0, c[0x0][0x184], RZ ;  /* 0x0000610000007a24 */ /* 0x000fc800078e02ff */
[----:B------:R-:W-:-:S05]  /*1460*/  IMAD R21, R21, UR14, R0 ;  /* 0x0000000e15157c24 */ /* 0x000fca000f8e0200 */
[----:B------:R-:W-:Y:S01]  /*1470*/  IADD3 R0, R19, R21, RZ ;  /* 0x0000001513007210 */ /* 0x000fe20007ffe0ff */
[----:B------:R-:W-:Y:S05]  /*1480*/  BRA `(.L_x_702) ;  /* 0x0000015000007947 */ /* 0x000fea0003800000 */
.L_x_701:
[----:B------:R-:W0:Y:S01]  /*1490*/  I2F.U32.RP R0, c[0x0][0x184] ;  /* 0x0000610000007b06 */ /* 0x000e220000209000 */
[----:B------:R-:W-:-:S07]  /*14a0*/  ISETP.NE.U32.AND P2, PT, RZ, c[0x0][0x184], PT ;  /* 0x00006100ff007a0c */ /* 0x000fce0003f45070 */
[----:B0-----:R-:W0:Y:S02]  /*14b0*/  MUFU.RCP R0, R0 ;  /* 0x0000000000007308 */ /* 0x001e240000001000 */
[----:B0-----:R-:W-:Y:S01]  /*14c0*/  IADD3 R18, R0, 0xffffffe, RZ ;  /* 0x0ffffffe00127810 */ /* 0x001fe20007ffe0ff */
[----:B------:R-:W-:-:S05]  /*14d0*/  IMAD.MOV.U32 R0, RZ, RZ, RZ ;  /* 0x000000ffff007224 */ /* 0x000fca00078e00ff */
        /* <DEDUP_REMOVED lines=16> */
.L_x_702:
[----:B------:R-:W-:Y:S05]  /*15e0*/  BSYNC B1 ;  /* 0x0000000000017941 */ /* 0x000fea0003800000 */
.L_x_700:
        /* <DEDUP_REMOVED lines=11> */
[----:B-1----:R-:W-:Y:S05]  /*16a0*/  CALL.REL.NOINC `($__internal_9_$__cuda_sm20_div_s64) ;  /* 0x000014b000007944 */ /* 0x002fea0003c00000 */
[----:B------:R-:W-:Y:S01]  /*16b0*/  IMAD.MOV.U32 R32, RZ, RZ, R33 ;  /* 0x000000ffff207224 */ /* 0x000fe200078e0021 */
[----:B------:R-:W-:Y:S05]  /*16c0*/  BRA `(.L_x_705) ;  /* 0x0000012000007947 */ /* 0x000fea0003800000 */
.L_x_704:
        /* <DEDUP_REMOVED lines=18> */
.L_x_705:
[----:B------:R-:W-:Y:S05]  /*17f0*/  BSYNC B1 ;  /* 0x0000000000017941 */ /* 0x000fea0003800000 */
.L_x_703:
        /* <DEDUP_REMOVED lines=14> */
[----:B-1----:R-:W-:Y:S05]  /*18e0*/  CALL.REL.NOINC `($__internal_9_$__cuda_sm20_div_s64) ;  /* 0x0000127000007944 */ /* 0x002fea0003c00000 */
[----:B------:R-:W-:Y:S05]  /*18f0*/  BRA `(.L_x_708) ;  /* 0x0000012000007947 */ /* 0x000fea0003800000 */
.L_x_707:
        /* <DEDUP_REMOVED lines=18> */
.L_x_708:
[----:B------:R-:W-:Y:S05]  /*1a20*/  BSYNC B1 ;  /* 0x0000000000017941 */ /* 0x000fea0003800000 */
.L_x_706:
[----:B------:R-:W-:-:S05]  /*1a30*/  IADD3 R0, P0, R10, R8, RZ ;  /* 0x000000080a007210 */ /* 0x000fca0007f1e0ff */
[----:B------:R-:W-:Y:S01]  /*1a40*/  IMAD.X R25, R25, 0x1, R11, P0 ;  /* 0x0000000119197824 */ /* 0x000fe200000e060b */
[----:B------:R-:W-:-:S04]  /*1a50*/  LEA R20, P0, R0, c[0x0][0x168], 0x3 ;  /* 0x00005a0000147a11 */ /* 0x000fc800078018ff */
[----:B------:R-:W-:-:S06]  /*1a60*/  LEA.HI.X R21, R0, c[0x0][0x16c], R25, 0x3, P0 ;  /* 0x00005b0000157a11 */ /* 0x000fcc00000f1c19 */
[----:B------:R-:W2:Y:S01]  /*1a70*/  LDG.E.64 R20, [R20.64] ;  /* 0x0000000a14147981 */ /* 0x000ea2000c1e1b00 */
[----:B------:R-:W0:Y:S01]  /*1a80*/  MUFU.RCP64H R19, R15 ;  /* 0x0000000f00137308 */ /* 0x000e220000001800 */
[----:B------:R-:W-:Y:S01]  /*1a90*/  IMAD.MOV.U32 R18, RZ, RZ, 0x1 ;  /* 0x00000001ff127424 */ /* 0x000fe200078e00ff */
[----:B------:R-:W-:Y:S01]  /*1aa0*/  BSSY B1, `(.L_x_709) ;  /* 0x000001b000017945 */ /* 0x000fe20003800000 */
[----:B------:R-:W-:-:S05]  /*1ab0*/  IMAD R34, R13, c[0x0][0x178], R32 ;  /* 0x00005e000d227a24 */ /* 0x000fca00078e0220 */
[----:B------:R-:W-:Y:S02]  /*1ac0*/  IADD3 R37, P1, R9, R34, RZ ;  /* 0x0000002209257210 */ /* 0x000fe40007f3e0ff */
[----:B------:R-:W-:Y:S02]  /*1ad0*/  IADD3 R35, -R34, 0x1, R33 ;  /* 0x0000000122237810 */ /* 0x000fe40007ffe121 */
[----:B------:R-:W-:Y:S01]  /*1ae0*/  LEA R36, P2, R37, c[0x0][0x160], 0x3 ;  /* 0x0000580025247a11 */ /* 0x000fe200078418ff */
        /* <DEDUP_REMOVED lines=10> */
[----:B------:R-:W-:Y:S02]  /*1b90*/  FSETP.GT.AND P0, PT, |R0|, 1.469367938527859385e-39, PT ;  /* 0x001000000000780b */ /* 0x000fe40003f04200 */
[----:B------:R-:W-:-:S04]  /*1ba0*/  LEA.HI.X.SX32 R0, R34, R12, 0x1, P1 ;  /* 0x0000000c22007211 */ /* 0x000fc800008f0eff */
[----:B------:R-:W-:-:S07]  /*1bb0*/  LEA.HI.X R37, R37, c[0x0][0x164], R0, 0x3, P2 ;  /* 0x0000590025257a11 */ /* 0x000fce00010f1c00 */
[----:B------:R-:W-:Y:S05]  /*1bc0*/  @P0 BRA P3, `(.L_x_710) ;  /* 0x0000008000000947 */ /* 0x000fea0001800000 */
[----:B------:R-:W-:Y:S01]  /*1bd0*/  IMAD.MOV.U32 R22, RZ, RZ, R20 ;  /* 0x000000ffff167224 */ /* 0x000fe200078e0014 */
[----:B------:R-:W-:Y:S01]  /*1be0*/  MOV R23, R21 ;  /* 0x0000001500177202 */ /* 0x000fe20000000f00 */
[----:B------:R-:W-:Y:S01]  /*1bf0*/  IMAD.MOV.U32 R20, RZ, RZ, R14 ;  /* 0x000000ffff147224 */ /* 0x000fe200078e000e */
[----:B------:R-:W-:Y:S01]  /*1c00*/  MOV R0, 0x1c30 ;  /* 0x00001c3000007802 */ /* 0x000fe20000000f00 */
[----:B------:R-:W-:Y:S02]  /*1c10*/  IMAD.MOV.U32 R21, RZ, RZ, R15 ;  /* 0x000000ffff157224 */ /* 0x000fe400078e000f */
[----:B-1----:R-:W-:Y:S05]  /*1c20*/  CALL.REL.NOINC `($__internal_8_$__cuda_sm20_div_rn_f64_full) ;  /* 0x0000097000007944 */ /* 0x002fea0003c00000 */
[----:B------:R-:W-:Y:S02]  /*1c30*/  IMAD.MOV.U32 R18, RZ, RZ, R26 ;  /* 0x000000ffff127224 */ /* 0x000fe400078e001a */
[----:B------:R-:W-:Y:S02]  /*1c40*/  IMAD.MOV.U32 R19, RZ, RZ, R27 ;  /* 0x000000ffff137224 */ /* 0x000fe400078e001b */
.L_x_710:
[----:B------:R-:W-:Y:S05]  /*1c50*/  BSYNC B1 ;  /* 0x0000000000017941 */ /* 0x000fea0003800000 */
.L_x_709:
[----:B-1----:R-:W0:Y:S01]  /*1c60*/  MUFU.RCP64H R23, R17 ;  /* 0x0000001100177308 */ /* 0x002e220000001800 */
[----:B------:R-:W-:Y:S01]  /*1c70*/  IMAD.MOV.U32 R22, RZ, RZ, 0x1 ;  /* 0x00000001ff167424 */ /* 0x000fe200078e00ff */
[----:B------:R-:W-:Y:S01]  /*1c80*/  FSETP.GEU.AND P1, PT, |R19|, 6.5827683646048100446e-37, PT ;  /* 0x036000001300780b */ /* 0x000fe20003f2e200 */
[----:B------:R-:W-:Y:S04]  /*1c90*/  BSSY B1, `(.L_x_711) ;  /* 0x0000012000017945 */ /* 0x000fe80003800000 */
[----:B0-----:R-:W0:-:S06]  /*1ca0*/  DFMA R20, -R16, R22, 1 ;  /* 0x3ff000001014742b */ /* 0x001e0c0000000116 */
[----:B0-----:R-:W0:-:S06]  /*1cb0*/  DFMA R20, R20, R20, R20 ;  /* 0x000000141414722b */ /* 0x001e0c0000000014 */
[----:B0-----:R-:W0:-:S06]  /*1cc0*/  DFMA R20, R22, R20, R22 ;  /* 0x000000141614722b */ /* 0x001e0c0000000016 */
[----:B0-----:R-:W0:-:S06]  /*1cd0*/  DFMA R22, -R16, R20, 1 ;  /* 0x3ff000001016742b */ /* 0x001e0c0000000114 */
[----:B0-----:R-:W0:-:S06]  /*1ce0*/  DFMA R22, R20, R22, R20 ;  /* 0x000000161416722b */ /* 0x001e0c0000000014 */
[----:B0-----:R-:W0:-:S06]  /*1cf0*/  DMUL R20, R22, R18 ;  /* 0x0000001216147228 */ /* 0x001e0c0000000000 */
[----:B0-----:R-:W0:-:S06]  /*1d00*/  DFMA R26, -R16, R20, R18 ;  /* 0x00000014101a722b */ /* 0x001e0c0000000112 */
[----:B0-----:R-:W0:-:S10]  /*1d10*/  DFMA R26, R22, R26, R20 ;  /* 0x0000001a161a722b */ /* 0x001e140000000014 */
[----:B0-----:R-:W-:-:S05]  /*1d20*/  FFMA R0, RZ, R17, R27 ;  /* 0x00000011ff007223 */ /* 0x001fca000000001b */
[----:B------:R-:W-:-:S13]  /*1d30*/  FSETP.GT.AND P0, PT, |R0|, 1.469367938527859385e-39, PT ;  /* 0x001000000000780b */ /* 0x000fda0003f04200 */
[----:B------:R-:W-:Y:S05]  /*1d40*/  @P0 BRA P1, `(.L_x_712) ;  /* 0x0000006000000947 */ /* 0x000fea0000800000 */
[----:B------:R-:W-:Y:S01]  /*1d50*/  IMAD.MOV.U32 R22, RZ, RZ, R18 ;  /* 0x000000ffff167224 */ /* 0x000fe200078e0012 */
[----:B------:R-:W-:Y:S01]  /*1d60*/  MOV R20, R16 ;  /* 0x0000001000147202 */ /* 0x000fe20000000f00 */
[----:B------:R-:W-:Y:S01]  /*1d70*/  IMAD.MOV.U32 R23, RZ, RZ, R19 ;  /* 0x000000ffff177224 */ /* 0x000fe200078e0013 */
[----:B------:R-:W-:Y:S01]  /*1d80*/  MOV R0, 0x1db0 ;  /* 0x00001db000007802 */ /* 0x000fe20000000f00 */
[----:B------:R-:W-:Y:S02]  /*1d90*/  IMAD.MOV.U32 R21, RZ, RZ, R17 ;  /* 0x000000ffff157224 */ /* 0x000fe400078e0011 */
[----:B------:R-:W-:Y:S05]  /*1da0*/  CALL.REL.NOINC `($__internal_8_$__cuda_sm20_div_rn_f64_full) ;  /* 0x000007f000007944 */ /* 0x000fea0003c00000 */
.L_x_712:
[----:B------:R-:W-:Y:S05]  /*1db0*/  BSYNC B1 ;  /* 0x0000000000017941 */ /* 0x000fea0003800000 */
.L_x_711:
[----:B------:R-:W0:Y:S01]  /*1dc0*/  I2F.F64 R18, R35 ;  /* 0x0000002300127312 */ /* 0x000e220000201c00 */
[----:B------:R-:W-:Y:S01]  /*1dd0*/  IMAD.MOV.U32 R22, RZ, RZ, 0x1 ;  /* 0x00000001ff167424 */ /* 0x000fe200078e00ff */
[----:B------:R-:W-:Y:S01]  /*1de0*/  FSETP.GEU.AND P1, PT, |R27|, 6.5827683646048100446e-37, PT ;  /* 0x036000001b00780b */ /* 0x000fe20003f2e200 */
[----:B------:R-:W-:Y:S05]  /*1df0*/  BSSY B1, `(.L_x_713) ;  /* 0x0000015000017945 */ /* 0x000fea0003800000 */
[----:B0-----:R-:W0:Y:S02]  /*1e00*/  MUFU.RCP64H R23, R19 ;  /* 0x0000001300177308 */ /* 0x001e240000001800 */
        /* <DEDUP_REMOVED lines=12> */
[----:B------:R-:W-:Y:S01]  /*1ed0*/  MOV R0, 0x1f20 ;  /* 0x00001f2000007802 */ /* 0x000fe20000000f00 */
[----:B------:R-:W-:Y:S02]  /*1ee0*/  IMAD.MOV.U32 R23, RZ, RZ, R27 ;  /* 0x000000ffff177224 */ /* 0x000fe400078e001b */
[----:B------:R-:W-:Y:S02]  /*1ef0*/  IMAD.MOV.U32 R20, RZ, RZ, R18 ;  /* 0x000000ffff147224 */ /* 0x000fe400078e0012 */
[----:B------:R-:W-:Y:S02]  /*1f00*/  IMAD.MOV.U32 R21, RZ, RZ, R19 ;  /* 0x000000ffff157224 */ /* 0x000fe400078e0013 */
[----:B-1----:R-:W-:Y:S05]  /*1f10*/  CALL.REL.NOINC `($__internal_8_$__cuda_sm20_div_rn_f64_full) ;  /* 0x0000068000007944 */ /* 0x002fea0003c00000 */
[----:B------:R-:W-:Y:S01]  /*1f20*/  MOV R20, R26 ;  /* 0x0000001a00147202 */ /* 0x000fe20000000f00 */
[----:B------:R-:W-:Y:S02]  /*1f30*/  IMAD.MOV.U32 R21, RZ, RZ, R27 ;  /* 0x000000ffff157224 */ /* 0x000fe400078e001b */
.L_x_714:
[----:B------:R-:W-:Y:S05]  /*1f40*/  BSYNC B1 ;  /* 0x0000000000017941 */ /* 0x000fea0003800000 */
.L_x_713:
[----:B------:R-:W-:Y:S01]  /*1f50*/  IMAD.MOV R0, RZ, RZ, -R13 ;  /* 0x000000ffff007224 */ /* 0x000fe200078e0a0d */
[----:B------:R-:W-:Y:S01]  /*1f60*/  LOP3.LUT R27, R35, 0x3, RZ, 0xc0, !PT ;  /* 0x00000003231b7812 */ /* 0x000fe200078ec0ff */
[----:B------:R-:W-:Y:S01]  /*1f70*/  IMAD.IADD R34, R33, 0x1, -R34 ;  /* 0x0000000121227824 */ /* 0x000fe200078e0a22 */
[----:B------:R-:W-:Y:S01]  /*1f80*/  BSSY B1, `(.L_x_715) ;  /* 0x0000056000017945 */ /* 0x000fe20003800000 */
[----:B------:R-:W-:-:S02]  /*1f90*/  IMAD R33, R0, c[0x0][0x178], R33 ;  /* 0x00005e0000217a24 */ /* 0x000fc400078e0221 */
[----:B------:R-:W-:Y:S01]  /*1fa0*/  IMAD.MOV.U32 R13, RZ, RZ, RZ ;  /* 0x000000ffff0d7224 */ /* 0x000fe200078e00ff */
[----:B------:R-:W-:Y:S02]  /*1fb0*/  ISETP.GE.U32.AND P0, PT, R34, 0x3, PT ;  /* 0x000000032200780c */ /* 0x000fe40003f06070 */
[----:B------:R-:W-:Y:S02]  /*1fc0*/  IADD3 R32, -R32, R33, -R27 ;  /* 0x0000002120207210 */ /* 0x000fe40007ffe91b */
.L_x_724:
[----:B------:R-:W-:Y:S01]  /*1fd0*/  ISETP.GE.AND P2, PT, R7, 0x1, PT ;  /* 0x000000010700780c */ /* 0x000fe20003f46270 */
[----:B------:R-:W-:Y:S01]  /*1fe0*/  BSSY B2, `(.L_x_716) ;  /* 0x000004b000027945 */ /* 0x000fe20003800000 */
[----:B------:R-:W-:-:S04]  /*1ff0*/  IADD3 R13, R13, 0x1, RZ ;  /* 0x000000010d0d7810 */ /* 0x000fc80007ffe0ff */
[----:B------:R-:W-:-:S07]  /*2000*/  ISETP.GE.AND P1, PT, R13, R4, PT ;  /* 0x000000040d00720c */ /* 0x000fce0003f26270 */
[----:B0-----:R-:W-:Y:S05]  /*2010*/  @!P2 BRA `(.L_x_717) ;  /* 0x000004700000a947 */ /* 0x001fea0003800000 */
[----:B------:R-:W-:Y:S02]  /*2020*/  IMAD.MOV.U32 R0, RZ, RZ, RZ ;  /* 0x000000ffff007224 */ /* 0x000fe400078e00ff */
.L_x_723:
[----:B------:R-:W-:Y:S01]  /*2030*/  ISETP.GE.AND P2, PT, R35, 0x1, PT ;  /* 0x000000012300780c */ /* 0x000fe20003f46270 */
[----:B------:R-:W-:Y:S01]  /*2040*/  YIELD ;  /* 0x0000000000007946 */ /* 0x000fe20003800000 */
[----:B------:R-:W-:Y:S11]  /*2050*/  BSSY B3, `(.L_x_718) ;  /* 0x0000040000037945 */ /* 0x000ff60003800000 */
[----:B01----:R-:W-:Y:S05]  /*2060*/  @!P2 BRA `(.L_x_719) ;  /* 0x000003e00000a947 */ /* 0x003fea0003800000 */
[----:B------:R-:W-:Y:S01]  /*2070*/  BSSY B4, `(.L_x_720) ;  /* 0x000002e000047945 */ /* 0x000fe20003800000 */
[----:B------:R-:W-:-:S02]  /*2080*/  IMAD R29, R0, c[0x0][0x178], RZ ;  /* 0x00005e00001d7a24 */ /* 0x000fc400078e02ff */
[----:B-1----:R-:W-:Y:S01]  /*2090*/  IMAD.MOV.U32 R30, RZ, RZ, RZ ;  /* 0x000000ffff1e7224 */ /* 0x002fe200078e00ff */
[----:B------:R-:W-:Y:S05]  /*20a0*/  @!P0 BRA `(.L_x_721) ;  /* 0x000002a000008947 */ /* 0x000fea0003800000 */
[C---:B------:R-:W-:Y:S01]  /*20b0*/  IADD3 R19, R29.reuse, 0x3, RZ ;  /* 0x000000031d137810 */ /* 0x040fe20007ffe0ff */
[C-C-:B------:R-:W-:Y:S01]  /*20c0*/  IMAD.WIDE R24, R29.reuse, 0x8, R36.reuse ;  /* 0x000000081d187825 */ /* 0x140fe200078e0224 */
[C---:B------:R-:W-:Y:S02]  /*20d0*/  IADD3 R23, R29.reuse, 0x2, RZ ;  /* 0x000000021d177810 */ /* 0x040fe40007ffe0ff */
[----:B------:R-:W-:Y:S01]  /*20e0*/  IADD3 R31, R29, 0x1, RZ ;  /* 0x000000011d1f7810 */ /* 0x000fe20007ffe0ff */
[----:B------:R-:W-:Y:S01]  /*20f0*/  IMAD.WIDE R18, R19, 0x8, R36 ;  /* 0x0000000813127825 */ /* 0x000fe200078e0224 */
[----:B------:R-:W-:-:S03]  /*2100*/  MOV R28, R24 ;  /* 0x00000018001c7202 */ /* 0x000fc60000000f00 */
[----:B------:R-:W-:Y:S02]  /*2110*/  IMAD.MOV.U32 R33, RZ, RZ, R25 ;  /* 0x000000ffff217224 */ /* 0x000fe400078e0019 */
[----:B------:R-:W-:-:S04]  /*2120*/  IMAD.WIDE R22, R23, 0x8, R36 ;  /* 0x0000000817167825 */ /* 0x000fc800078e0224 */
[----:B------:R-:W-:-:S04]  /*2130*/  IMAD.WIDE R24, R31, 0x8, R36 ;  /* 0x000000081f187825 */ /* 0x000fc800078e0224 */
[----:B------:R-:W-:Y:S02]  /*2140*/  IMAD.MOV.U32 R31, RZ, RZ, R19 ;  /* 0x000000ffff1f7224 */ /* 0x000fe400078e0013 */
[----:B------:R-:W-:Y:S01]  /*2150*/  IMAD.MOV.U32 R19, RZ, RZ, R23 ;  /* 0x000000ffff137224 */ /* 0x000fe200078e0017 */
[----:B------:R-:W-:Y:S01]  /*2160*/  MOV R23, R25 ;  /* 0x0000001900177202 */ /* 0x000fe20000000f00 */
[----:B------:R-:W-:Y:S02]  /*2170*/  IMAD.MOV.U32 R26, RZ, RZ, R18 ;  /* 0x000000ffff1a7224 */ /* 0x000fe400078e0012 */
[----:B------:R-:W-:Y:S02]  /*2180*/  IMAD.MOV.U32 R40, RZ, RZ, R22 ;  /* 0x000000ffff287224 */ /* 0x000fe400078e0016 */
[----:B------:R-:W-:Y:S02]  /*2190*/  IMAD.MOV.U32 R39, RZ, RZ, R24 ;  /* 0x000000ffff277224 */ /* 0x000fe400078e0018 */
[----:B------:R-:W-:-:S02]  /*21a0*/  IMAD.MOV.U32 R30, RZ, RZ, RZ ;  /* 0x000000ffff1e7224 */ /* 0x000fc400078e00ff */
[----:B------:R-:W-:-:S05]  /*21b0*/  IMAD.MOV.U32 R34, RZ, RZ, R32 ;  /* 0x000000ffff227224 */ /* 0x000fca00078e0020 */
.L_x_722:
[----:B------:R-:W-:Y:S01]  /*21c0*/  IADD3 R34, R34, -0x4, RZ ;  /* 0xfffffffc22227810 */ /* 0x000fe20007ffe0ff */
[----:B0-----:R-:W-:Y:S01]  /*21d0*/  IMAD.MOV.U32 R24, RZ, RZ, R28 ;  /* 0x000000ffff187224 */ /* 0x001fe200078e001c */
[----:B------:R-:W-:Y:S01]  /*21e0*/  YIELD ;  /* 0x0000000000007946 */ /* 0x000fe20003800000 */
[----:B------:R-:W-:Y:S01]  /*21f0*/  IMAD.MOV.U32 R25, RZ, RZ, R33 ;  /* 0x000000ffff197224 */ /* 0x000fe200078e0021 */
[----:B------:R-:W-:Y:S01]  /*2200*/  ISETP.NE.AND P2, PT, R34, -0x1, PT ;  /* 0xffffffff2200780c */ /* 0x000fe20003f45270 */
[----:B------:R-:W-:Y:S01]  /*2210*/  IMAD.MOV.U32 R22, RZ, RZ, R39 ;  /* 0x000000ffff167224 */ /* 0x000fe200078e0027 */
[C---:B------:R-:W-:Y:S01]  /*2220*/  IADD3 R33, P3, R26.reuse, 0x20, RZ ;  /* 0x000000201a217810 */ /* 0x040fe20007f7e0ff */
[----:B------:R-:W-:Y:S01]  /*2230*/  IMAD.MOV.U32 R18, RZ, RZ, R40 ;  /* 0x000000ffff127224 */ /* 0x000fe200078e0028 */
[----:B------:R0:W-:Y:S01]  /*2240*/  RED.E.ADD.F64.RN.STRONG.GPU [R24.64], R20 ;  /* 0x000000141800798e */ /* 0x0001e2000c10ed8a */
[C---:B------:R-:W-:Y:S02]  /*2250*/  IADD3 R28, P6, R26.reuse, 0x8, RZ ;  /* 0x000000081a1c7810 */ /* 0x040fe40007fde0ff */
[C---:B------:R-:W-:Y:S01]  /*2260*/  IADD3 R40, P4, R26.reuse, 0x18, RZ ;  /* 0x000000181a287810 */ /* 0x040fe20007f9e0ff */
[----:B------:R-:W-:Y:S01]  /*2270*/  RED.E.ADD.F64.RN.STRONG.GPU [R22.64], R20 ;  /* 0x000000141600798e */ /* 0x000fe2000c10ed8a */
[----:B------:R-:W-:Y:S01]  /*2280*/  IADD3 R39, P5, R26, 0x10, RZ ;  /* 0x000000101a277810 */ /* 0x000fe20007fbe0ff */
[----:B------:R-:W-:-:S02]  /*2290*/  IMAD.X R38, RZ, RZ, R31, P3 ;  /* 0x000000ffff267224 */ /* 0x000fc400018e061f */
[----:B------:R1:W-:Y:S01]  /*22a0*/  RED.E.ADD.F64.RN.STRONG.GPU [R18.64], R20 ;  /* 0x000000141200798e */ /* 0x0003e2000c10ed8a */
[----:B0-----:R-:W-:Y:S01]  /*22b0*/  MOV R24, R26 ;  /* 0x0000001a00187202 */ /* 0x001fe20000000f00 */
[----:B------:R-:W-:Y:S02]  /*22c0*/  IMAD.MOV.U32 R25, RZ, RZ, R31 ;  /* 0x000000ffff197224 */ /* 0x000fe400078e001f */
[----:B------:R-:W-:-:S03]  /*22d0*/  IMAD.MOV.U32 R26, RZ, RZ, R33 ;  /* 0x000000ffff1a7224 */ /* 0x000fc600078e0021 */
[----:B------:R0:W-:Y:S01]  /*22e0*/  RED.E.ADD.F64.RN.STRONG.GPU [R24.64], R20 ;  /* 0x000000141800798e */ /* 0x0001e2000c10ed8a */
[--C-:B------:R-:W-:Y:S01]  /*22f0*/  IMAD.X R33, RZ, RZ, R31.reuse, P6 ;  /* 0x000000ffff217224 */ /* 0x100fe200030e061f */
[----:B------:R-:W-:Y:S01]  /*2300*/  IADD3 R30, R30, 0x4, RZ ;  /* 0x000000041e1e7810 */ /* 0x000fe20007ffe0ff */
[--C-:B-1----:R-:W-:Y:S02]  /*2310*/  IMAD.X R19, RZ, RZ, R31.reuse, P4 ;  /* 0x000000ffff137224 */ /* 0x102fe400020e061f */
[----:B------:R-:W-:Y:S01]  /*2320*/  IMAD.X R23, RZ, RZ, R31, P5 ;  /* 0x000000ffff177224 */ /* 0x000fe200028e061f */
[----:B------:R-:W-:Y:S01]  /*2330*/  MOV R31, R38 ;  /* 0x00000026001f7202 */ /* 0x000fe20000000f00 */
[----:B------:R-:W-:Y:S05]  /*2340*/  @P2 BRA `(.L_x_722) ;  /* 0xfffffe7000002947 */ /* 0x000fea000383ffff */
.L_x_721:
[----:B------:R-:W-:Y:S05]  /*2350*/  BSYNC B4 ;  /* 0x0000000000047941 */ /* 0x000fea0003800000 */
.L_x_720:
[----:B------:R-:W-:-:S13]  /*2360*/  ISETP.NE.AND P2, PT, R27, RZ, PT ;  /* 0x000000ff1b00720c */ /* 0x000fda0003f45270 */
[----:B------:R-:W-:Y:S05]  /*2370*/  @!P2 BRA `(.L_x_719) ;  /* 0x000000d00000a947 */ /* 0x000fea0003800000 */
[----:B------:R-:W-:Y:S01]  /*2380*/  ISETP.NE.AND P2, PT, R27, 0x1, PT ;  /* 0x000000011b00780c */ /* 0x000fe20003f45270 */
[----:B------:R-:W-:-:S04]  /*2390*/  IMAD.IADD R29, R29, 0x1, R30 ;  /* 0x000000011d1d7824 */ /* 0x000fc800078e021e */
[----:B------:R-:W-:-:S05]  /*23a0*/  IMAD.WIDE R18, R29, 0x8, R36 ;  /* 0x000000081d127825 */ /* 0x000fca00078e0224 */
[----:B------:R1:W-:Y:S03]  /*23b0*/  RED.E.ADD.F64.RN.STRONG.GPU [R18.64], R20 ;  /* 0x000000141200798e */ /* 0x0003e6000c10ed8a */
[----:B------:R-:W-:Y:S05]  /*23c0*/  @!P2 BRA `(.L_x_719) ;  /* 0x000000800000a947 */ /* 0x000fea0003800000 */
[----:B------:R-:W-:Y:S02]  /*23d0*/  ISETP.NE.AND P2, PT, R27, 0x2, PT ;  /* 0x000000021b00780c */ /* 0x000fe40003f45270 */
[----:B-1----:R-:W-:-:S05]  /*23e0*/  IADD3 R19, R29, 0x1, RZ ;  /* 0x000000011d137810 */ /* 0x002fca0007ffe0ff */
[----:B------:R-:W-:-:S05]  /*23f0*/  IMAD.WIDE R18, R19, 0x8, R36 ;  /* 0x0000000813127825 */ /* 0x000fca00078e0224 */
[----:B------:R1:W-:Y:S01]  /*2400*/  RED.E.ADD.F64.RN.STRONG.GPU [R18.64], R20 ;  /* 0x000000141200798e */ /* 0x0003e2000c10ed8a */
[----:B------:R-:W-:Y:S05]  /*2410*/  @!P2 BRA `(.L_x_719) ;  /* 0x000000300000a947 */ /* 0x000fea0003800000 */
[----:B-1----:R-:W-:-:S05]  /*2420*/  IADD3 R19, R29, 0x2, RZ ;  /* 0x000000021d137810 */ /* 0x002fca0007ffe0ff */
[----:B------:R-:W-:-:S05]  /*2430*/  IMAD.WIDE R18, R19, 0x8, R36 ;  /* 0x0000000813127825 */ /* 0x000fca00078e0224 */
[----:B------:R1:W-:Y:S02]  /*2440*/  RED.E.ADD.F64.RN.STRONG.GPU [R18.64], R20 ;  /* 0x000000141200798e */ /* 0x0003e4000c10ed8a */
.L_x_719:
[----:B------:R-:W-:Y:S05]  /*2450*/  BSYNC B3 ;  /* 0x0000000000037941 */ /* 0x000fea0003800000 */
.L_x_718:
[----:B------:R-:W-:-:S04]  /*2460*/  IADD3 R0, R0, 0x1, RZ ;  /* 0x0000000100007810 */ /* 0x000fc80007ffe0ff */
[----:B------:R-:W-:-:S13]  /*2470*/  ISETP.GE.AND P2, PT, R0, R7, PT ;  /* 0x000000070000720c */ /* 0x000fda0003f46270 */
[----:B------:R-:W-:Y:S05]  /*2480*/  @!P2 BRA `(.L_x_723) ;  /* 0xfffffba00000a947 */ /* 0x000fea000383ffff */
.L_x_717:
[----:B------:R-:W-:Y:S05]  /*2490*/  BSYNC B2 ;  /* 0x0000000000027941 */ /* 0x000fea0003800000 */
.L_x_716:
[----:B-1----:R-:W-:-:S05]  /*24a0*/  IMAD.U32 R19, RZ, RZ, UR13 ;  /* 0x0000000dff137e24 */ /* 0x002fca000f8e00ff */
[----:B------:R-:W-:-:S04]  /*24b0*/  LEA R36, P2, R19, R36, 0x3 ;  /* 0x0000002413247211 */ /* 0x000fc800078418ff */
[----:B------:R-:W-:Y:S01]  /*24c0*/  IADD3.X R37, R37, UR5, RZ, P2, !PT ;  /* 0x0000000525257c10 */ /* 0x000fe200097fe4ff */
[----:B------:R-:W-:Y:S05]  /*24d0*/  @!P1 BRA `(.L_x_724) ;  /* 0xfffffaf000009947 */ /* 0x000fea000383ffff */
[----:B------:R-:W-:Y:S05]  /*24e0*/  BSYNC B1 ;  /* 0x0000000000017941 */ /* 0x000fea0003800000 */
.L_x_715:
[----:B------:R-:W-:-:S04]  /*24f0*/  IADD3 R10, R10, c[0x0][0x0], RZ ;  /* 0x000000000a0a7a10 */ /* 0x000fc80007ffe0ff */
[----:B------:R-:W-:-:S13]  /*2500*/  ISETP.GE.AND P0, PT, R10, c[0x0][0x184], PT ;  /* 0x000061000a007a0c */ /* 0x000fda0003f06270 */
[----:B------:R-:W-:Y:S01]  /*2510*/  @P0 CALL.REL.NOINC `(.L_x_699) ;  /* 0x0000001000000944 */ /* 0x000fe20003c00000 */
[----:B------:R-:W-:Y:S05]  /*2520*/  BRA `(.L_x_725) ;  /* 0xffffee2000007947 */ /* 0x000fea000383ffff */
.L_x_699:
[----:B------:R-:W-:Y:S05]  /*2530*/  BSYNC B0 ;  /* 0x0000000000007941 */ /* 0x000fea0003800000 */
.L_x_698:
[----:B------:R-:W-:-:S04]  /*2540*/  IMAD.MOV.U32 R7, RZ, RZ, c[0x0][0x10] ;  /* 0x00000400ff077624 */ /* 0x000fc800078e00ff */
[----:B------:R-:W-:-:S05]  /*2550*/  IMAD R2, R7, c[0x0][0x4], R2 ;  /* 0x0000010007027a24 */ /* 0x000fca00078e0202 */
[----:B------:R-:W-:-:S13]  /*2560*/  ISETP.GE.AND P0, PT, R2, c[0x0][0x180], PT ;  /* 0x0000600002007a0c */ /* 0x000fda0003f06270 */
[----:B------:R-:W-:Y:S01]  /*2570*/  @P0 CALL.REL.NOINC `(.L_x_726) ;  /* 0x0000001000000944 */ /* 0x000fe20003c00000 */
[----:B------:R-:W-:Y:S05]  /*2580*/  BRA `(.L_x_727) ;  /* 0xffffe61000007947 */ /* 0x000fea000383ffff */
.L_x_726:
[----:B------:R-:W-:Y:S05]  /*2590*/  EXIT ;  /* 0x000000000000794d */ /* 0x000fea0003800000 */
        .weak           $__internal_8_$__cuda_sm20_div_rn_f64_full
        .type           $__internal_8_$__cuda_sm20_div_rn_f64_full,@function
        .size           $__internal_8_$__cuda_sm20_div_rn_f64_full,($__internal_9_$__cuda_sm20_div_s64 - $__internal_8_$__cuda_sm20_div_rn_f64_full)
$__internal_8_$__cuda_sm20_div_rn_f64_full:
[C---:B------:R-:W-:Y:S01]  /*25a0*/  FSETP.GEU.AND P0, PT, |R21|.reuse, 1.469367938527859385e-39, PT ;  /* 0x001000001500780b */ /* 0x040fe20003f0e200 */
[----:B------:R-:W-:Y:S01]  /*25b0*/  IMAD.MOV.U32 R39, RZ, RZ, 0x1ca00000 ;  /* 0x1ca00000ff277424 */ /* 0x000fe200078e00ff */
[----:B------:R-:W-:Y:S01]  /*25c0*/  LOP3.LUT R18, R21, 0x800fffff, RZ, 0xc0, !PT ;  /* 0x800fffff15127812 */ /* 0x000fe200078ec0ff */
[----:B------:R-:W-:Y:S01]  /*25d0*/  IMAD.MOV.U32 R26, RZ, RZ, 0x1 ;  /* 0x00000001ff1a7424 */ /* 0x000fe200078e00ff */
[C---:B------:R-:W-:Y:S01]  /*25e0*/  FSETP.GEU.AND P2, PT, |R23|.reuse, 1.469367938527859385e-39, PT ;  /* 0x001000001700780b */ /* 0x040fe20003f4e200 */
[----:B------:R-:W-:Y:S01]  /*25f0*/  BSSY B2, `(.L_x_728) ;  /* 0x0000053000027945 */ /* 0x000fe20003800000 */
[----:B------:R-:W-:Y:S01]  /*2600*/  LOP3.LUT R19, R18, 0x3ff00000, RZ, 0xfc, !PT ;  /* 0x3ff0000012137812 */ /* 0x000fe200078efcff */
[----:B------:R-:W-:Y:S01]  /*2610*/  IMAD.MOV.U32 R18, RZ, RZ, R20 ;  /* 0x000000ffff127224 */ /* 0x000fe200078e0014 */
[----:B------:R-:W-:Y:S02]  /*2620*/  LOP3.LUT R38, R23, 0x7ff00000, RZ, 0xc0, !PT ;  /* 0x7ff0000017267812 */ /* 0x000fe400078ec0ff */
[----:B------:R-:W-:-:S02]  /*2630*/  LOP3.LUT R41, R21, 0x7ff00000, RZ, 0xc0, !PT ;  /* 0x7ff0000015297812 */ /* 0x000fc400078ec0ff */
[----:B------:R-:W-:Y:S01]  /*2640*/  MOV R24, R22 ;  /* 0x0000001600187202 */ /* 0x000fe20000000f00 */
[----:B------:R-:W0:Y:S01]  /*2650*/  @!P0 DMUL R18, R20, 8.98846567431157953865e+307 ;  /* 0x7fe0000014128828 */ /* 0x000e220000000000 */
[C---:B------:R-:W-:Y:S01]  /*2660*/  ISETP.GE.U32.AND P1, PT, R38.reuse, R41, PT ;  /* 0x000000292600720c */ /* 0x040fe20003f26070 */
[----:B------:R-:W-:Y:S02]  /*2670*/  IMAD.MOV.U32 R40, RZ, RZ, R38 ;  /* 0x000000ffff287224 */ /* 0x000fe400078e0026 */
[----:B------:R-:W-:Y:S01]  /*2680*/  @!P2 LOP3.LUT R25, R21, 0x7ff00000, RZ, 0xc0, !PT ;  /* 0x7ff000001519a812 */ /* 0x000fe200078ec0ff */
[----:B------:R-:W-:Y:S01]  /*2690*/  @!P2 IMAD.MOV.U32 R30, RZ, RZ, RZ ;  /* 0x000000ffff1ea224 */ /* 0x000fe200078e00ff */
[----:B0-----:R-:W0:Y:S02]  /*26a0*/  MUFU.RCP64H R27, R19 ;  /* 0x00000013001b7308 */ /* 0x001e240000001800 */
[----:B------:R-:W-:Y:S02]  /*26b0*/  @!P2 ISETP.GE.U32.AND P3, PT, R38, R25, PT ;  /* 0x000000192600a20c */ /* 0x000fe40003f66070 */
[----:B------:R-:W-:-:S02]  /*26c0*/  SEL R25, R39, 0x63400000, !P1 ;  /* 0x6340000027197807 */ /* 0x000fc40004800000 */
[----:B------:R-:W-:Y:S02]  /*26d0*/  @!P2 SEL R31, R39, 0x63400000, !P3 ;  /* 0x63400000271fa807 */ /* 0x000fe40005800000 */
[--C-:B------:R-:W-:Y:S02]  /*26e0*/  LOP3.LUT R25, R25, 0x800fffff, R23.reuse, 0xf8, !PT ;  /* 0x800fffff19197812 */ /* 0x100fe400078ef817 */
[----:B------:R-:W-:Y:S02]  /*26f0*/  @!P2 LOP3.LUT R31, R31, 0x80000000, R23, 0xf8, !PT ;  /* 0x800000001f1fa812 */ /* 0x000fe400078ef817 */
[----:B------:R-:W-:Y:S02]  /*2700*/  @!P0 LOP3.LUT R41, R19, 0x7ff00000, RZ, 0xc0, !PT ;  /* 0x7ff0000013298812 */ /* 0x000fe400078ec0ff */
[----:B------:R-:W-:Y:S01]  /*2710*/  @!P2 LOP3.LUT R31, R31, 0x100000, RZ, 0xfc, !PT ;  /* 0x001000001f1fa812 */ /* 0x000fe200078efcff */
[----:B0-----:R-:W0:Y:S01]  /*2720*/  DFMA R28, R26, -R18, 1 ;  /* 0x3ff000001a1c742b */ /* 0x001e220000000812 */
[----:B------:R-:W-:-:S04]  /*2730*/  IADD3 R42, R41, -0x1, RZ ;  /* 0xffffffff292a7810 */ /* 0x000fc80007ffe0ff */
[----:B------:R-:W-:-:S04]  /*2740*/  @!P2 DFMA R24, R24, 2, -R30 ;  /* 0x400000001818a82b */ /* 0x000fc8000000081e */
[----:B0-----:R-:W0:-:S06]  /*2750*/  DFMA R28, R28, R28, R28 ;  /* 0x0000001c1c1c722b */ /* 0x001e0c000000001c */
[----:B0-----:R-:W0:Y:S01]  /*2760*/  DFMA R26, R26, R28, R26 ;  /* 0x0000001c1a1a722b */ /* 0x001e22000000001a */
[----:B------:R-:W-:-:S04]  /*2770*/  @!P2 LOP3.LUT R40, R25, 0x7ff00000, RZ, 0xc0, !PT ;  /* 0x7ff000001928a812 */ /* 0x000fc800078ec0ff */
[----:B------:R-:W-:Y:S01]  /*2780*/  IADD3 R30, R40, -0x1, RZ ;  /* 0xffffffff281e7810 */ /* 0x000fe20007ffe0ff */
[----:B0-----:R-:W0:-:S03]  /*2790*/  DFMA R28, R26, -R18, 1 ;  /* 0x3ff000001a1c742b */ /* 0x001e060000000812 */
[----:B------:R-:W-:-:S03]  /*27a0*/  ISETP.GT.U32.AND P0, PT, R30, 0x7feffffe, PT ;  /* 0x7feffffe1e00780c */ /* 0x000fc60003f04070 */
[----:B0-----:R-:W0:Y:S01]  /*27b0*/  DFMA R26, R26, R28, R26 ;  /* 0x0000001c1a1a722b */ /* 0x001e22000000001a */
[----:B------:R-:W-:-:S05]  /*27c0*/  ISETP.GT.U32.OR P0, PT, R42, 0x7feffffe, P0 ;  /* 0x7feffffe2a00780c */ /* 0x000fca0000704470 */
[----:B0-----:R-:W0:-:S06]  /*27d0*/  DMUL R28, R26, R24 ;  /* 0x000000181a1c7228 */ /* 0x001e0c0000000000 */
[----:B0-----:R-:W0:-:S06]  /*27e0*/  DFMA R30, R28, -R18, R24 ;  /* 0x800000121c1e722b */ /* 0x001e0c0000000018 */
[----:B0-----:R0:W1:Y:S01]  /*27f0*/  DFMA R30, R26, R30, R28 ;  /* 0x0000001e1a1e722b */ /* 0x001062000000001c */
[----:B------:R-:W-:Y:S05]  /*2800*/  @P0 BRA `(.L_x_729) ;  /* 0x000001c000000947 */ /* 0x000fea0003800000 */
[----:B------:R-:W-:-:S04]  /*2810*/  LOP3.LUT R23, R21, 0x7ff00000, RZ, 0xc0, !PT ;  /* 0x7ff0000015177812 */ /* 0x000fc800078ec0ff */
[C---:B------:R-:W-:Y:S01]  /*2820*/  ISETP.GE.U32.AND P0, PT, R38.reuse, R23, PT ;  /* 0x000000172600720c */ /* 0x040fe20003f06070 */
[----:B------:R-:W-:-:S03]  /*2830*/  IMAD.IADD R22, R38, 0x1, -R23 ;  /* 0x0000000126167824 */ /* 0x000fc600078e0a17 */
[----:B------:R-:W-:Y:S02]  /*2840*/  SEL R39, R39, 0x63400000, !P0 ;  /* 0x6340000027277807 */ /* 0x000fe40004000000 */
[----:B------:R-:W-:-:S04]  /*2850*/  IMNMX R22, R22, -0x46a00000, !PT ;  /* 0xb960000016167817 */ /* 0x000fc80007800200 */
[----:B------:R-:W-:-:S05]  /*2860*/  IMNMX R22, R22, 0x46a00000, PT ;  /* 0x46a0000016167817 */ /* 0x000fca0003800200 */
[----:B0-----:R-:W-:Y:S02]  /*2870*/  IMAD.IADD R28, R22, 0x1, -R39 ;  /* 0x00000001161c7824 */ /* 0x001fe400078e0a27 */
[----:B------:R-:W-:-:S03]  /*2880*/  IMAD.MOV.U32 R22, RZ, RZ, RZ ;  /* 0x000000ffff167224 */ /* 0x000fc600078e00ff */
[----:B------:R-:W-:-:S06]  /*2890*/  IADD3 R23, R28, 0x7fe00000, RZ ;  /* 0x7fe000001c177810 */ /* 0x000fcc0007ffe0ff */
[----:B-1----:R-:W0:-:S10]  /*28a0*/  DMUL R26, R30, R22 ;  /* 0x000000161e1a7228 */ /* 0x002e140000000000 */
[----:B0-----:R-:W-:-:S13]  /*28b0*/  FSETP.GTU.AND P0, PT, |R27|, 1.469367938527859385e-39, PT ;  /* 0x001000001b00780b */ /* 0x001fda0003f0c200 */
[----:B------:R-:W-:Y:S05]  /*28c0*/  @P0 BRA `(.L_x_730) ;  /* 0x0000025000000947 */ /* 0x000fea0003800000 */
[----:B------:R-:W0:Y:S01]  /*28d0*/  DFMA R18, R30, -R18, R24 ;  /* 0x800000121e12722b */ /* 0x000e220000000018 */
[----:B------:R-:W-:-:S09]  /*28e0*/  IMAD.MOV.U32 R22, RZ, RZ, RZ ;  /* 0x000000ffff167224 */ /* 0x000fd200078e00ff */
[C---:B0-----:R-:W-:Y:S02]  /*28f0*/  FSETP.NEU.AND P0, PT, R19.reuse, RZ, PT ;  /* 0x000000ff1300720b */ /* 0x041fe40003f0d000 */
[----:B------:R-:W-:-:S04]  /*2900*/  LOP3.LUT R21, R19, 0x80000000, R21, 0x48, !PT ;  /* 0x8000000013157812 */ /* 0x000fc800078e4815 */
[----:B------:R-:W-:-:S07]  /*2910*/  LOP3.LUT R23, R21, R23, RZ, 0xfc, !PT ;  /* 0x0000001715177212 */ /* 0x000fce00078efcff */
[----:B------:R-:W-:Y:S05]  /*2920*/  @!P0 BRA `(.L_x_730) ;  /* 0x000001f000008947 */ /* 0x000fea0003800000 */
[----:B------:R-:W-:Y:S01]  /*2930*/  IADD3 R19, -R28, RZ, RZ ;  /* 0x000000ff1c137210 */ /* 0x000fe20007ffe1ff */
[----:B------:R-:W-:Y:S01]  /*2940*/  IMAD.MOV.U32 R18, RZ, RZ, RZ ;  /* 0x000000ffff127224 */ /* 0x000fe200078e00ff */
[----:B------:R-:W0:-:S05]  /*2950*/  DMUL.RP R22, R30, R22 ;  /* 0x000000161e167228 */ /* 0x000e0a0000008000 */
[----:B------:R-:W1:-:S05]  /*2960*/  DFMA R18, R26, -R18, R30 ;  /* 0x800000121a12722b */ /* 0x000e4a000000001e */
[----:B0-----:R-:W-:Y:S02]  /*2970*/  LOP3.LUT R21, R23, R21, RZ, 0x3c, !PT ;  /* 0x0000001517157212 */ /* 0x001fe400078e3cff */
[----:B-1----:R-:W-:-:S04]  /*2980*/  IADD3 R18, -R28, -0x43300000, RZ ;  /* 0xbcd000001c127810 */ /* 0x002fc80007ffe1ff */
[----:B------:R-:W-:-:S04]  /*2990*/  FSETP.NEU.AND P0, PT, |R19|, R18, PT ;  /* 0x000000121300720b */ /* 0x000fc80003f0d200 */
[----:B------:R-:W-:Y:S02]  /*29a0*/  FSEL R26, R22, R26, !P0 ;  /* 0x0000001a161a7208 */ /* 0x000fe40004000000 */
[----:B------:R-:W-:Y:S01]  /*29b0*/  FSEL R27, R21, R27, !P0 ;  /* 0x0000001b151b7208 */ /* 0x000fe20004000000 */
[----:B------:R-:W-:Y:S05]  /*29c0*/  BRA `(.L_x_730) ;  /* 0x0000015000007947 */ /* 0x000fea0003800000 */
.L_x_729:
[----:B------:R-:W2:-:S14]  /*29d0*/  DSETP.NAN.AND P0, PT, R22, R22, PT ;  /* 0x000000161600722a */ /* 0x000e9c0003f08000 */
[----:B--2---:R-:W-:Y:S05]  /*29e0*/  @P0 BRA `(.L_x_731) ;  /* 0x0000011000000947 */ /* 0x004fea0003800000 */
[----:B------:R-:W2:-:S14]  /*29f0*/  DSETP.NAN.AND P0, PT, R20, R20, PT ;  /* 0x000000141400722a */ /* 0x000e9c0003f08000 */
[----:B--2---:R-:W-:Y:S05]  /*2a00*/  @P0 BRA `(.L_x_732) ;  /* 0x000000c000000947 */ /* 0x004fea0003800000 */
[----:B------:R-:W-:Y:S01]  /*2a10*/  ISETP.NE.AND P0, PT, R40, R41, PT ;  /* 0x000000292800720c */ /* 0x000fe20003f05270 */
[----:B0-----:R-:W-:Y:S02]  /*2a20*/  IMAD.MOV.U32 R26, RZ, RZ, 0x0 ;  /* 0x00000000ff1a7424 */ /* 0x001fe400078e00ff */
[----:B------:R-:W-:-:S10]  /*2a30*/  IMAD.MOV.U32 R27, RZ, RZ, -0x80000 ;  /* 0xfff80000ff1b7424 */ /* 0x000fd400078e00ff */
[----:B------:R-:W-:Y:S05]  /*2a40*/  @!P0 BRA `(.L_x_730) ;  /* 0x000000d000008947 */ /* 0x000fea0003800000 */
[----:B------:R-:W-:Y:S02]  /*2a50*/  ISETP.NE.AND P0, PT, R40, 0x7ff00000, PT ;  /* 0x7ff000002800780c */ /* 0x000fe40003f05270 */
[----:B------:R-:W-:Y:S02]  /*2a60*/  LOP3.LUT R27, R23, 0x80000000, R21, 0x48, !PT ;  /* 0x80000000171b7812 */ /* 0x000fe400078e4815 */
[----:B------:R-:W-:-:S13]  /*2a70*/  ISETP.EQ.OR P0, PT, R41, RZ, !P0 ;  /* 0x000000ff2900720c */ /* 0x000fda0004702670 */
[----:B------:R-:W-:Y:S01]  /*2a80*/  @P0 LOP3.LUT R18, R27, 0x7ff00000, RZ, 0xfc, !PT ;  /* 0x7ff000001b120812 */ /* 0x000fe200078efcff */
[----:B------:R-:W-:Y:S02]  /*2a90*/  @!P0 IMAD.MOV.U32 R26, RZ, RZ, RZ ;  /* 0x000000ffff1a8224 */ /* 0x000fe400078e00ff */
[----:B------:R-:W-:Y:S02]  /*2aa0*/  @P0 IMAD.MOV.U32 R26, RZ, RZ, RZ ;  /* 0x000000ffff1a0224 */ /* 0x000fe400078e00ff */
[----:B------:R-:W-:Y:S01]  /*2ab0*/  @P0 IMAD.MOV.U32 R27, RZ, RZ, R18 ;  /* 0x000000ffff1b0224 */ /* 0x000fe200078e0012 */
[----:B------:R-:W-:Y:S05]  /*2ac0*/  BRA `(.L_x_730) ;  /* 0x0000005000007947 */ /* 0x000fea0003800000 */
.L_x_732:
[----:B0-----:R-:W-:Y:S02]  /*2ad0*/  LOP3.LUT R27, R21, 0x80000, RZ, 0xfc, !PT ;  /* 0x00080000151b7812 */ /* 0x001fe400078efcff */
[----:B------:R-:W-:Y:S01]  /*2ae0*/  MOV R26, R20 ;  /* 0x00000014001a7202 */ /* 0x000fe20000000f00 */
[----:B------:R-:W-:Y:S05]  /*2af0*/  BRA `(.L_x_730) ;  /* 0x0000002000007947 */ /* 0x000fea0003800000 */
.L_x_731:
[----:B0-----:R-:W-:Y:S01]  /*2b00*/  LOP3.LUT R27, R23, 0x80000, RZ, 0xfc, !PT ;  /* 0x00080000171b7812 */ /* 0x001fe200078efcff */
[----:B------:R-:W-:-:S02]  /*2b10*/  IMAD.MOV.U32 R26, RZ, RZ, R22 ;  /* 0x000000ffff1a7224 */ /* 0x000fc400078e0016 */
.L_x_730:
[----:B------:R-:W-:Y:S05]  /*2b20*/  BSYNC B2 ;  /* 0x0000000000027941 */ /* 0x000fea0003800000 */
.L_x_728:
[----:B------:R-:W-:Y:S02]  /*2b30*/  IMAD.MOV.U32 R18, RZ, RZ, R0 ;  /* 0x000000ffff127224 */ /* 0x000fe400078e0000 */
[----:B------:R-:W-:-:S04]  /*2b40*/  IMAD.MOV.U32 R19, RZ, RZ, 0x0 ;  /* 0x00000000ff137424 */ /* 0x000fc800078e00ff */
[----:B------:R-:W-:Y:S05]  /*2b50*/  RET.REL.NODEC R18 `(_ZN2at6native60_GLOBAL__N__aad4af22_27_AdaptiveAveragePooling3d_cu_866e08f930atomicadaptiveaveragegradinputIdEEvPT_PKS3_iiiiiil) ;  /* 0xffffd4a012007950 */ /* 0x000fea0003c3ffff */
        .weak           $__internal_9_$__cuda_sm20_div_s64
        .type           $__internal_9_$__cuda_sm20_div_s64,@function
        .size           $__internal_9_$__cuda_sm20_div_s64,(.L_x_1140 - $__internal_9_$__cuda_sm20_div_s64)
$__internal_9_$__cuda_sm20_div_s64:
        /* <DEDUP_REMOVED lines=17> */
[-C--:B------:R-:W-:Y:S02]  /*2c70*/  IMAD R35, R21, R33.reuse, RZ ;  /* 0x0000002115237224 */ /* 0x080fe400078e02ff */
[----:B------:R-:W-:-:S04]  /*2c80*/  IMAD.WIDE.U32 R22, P0, R20, R33, R22 ;  /* 0x0000002114167225 */ /* 0x000fc80007800016 */
[----:B------:R-:W-:-:S04]  /*2c90*/  IMAD.HI.U32 R29, R21, R33, RZ ;  /* 0x00000021151d7227 */ /* 0x000fc800078e00ff */
[----:B------:R-:W-:Y:S01]  /*2ca0*/  IMAD.HI.U32 R22, P1, R21, R31, R22 ;  /* 0x0000001f15167227 */ /* 0x000fe20007820016 */
[----:B------:R-:W-:-:S04]  /*2cb0*/  IADD3.X R29, R29, R21, RZ, P0, !PT ;  /* 0x000000151d1d7210 */ /* 0x000fc800007fe4ff */
[----:B------:R-:W-:-:S04]  /*2cc0*/  IADD3 R23, P2, R35, R22, RZ ;  /* 0x0000001623177210 */ /* 0x000fc80007f5e0ff */
[----:B------:R-:W-:Y:S01]  /*2cd0*/  IADD3.X R29, RZ, RZ, R29, P2, P1 ;  /* 0x000000ffff1d7210 */ /* 0x000fe200017e241d */
[----:B------:R-:W-:-:S04]  /*2ce0*/  IMAD.WIDE.U32 R20, R23, R18, RZ ;  /* 0x0000001217147225 */ /* 0x000fc800078e00ff */
[----:B------:R-:W-:Y:S01]  /*2cf0*/  IMAD R21, R23, R19, R21 ;  /* 0x0000001317157224 */ /* 0x000fe200078e0215 */
[----:B------:R-:W-:-:S03]  /*2d00*/  IADD3 R31, P0, RZ, -R20, RZ ;  /* 0x80000014ff1f7210 */ /* 0x000fc60007f1e0ff */
[----:B------:R-:W-:Y:S02]  /*2d10*/  IMAD R21, R29, R18, R21 ;  /* 0x000000121d157224 */ /* 0x000fe400078e0215 */
[----:B------:R-:W-:-:S04]  /*2d20*/  IMAD.HI.U32 R22, R23, R31, RZ ;  /* 0x0000001f17167227 */ /* 0x000fc800078e00ff */
[----:B------:R-:W-:Y:S01]  /*2d30*/  IMAD.X R20, RZ, RZ, ~R21, P0 ;  /* 0x000000ffff147224 */ /* 0x000fe200000e0e15 */
[----:B------:R-:W-:-:S03]  /*2d40*/  IADD3 R21, P4, RZ, -R28, RZ ;  /* 0x8000001cff157210 */ /* 0x000fc60007f9e0ff */
[----:B------:R-:W-:-:S06]  /*2d50*/  IMAD.WIDE.U32 R22, P0, R23, R20, R22 ;  /* 0x0000001417167225 */ /* 0x000fcc0007800016 */
[----:B------:R-:W-:Y:S01]  /*2d60*/  IMAD.HI.U32 R22, P1, R29, R31, R22 ;  /* 0x0000001f1d167227 */ /* 0x000fe20007820016 */
[----:B------:R-:W-:-:S03]  /*2d70*/  SEL R23, R21, R28, !P3 ;  /* 0x0000001c15177207 */ /* 0x000fc60005800000 */
[CC--:B------:R-:W-:Y:S02]  /*2d80*/  IMAD R31, R29.reuse, R20.reuse, RZ ;  /* 0x000000141d1f7224 */ /* 0x0c0fe400078e02ff */
[----:B------:R-:W-:-:S03]  /*2d90*/  IMAD.HI.U32 R20, R29, R20, RZ ;  /* 0x000000141d147227 */ /* 0x000fc600078e00ff */
[----:B------:R-:W-:Y:S01]  /*2da0*/  IADD3 R22, P2, R31, R22, RZ ;  /* 0x000000161f167210 */ /* 0x000fe20007f5e0ff */
[----:B------:R-:W-:Y:S02]  /*2db0*/  IMAD.X R28, RZ, RZ, ~R27, P4 ;  /* 0x000000ffff1c7224 */ /* 0x000fe400020e0e1b */
[----:B------:R-:W-:Y:S02]  /*2dc0*/  IMAD.X R21, R20, 0x1, R29, P0 ;  /* 0x0000000114157824 */ /* 0x000fe400000e061d */
[----:B------:R-:W-:Y:S01]  /*2dd0*/  IMAD.HI.U32 R20, R22, R23, RZ ;  /* 0x0000001716147227 */ /* 0x000fe200078e00ff */
[----:B------:R-:W-:Y:S02]  /*2de0*/  SEL R29, R28, R27, !P3 ;  /* 0x0000001b1c1d7207 */ /* 0x000fe40005800000 */
        /* <DEDUP_REMOVED lines=13> */
[----:B------:R-:W-:-:S05]  /*2ec0*/  IMAD R20, R31, R18, R21 ;  /* 0x000000121f147224 */ /* 0x000fca00078e0215 */
[----:B------:R-:W-:Y:S02]  /*2ed0*/  IADD3.X R29, ~R20, R29, RZ, P1, !PT ;  /* 0x0000001d141d7210 */ /* 0x000fe40000ffe5ff */
[----:B------:R-:W-:Y:S02]  /*2ee0*/  IADD3 R21, P1, R35, -R18, RZ ;  /* 0x8000001223157210 */ /* 0x000fe40007f3e0ff */
[----:B------:R-:W-:Y:S02]  /*2ef0*/  ISETP.GE.U32.AND.EX P0, PT, R29, R19, PT, P0 ;  /* 0x000000131d00720c */ /* 0x000fe40003f06100 */
[----:B------:R-:W-:Y:S01]  /*2f00*/  IADD3 R20, P2, R33, 0x1, RZ ;  /* 0x0000000121147810 */ /* 0x000fe20007f5e0ff */
[----:B------:R-:W-:Y:S01]  /*2f10*/  IMAD.X R23, R29, 0x1, ~R19, P1 ;  /* 0x000000011d177824 */ /* 0x000fe200008e0e13 */
[----:B------:R-:W-:Y:S02]  /*2f20*/  SEL R21, R21, R35, P0 ;  /* 0x0000002315157207 */ /* 0x000fe40000000000 */
[----:B------:R-:W-:Y:S01]  /*2f30*/  SEL R20, R20, R33, P0 ;  /* 0x0000002114147207 */ /* 0x000fe20000000000 */
[----:B------:R-:W-:Y:S01]  /*2f40*/  IMAD.X R22, RZ, RZ, R31, P2 ;  /* 0x000000ffff167224 */ /* 0x000fe200010e061f */
[----:B------:R-:W-:-:S02]  /*2f50*/  SEL R23, R23, R29, P0 ;  /* 0x0000001d17177207 */ /* 0x000fc40000000000 */
[----:B------:R-:W-:Y:S02]  /*2f60*/  ISETP.GE.U32.AND P1, PT, R21, R18, PT ;  /* 0x000000121500720c */ /* 0x000fe40003f26070 */
[----:B------:R-:W-:Y:S02]  /*2f70*/  SEL R31, R22, R31, P0 ;  /* 0x0000001f161f7207 */ /* 0x000fe40000000000 */
[----:B------:R-:W-:Y:S02]  /*2f80*/  IADD3 R33, P2, R20, 0x1, RZ ;  /* 0x0000000114217810 */ /* 0x000fe40007f5e0ff */
[----:B------:R-:W-:Y:S02]  /*2f90*/  ISETP.GE.U32.AND.EX P0, PT, R23, R19, PT, P1 ;  /* 0x000000131700720c */ /* 0x000fe40003f06110 */
[----:B------:R-:W-:Y:S01]  /*2fa0*/  LOP3.LUT R19, R0, R27, RZ, 0x3c, !PT ;  /* 0x0000001b00137212 */ /* 0x000fe200078e3cff */
[----:B------:R-:W-:Y:S01]  /*2fb0*/  IMAD.X R18, RZ, RZ, R31, P2 ;  /* 0x000000ffff127224 */ /* 0x000fe200010e061f */
[----:B------:R-:W-:Y:S01]  /*2fc0*/  SEL R33, R33, R20, P0 ;  /* 0x0000001421217207 */ /* 0x000fe20000000000 */
[----:B------:R-:W-:Y:S01]  /*2fd0*/  IMAD.MOV.U32 R27, RZ, RZ, 0x0 ;  /* 0x00000000ff1b7424 */ /* 0x000fe200078e00ff */
[----:B------:R-:W-:-:S02]  /*2fe0*/  ISETP.GE.AND P1, PT, R19, RZ, PT ;  /* 0x000000ff1300720c */ /* 0x000fc40003f26270 */
[----:B------:R-:W-:Y:S02]  /*2ff0*/  SEL R18, R18, R31, P0 ;  /* 0x0000001f12127207 */ /* 0x000fe40000000000 */
[-C--:B------:R-:W-:Y:S02]  /*3000*/  IADD3 R20, P2, RZ, -R33.reuse, RZ ;  /* 0x80000021ff147210 */ /* 0x080fe40007f5e0ff */
[----:B------:R-:W-:Y:S02]  /*3010*/  ISETP.NE.U32.AND P0, PT, R24, RZ, PT ;  /* 0x000000ff1800720c */ /* 0x000fe40003f05070 */
[----:B------:R-:W-:Y:S01]  /*3020*/  SEL R33, R20, R33, !P1 ;  /* 0x0000002114217207 */ /* 0x000fe20004800000 */
[----:B------:R-:W-:Y:S01]  /*3030*/  IMAD.X R19, RZ, RZ, ~R18, P2 ;  /* 0x000000ffff137224 */ /* 0x000fe200010e0e12 */
[----:B------:R-:W-:-:S04]  /*3040*/  ISETP.NE.AND.EX P0, PT, R0, RZ, PT, P0 ;  /* 0x000000ff0000720c */ /* 0x000fc80003f05300 */
[----:B------:R-:W-:Y:S02]  /*3050*/  SEL R0, R19, R18, !P1 ;  /* 0x0000001213007207 */ /* 0x000fe40004800000 */
[----:B------:R-:W-:Y:S02]  /*3060*/  SEL R33, R33, 0xffffffff, P0 ;  /* 0xffffffff21217807 */ /* 0x000fe40000000000 */
[----:B------:R-:W-:Y:S01]  /*3070*/  SEL R0, R0, 0xffffffff, P0 ;  /* 0xffffffff00007807 */ /* 0x000fe20000000000 */
[----:B------:R-:W-:Y:S06]  /*3080*/  RET.REL.NODEC R26 `(_ZN2at6native60_GLOBAL__N__aad4af22_27_AdaptiveAveragePooling3d_cu_866e08f930atomicadaptiveaveragegradinputIdEEvPT_PKS3_iiiiiil) ;  /* 0xffffcf701a007950 */ /* 0x000fec0003c3ffff */
.L_x_733:
        /* <DEDUP_REMOVED lines=15> */
.L_x_1140:


//--------------------- .text._ZN2at6native60_GLOBAL__N__aad4af22_27_AdaptiveAveragePooling3d_cu_866e08f919adaptiveaveragepoolIN3c108BFloat16EfEEvPKT_PS5_iiiiiilllllll --------------------------
	.section	.text._ZN2at6native60_GLOBAL__N__aad4af22_27_AdaptiveAveragePooling3d_cu_866e08f919adaptiveaveragepoolIN3c108BFloat16EfEEvPKT_PS5_iiiiiilllllll,"ax",@progbits
	.sectioninfo	@"SHI_REGISTERS=48"
	.align	128
.text._ZN2at6native60_GLOBAL__N__aad4af22_27_AdaptiveAveragePooling3d_cu_866e08f919adaptiveaveragepoolIN3c108BFloat16EfEEvPKT_PS5_iiiiiilllllll:
        .type           _ZN2at6native60_GLOBAL__N__aad4af22_27_AdaptiveAveragePooling3d_cu_866e08f919adaptiveaveragepoolIN3c108BFloat16EfEEvPKT_PS5_iiiiiilllllll,@function
        .size           _ZN2at6native60_GLOBAL__N__aad4af22_27_AdaptiveAveragePooling3d_cu_866e08f919adaptiveaveragepoolIN3c108BFloat16EfEEvPKT_PS5_iiiiiilllllll,(.L_x_1143 - _ZN2at6native60_GLOBAL__N__aad4af22_27_AdaptiveAveragePooling3d_cu_866e08f919adaptiveaveragepoolIN3c108BFloat16EfEEvPKT_PS5_iiiiiilllllll)
        .other          _ZN2at6native60_GLOBAL__N__aad4af22_27_AdaptiveAveragePooling3d_cu_866e08f919adaptiveaveragepoolIN3c108BFloat16EfEEvPKT_PS5_iiiiiilllllll,@"STO_CUDA_ENTRY STV_DEFAULT"
_ZN2at6native60_GLOBAL__N__aad4af22_27_AdaptiveAveragePooling3d_cu_866e08f919adaptiveaveragepoolIN3c108BFloat16EfEEvPKT_PS5_iiiiiilllllll:
        /* <DEDUP_REMOVED lines=18> */
[----:B------:R-:W-:Y:S05]  /*0120*/  CALL.REL.NOINC `($__internal_10_$__cuda_sm20_div_s64) ;  /* 0x0000368000007944 */ /* 0x000fea0003c00000 */
[--C-:B------:R-:W-:Y:S02]  /*0130*/  IMAD.MOV R2, RZ, RZ, -R14.reuse ;  /* 0x000000ffff027224 */ /* 0x100fe400078e0a0e */
[----:B------:R-:W-:Y:S02]  /*0140*/  IMAD.MOV.U32 R3, RZ, RZ, c[0x0][0x17c] ;  /* 0x00005f00ff037624 */ /* 0x000fe400078e00ff */
[----:B------:R-:W-:-:S02]  /*0150*/  IMAD.MOV.U32 R28, RZ, RZ, R14 ;  /* 0x000000ffff1c7224 */ /* 0x000fc400078e000e */
[----:B------:R-:W-:Y:S01]  /*0160*/  IMAD R2, R2, R3, UR7 ;  /* 0x0000000702027e24 */ /* 0x000fe2000f8e0203 */
[----:B------:R-:W-:Y:S05]  /*0170*/  BRA `(.L_x_735) ;  /* 0x0000018000007947 */ /* 0x000fea0003800000 */
.L_x_734:
        /* <DEDUP_REMOVED lines=21> */
[----:B------:R-:W-:Y:S02]  /*02d0*/  MOV R28, UR5 ;  /* 0x00000005001c7c02 */ /* 0x000fe40008000f00 */
[----:B------:R-:W-:-:S06]  /*02e0*/  UIMAD UR4, UR4, UR10, UR7 ;  /* 0x0000000a040472a4 */ /* 0x000fcc000f8e0207 */
[----:B------:R-:W-:Y:S02]  /*02f0*/  IMAD.U32 R2, RZ, RZ, UR4 ;  /* 0x00000004ff027e24 */ /* 0x000fe4000f8e00ff */
.L_x_735:
[----:B------:R-:W-:Y:S01]  /*0300*/  SHF.R.S32.HI R27, RZ, 0x1f, R28 ;  /* 0x0000001fff1b7819 */ /* 0x000fe2000001141c */
[----:B------:R-:W-:Y:S03]  /*0310*/  BSSY B0, `(.L_x_736) ;  /* 0x0000020000007945 */ /* 0x000fe60003800000 */
[----:B------:R-:W-:-:S04]  /*0320*/  LOP3.LUT R3, R27, c[0x0][0x18c], RZ, 0xfc, !PT ;  /* 0x000063001b037a12 */ /* 0x000fc800078efcff */
[----:B------:R-:W-:-:S13]  /*0330*/  ISETP.NE.U32.AND P0, PT, R3, RZ, PT ;  /* 0x000000ff0300720c */ /* 0x000fda0003f05070 */
[----:B------:R-:W-:Y:S05]  /*0340*/  @!P0 BRA `(.L_x_737) ;  /* 0x0000008000008947 */ /* 0x000fea0003800000 */
[----:B------:R-:W-:Y:S01]  /*0350*/  IMAD.MOV.U32 R25, RZ, RZ, c[0x0][0x188] ;  /* 0x00006200ff197624 */ /* 0x000fe200078e00ff */
[----:B------:R-:W-:Y:S01]  /*0360*/  MOV R26, 0x390 ;  /* 0x00000390001a7802 */ /* 0x000fe20000000f00 */
[----:B------:R-:W-:Y:S02]  /*0370*/  IMAD.MOV.U32 R24, RZ, RZ, c[0x0][0x18c] ;  /* 0x00006300ff187624 */ /* 0x000fe400078e00ff */
[----:B------:R-:W-:Y:S05]  /*0380*/  CALL.REL.NOINC `($__internal_10_$__cuda_sm20_div_s64) ;  /* 0x0000342000007944 */ /* 0x000fea0003c00000 */
[--C-:B------:R-:W-:Y:S02]  /*0390*/  IMAD.MOV R3, RZ, RZ, -R14.reuse ;  /* 0x000000ffff037224 */ /* 0x100fe400078e0a0e */
[----:B------:R-:W-:Y:S02]  /*03a0*/  IMAD.MOV.U32 R5, RZ, RZ, R14 ;  /* 0x000000ffff057224 */ /* 0x000fe400078e000e */
[----:B------:R-:W-:Y:S01]  /*03b0*/  IMAD R4, R3, c[0x0][0x188], R28 ;  /* 0x0000620003047a24 */ /* 0x000fe200078e021c */
[----:B------:R-:W-:Y:S05]  /*03c0*/  BRA `(.L_x_738) ;  /* 0x0000014000007947 */ /* 0x000fea0003800000 */
.L_x_737:
        /* <DEDUP_REMOVED lines=20> */
.L_x_738:
[----:B------:R-:W-:Y:S05]  /*0510*/  BSYNC B0 ;  /* 0x0000000000007941 */ /* 0x000fea0003800000 */
.L_x_736:
        /* <DEDUP_REMOVED lines=12> */
[----:B------:R-:W-:Y:S05]  /*05e0*/  CALL.REL.NOINC `($__internal_10_$__cuda_sm20_div_s64) ;  /* 0x000031c000007944 */ /* 0x000fea0003c00000 */
        /* <DEDUP_REMOVED lines=8> */
.L_x_740:
        /* <DEDUP_REMOVED lines=21> */
.L_x_741:
[----:B------:R-:W-:Y:S05]  /*07c0*/  BSYNC B0 ;  /* 0x0000000000007941 */ /* 0x000fea0003800000 */
.L_x_739:
        /* <DEDUP_REMOVED lines=11> */
[----:B------:R-:W-:Y:S05]  /*0880*/  CALL.REL.NOINC `($__internal_10_$__cuda_sm20_div_s64) ;  /* 0x00002f2000007944 */ /* 0x000fea0003c00000 */
[----:B------:R-:W-:Y:S05]  /*0890*/  BRA `(.L_x_744) ;  /* 0x0000012000007947 */ /* 0x000fea0003800000 */
.L_x_743:
        /* <DEDUP_REMOVED lines=18> */
.L_x_744:
[----:B------:R-:W-:Y:S05]  /*09c0*/  BSYNC B0 ;  /* 0x0000000000007941 */ /* 0x000fea0003800000 */
.L_x_742:
        /* <DEDUP_REMOVED lines=9> */
[----:B------:R-:W-:Y:S01]  /*0a60*/  ISETP.NE.U32.AND P0, PT, R2, RZ, PT ;  /* 0x000000ff0200720c */ /* 0x000fe20003f05070 */
[----:B------:R-:W-:-:S12]  /*0a70*/  IMAD R2, R6, c[0x0][0x170], R14 ;  /* 0x00005c0006027a24 */ /* 0x000fd800078e020e */
[----:B------:R-:W-:Y:S05]  /*0a80*/  @!P0 BRA `(.L_x_746) ;  /* 0x0000005000008947 */ /* 0x000fea0003800000 */
[----:B------:R-:W-:Y:S01]  /*0a90*/  IMAD.MOV.U32 R25, RZ, RZ, c[0x0][0x17c] ;  /* 0x00005f00ff197624 */ /* 0x000fe200078e00ff */
[----:B------:R-:W-:Y:S01]  /*0aa0*/  MOV R26, 0xad0 ;  /* 0x00000ad0001a7802 */ /* 0x000fe20000000f00 */
[----:B------:R-:W-:Y:S02]  /*0ab0*/  IMAD.U32 R24, RZ, RZ, UR6 ;  /* 0x00000006ff187e24 */ /* 0x000fe4000f8e00ff */
[----:B------:R-:W-:Y:S05]  /*0ac0*/  CALL.REL.NOINC `($__internal_10_$__cuda_sm20_div_s64) ;  /* 0x00002ce000007944 */ /* 0x000fea0003c00000 */
[----:B------:R-:W-:Y:S05]  /*0ad0*/  BRA `(.L_x_747) ;  /* 0x0000012000007947 */ /* 0x000fea0003800000 */
.L_x_746:
        /* <DEDUP_REMOVED lines=18> */
.L_x_747:
[----:B------:R-:W-:Y:S05]  /*0c00*/  BSYNC B0 ;  /* 0x0000000000007941 */ /* 0x000fea0003800000 */
.L_x_745:
[----:B------:R-:W-:-:S13]  /*0c10*/  ISETP.GE.AND P0, PT, R0, c[0x0][0x180], PT ;  /* 0x0000600000007a0c */ /* 0x000fda0003f06270 */
[----:B------:R-:W-:Y:S05]  /*0c20*/  @P0 EXIT ;  /* 0x000000000000094d */ /* 0x000fea0003800000 */
[----:B------:R-:W-:Y:S01]  /*0c30*/  SHF.R.S32.HI R3, RZ, 0x1f, R5 ;  /* 0x0000001fff037819 */ /* 0x000fe20000011405 */
[----:B------:R-:W-:Y:S02]  /*0c40*/  ULDC.64 UR10, c[0x0][0x180] ;  /* 0x00006000000a7ab9 */ /* 0x000fe40000000a00 */
[----:B------:R-:W-:Y:S02]  /*0c50*/  USHF.R.S32.HI UR14, URZ, 0x1f, UR11 ;  /* 0x0000001f3f0e7899 */ /* 0x000fe4000801140b */
[----:B------:R-:W-:Y:S01]  /*0c60*/  IMAD R6, R3, c[0x0][0x190], RZ ;  /* 0x0000640003067a24 */ /* 0x000fe200078e02ff */
[----:B------:R-:W-:Y:S02]  /*0c70*/  USHF.R.S32.HI UR15, URZ, 0x1f, UR10 ;  /* 0x0000001f3f0f7899 */ /* 0x000fe4000801140a */
[----:B------:R-:W-:Y:S01]  /*0c80*/  UIMAD UR6, UR14, UR10, URZ ;  /* 0x0000000a0e0672a4 */ /* 0x000fe2000f8e023f */
[C---:B------:R-:W-:Y:S01]  /*0c90*/  IMAD R3, R5.reuse, c[0x0][0x194], R6 ;  /* 0x0000650005037a24 */ /* 0x040fe200078e0206 */
[----:B------:R-:W-:Y:S01]  /*0ca0*/  UIMAD.WIDE.U32 UR4, UR11, UR10, URZ ;  /* 0x0000000a0b0472a5 */ /* 0x000fe2000f8e003f */
[----:B------:R-:W-:Y:S01]  /*0cb0*/  IMAD.WIDE.U32 R6, R5, c[0x0][0x190], RZ ;  /* 0x0000640005067a25 */ /* 0x000fe200078e00ff */
[----:B------:R-:W-:Y:S01]  /*0cc0*/  SHF.R.S32.HI R5, RZ, 0x1f, R4 ;  /* 0x0000001fff057819 */ /* 0x000fe20000011404 */
[----:B------:R-:W-:-:S02]  /*0cd0*/  UIMAD UR6, UR15, UR11, UR6 ;  /* 0x0000000b0f0672a4 */ /* 0x000fc4000f8e0206 */
[----:B------:R-:W-:Y:S01]  /*0ce0*/  ULDC UR9, c[0x0][0x174] ;  /* 0x00005d0000097ab9 */ /* 0x000fe20000000800 */
[----:B------:R-:W-:Y:S01]  /*0cf0*/  IADD3 R7, R7, R3, RZ ;  /* 0x0000000307077210 */ /* 0x000fe20007ffe0ff */
[----:B------:R-:W-:Y:S01]  /*0d00*/  IMAD R5, R5, c[0x0][0x198], RZ ;  /* 0x0000660005057a24 */ /* 0x000fe200078e02ff */
[----:B------:R-:W0:Y:S01]  /*0d10*/  S2R R3, SR_TID.X ;  /* 0x0000000000037919 */ /* 0x000e220000002100 */
[----:B------:R-:W-:Y:S02]  /*0d20*/  UIADD3 UR6, UR5, UR6, URZ ;  /* 0x0000000605067290 */ /* 0x000fe4000fffe03f */
[----:B------:R-:W-:Y:S01]  /*0d30*/  IMAD.WIDE.U32 R18, R4, c[0x0][0x198], R6 ;  /* 0x0000660004127a25 */ /* 0x000fe200078e0006 */
[----:B------:R-:W-:Y:S01]  /*0d40*/  USHF.R.S32.HI UR5, URZ, 0x1f, UR9 ;  /* 0x0000001f3f057899 */ /* 0x000fe20008011409 */
[----:B------:R-:W-:Y:S01]  /*0d50*/  IADD3 R6, -R2, 0x1, R14 ;  /* 0x0000000102067810 */ /* 0x000fe20007ffe10e */
[----:B------:R-:W-:Y:S01]  /*0d60*/  UIMAD UR9, UR6, UR7, URZ ;  /* 0x00000007060972a4 */ /* 0x000fe2000f8e023f */
[----:B------:R-:W-:Y:S01]  /*0d70*/  IMAD R5, R4, c[0x0][0x19c], R5 ;  /* 0x0000670004057a24 */ /* 0x000fe200078e0205 */
[----:B------:R-:W-:Y:S01]  /*0d80*/  LEA R4, P0, R18, c[0x0][0x160], 0x1 ;  /* 0x0000580012047a11 */ /* 0x000fe200078008ff */
[----:B------:R-:W-:-:S02]  /*0d90*/  UIMAD.WIDE.U32 UR6, UR4, UR7, URZ ;  /* 0x00000007040672a5 */ /* 0x000fc4000f8e003f */
[----:B------:R-:W-:Y:S01]  /*0da0*/  IMAD.IADD R5, R19, 0x1, R5 ;  /* 0x0000000113057824 */ /* 0x000fe200078e0205 */
[----:B------:R-:W-:Y:S02]  /*0db0*/  UIMAD UR8, UR8, UR4, UR9 ;  /* 0x00000004080872a4 */ /* 0x000fe4000f8e0209 */
[----:B------:R-:W-:Y:S02]  /*0dc0*/  ULDC UR10, c[0x0][0x178] ;  /* 0x00005e00000a7ab9 */ /* 0x000fe40000000800 */
[----:B------:R-:W-:Y:S01]  /*0dd0*/  LEA.HI.X R7, R18, c[0x0][0x164], R5, 0x1, P0 ;  /* 0x0000590012077a11 */ /* 0x000fe200000f0c05 */
[----:B------:R-:W-:Y:S02]  /*0de0*/  USHF.R.S32.HI UR4, URZ, 0x1f, UR10 ;  /* 0x0000001f3f047899 */ /* 0x000fe4000801140a */
[----:B------:R-:W-:Y:S02]  /*0df0*/  UIADD3 UR8, UR7, UR8, URZ ;  /* 0x0000000807087290 */ /* 0x000fe4000fffe03f */
[----:B------:R-:W-:-:S02]  /*0e00*/  ULDC.64 UR12, c[0x0][0x118] ;  /* 0x00004600000c7ab9 */ /* 0x000fc40000000a00 */
.L_x_799:
[----:B------:R-:W-:Y:S01]  /*0e10*/  SHF.R.S32.HI R9, RZ, 0x1f, R0 ;  /* 0x0000001fff097819 */ /* 0x000fe20000011400 */
[----:B------:R-:W-:Y:S03]  /*0e20*/  BSSY B0, `(.L_x_748) ;  /* 0x0000028000007945 */ /* 0x000fe60003800000 */
[----:B------:R-:W-:-:S04]  /*0e30*/  LOP3.LUT R8, R9, UR15, RZ, 0xfc, !PT ;  /* 0x0000000f09087c12 */ /* 0x000fc8000f8efcff */
[----:B------:R-:W-:-:S13]  /*0e40*/  ISETP.NE.U32.AND P0, PT, R8, RZ, PT ;  /* 0x000000ff0800720c */ /* 0x000fda0003f05070 */
[----:B0-----:R-:W-:Y:S05]  /*0e50*/  @!P0 BRA `(.L_x_749) ;  /* 0x000000f000008947 */ /* 0x001fea0003800000 */
[----:B------:R-:W-:Y:S01]  /*0e60*/  IMAD.MOV.U32 R28, RZ, RZ, R0 ;  /* 0x000000ffff1c7224 */ /* 0x000fe200078e0000 */
[----:B------:R-:W-:Y:S01]  /*0e70*/  MOV R26, 0xec0 ;  /* 0x00000ec0001a7802 */ /* 0x000fe20000000f00 */
[----:B------:R-:W-:Y:S02]  /*0e80*/  IMAD.MOV.U32 R27, RZ, RZ, R9 ;  /* 0x000000ffff1b7224 */ /* 0x000fe400078e0009 */
[----:B------:R-:W-:Y:S02]  /*0e90*/  IMAD.MOV.U32 R25, RZ, RZ, c[0x0][0x180] ;  /* 0x00006000ff197624 */ /* 0x000fe400078e00ff */
[----:B------:R-:W-:Y:S02]  /*0ea0*/  IMAD.U32 R24, RZ, RZ, UR15 ;  /* 0x0000000fff187e24 */ /* 0x000fe4000f8e00ff */
[----:B0-----:R-:W-:Y:S05]  /*0eb0*/  CALL.REL.NOINC `($__internal_10_$__cuda_sm20_div_s64) ;  /* 0x000028f000007944 */ /* 0x001fea0003c00000 */
[----:B------:R-:W-:Y:S01]  /*0ec0*/  IADD3 R13, P0, RZ, -R14, RZ ;  /* 0x8000000eff0d7210 */ /* 0x000fe20007f1e0ff */
[----:B------:R-:W-:-:S04]  /*0ed0*/  IMAD.MOV.U32 R8, RZ, RZ, R0 ;  /* 0x000000ffff087224 */ /* 0x000fc800078e0000 */
[----:B------:R-:W-:Y:S02]  /*0ee0*/  IMAD.X R12, RZ, RZ, ~R15, P0 ;  /* 0x000000ffff0c7224 */ /* 0x000fe400000e0e0f */
[----:B------:R-:W-:-:S04]  /*0ef0*/  IMAD.WIDE.U32 R10, R13, c[0x0][0x180], R8 ;  /* 0x000060000d0a7a25 */ /* 0x000fc800078e0008 */
[----:B------:R-:W-:Y:S02]  /*0f00*/  IMAD R12, R12, c[0x0][0x180], RZ ;  /* 0x000060000c0c7a24 */ /* 0x000fe400078e02ff */
[----:B------:R-:W-:Y:S02]  /*0f10*/  IMAD.MOV.U32 R8, RZ, RZ, R14 ;  /* 0x000000ffff087224 */ /* 0x000fe400078e000e */
[----:B------:R-:W-:-:S05]  /*0f20*/  IMAD R13, R13, UR15, R12 ;  /* 0x0000000f0d0d7c24 */ /* 0x000fca000f8e020c */
[----:B------:R-:W-:Y:S01]  /*0f30*/  IADD3 R11, R11, R13, RZ ;  /* 0x0000000d0b0b7210 */ /* 0x000fe20007ffe0ff */
[----:B------:R-:W-:Y:S05]  /*0f40*/  BRA `(.L_x_750) ;  /* 0x0000015000007947 */ /* 0x000fea0003800000 */
.L_x_749:
        /* <DEDUP_REMOVED lines=21> */
.L_x_750:
[----:B------:R-:W-:Y:S05]  /*10a0*/  BSYNC B0 ;  /* 0x0000000000007941 */ /* 0x000fea0003800000 */
.L_x_748:
        /* <DEDUP_REMOVED lines=11> */
[----:B0-----:R-:W-:Y:S05]  /*1160*/  CALL.REL.NOINC `($__internal_10_$__cuda_sm20_div_s64) ;  /* 0x0000264000007944 */ /* 0x001fea0003c00000 */
[----:B------:R-:W-:Y:S05]  /*1170*/  BRA `(.L_x_753) ;  /* 0x0000012000007947 */ /* 0x000fea0003800000 */
.L_x_752:
        /* <DEDUP_REMOVED lines=18> */
.L_x_753:
[----:B------:R-:W-:Y:S05]  /*12a0*/  BSYNC B0 ;  /* 0x0000000000007941 */ /* 0x000fea0003800000 */
.L_x_751:
        /* <DEDUP_REMOVED lines=17> */
.L_x_755:
        /* <DEDUP_REMOVED lines=18> */
.L_x_756:
[----:B------:R-:W-:Y:S05]  /*14e0*/  BSYNC B0 ;  /* 0x0000000000007941 */ /* 0x000fea0003800000 */
.L_x_754:
[----:B0-----:R-:W-:Y:S01]  /*14f0*/  ISETP.GE.AND P0, PT, R3, c[0x0][0x184], PT ;  /* 0x0000610003007a0c */ /* 0x001fe20003f06270 */
[----:B------:R-:W-:-:S12]  /*1500*/  BSSY B0, `(.L_x_757) ;  /* 0x0000224000007945 */ /* 0x000fd80003800000 */
[----:B------:R-:W-:Y:S05]  /*1510*/  @P0 BRA `(.L_x_758) ;  /* 0x0000222000000947 */ /* 0x000fea0003800000 */
[----:B------:R-:W-:Y:S01]  /*1520*/  ISETP.GT.AND P0, PT, R6, RZ, PT ;  /* 0x000000ff0600720c */ /* 0x000fe20003f04270 */
[----:B------:R-:W-:Y:S01]  /*1530*/  IMAD R10, R0, c[0x0][0x184], RZ ;  /* 0x00006100000a7a24 */ /* 0x000fe200078e02ff */
[----:B------:R-:W-:-:S04]  /*1540*/  IADD3 R11, -R8, 0x1, R14 ;  /* 0x00000001080b7810 */ /* 0x000fc80007ffe10e */
[----:B------:R-:W-:-:S04]  /*1550*/  IADD3 R9, P1, R10, UR6, RZ ;  /* 0x000000060a097c10 */ /* 0x000fc8000ff3e0ff */
[----:B------:R-:W-:-:S03]  /*1560*/  LEA.HI.X.SX32 R10, R10, UR8, 0x1, P1 ;  /* 0x000000080a0a7c11 */ /* 0x000fc600088f0eff */
[----:B------:R-:W-:Y:S05]  /*1570*/  @P0 BRA `(.L_x_759) ;  /* 0x000007e000000947 */ /* 0x000fea0003800000 */
[----:B------:R-:W-:-:S05]  /*1580*/  IMAD.MOV.U32 R8, RZ, RZ, R3 ;  /* 0x000000ffff087224 */ /* 0x000fca00078e0003 */
.L_x_769:
        /* <DEDUP_REMOVED lines=11> */
[----:B------:R-:W-:Y:S02]  /*1640*/  IADD3 R20, P0, RZ, -R14, RZ ;  /* 0x8000000eff147210 */ /* 0x000fe40007f1e0ff */
        /* <DEDUP_REMOVED lines=8> */
.L_x_761:
        /* <DEDUP_REMOVED lines=20> */
.L_x_762:
[----:B------:R-:W-:Y:S05]  /*1810*/  BSYNC B1 ;  /* 0x0000000000017941 */ /* 0x000fea0003800000 */
.L_x_760:
        /* <DEDUP_REMOVED lines=11> */
[----:B------:R-:W-:Y:S05]  /*18d0*/  CALL.REL.NOINC `($__internal_10_$__cuda_sm20_div_s64) ;  /* 0x00001ed000007944 */ /* 0x000fea0003c00000 */
[----:B------:R-:W-:Y:S05]  /*18e0*/  BRA `(.L_x_765) ;  /* 0x0000012000007947 */ /* 0x000fea0003800000 */
.L_x_764:
        /* <DEDUP_REMOVED lines=18> */
.L_x_765:
[----:B------:R-:W-:Y:S05]  /*1a10*/  BSYNC B1 ;  /* 0x0000000000017941 */ /* 0x000fea0003800000 */
.L_x_763:
        /* <DEDUP_REMOVED lines=17> */
.L_x_767:
        /* <DEDUP_REMOVED lines=18> */
.L_x_768:
[----:B------:R-:W-:Y:S05]  /*1c50*/  BSYNC B1 ;  /* 0x0000000000017941 */ /* 0x000fea0003800000 */
.L_x_766:
[----:B------:R-:W-:Y:S01]  /*1c60*/  IADD3 R15, -R12, 0x1, R14 ;  /* 0x000000010c0f7810 */ /* 0x000fe20007ffe10e */
[----:B------:R-:W-:Y:S01]  /*1c70*/  IMAD R12, R6, R11, RZ ;  /* 0x0000000b060c7224 */ /* 0x000fe200078e02ff */
[C---:B------:R-:W-:Y:S02]  /*1c80*/  IADD3 R16, P0, R8.reuse, R9, RZ ;  /* 0x0000000908107210 */ /* 0x040fe40007f1e0ff */
[----:B------:R-:W-:Y:S01]  /*1c90*/  IADD3 R8, R8, c[0x0][0x0], RZ ;  /* 0x0000000008087a10 */ /* 0x000fe20007ffe0ff */
[----:B------:R-:W-:Y:S02]  /*1ca0*/  IMAD R15, R12, R15, RZ ;  /* 0x0000000f0c0f7224 */ /* 0x000fe400078e02ff */
[----:B------:R-:W-:Y:S01]  /*1cb0*/  IMAD.X R13, R13, 0x1, R10, P0 ;  /* 0x000000010d0d7824 */ /* 0x000fe200000e060a */
[----:B------:R-:W-:-:S03]  /*1cc0*/  LEA R12, P0, R16, c[0x0][0x168], 0x1 ;  /* 0x00005a00100c7a11 */ /* 0x000fc600078008ff */
[----:B------:R-:W0:Y:S01]  /*1cd0*/  I2F R15, R15 ;  /* 0x0000000f000f7306 */ /* 0x000e220000201400 */
[----:B------:R-:W-:Y:S02]  /*1ce0*/  LEA.HI.X R13, R16, c[0x0][0x16c], R13, 0x1, P0 ;  /* 0x00005b00100d7a11 */ /* 0x000fe400000f0c0d */
[----:B------:R-:W-:-:S05]  /*1cf0*/  ISETP.GE.AND P0, PT, R8, c[0x0][0x184], PT ;  /* 0x0000610008007a0c */ /* 0x000fca0003f06270 */
[----:B0-----:R-:W0:Y:S02]  /*1d00*/  MUFU.RCP R14, R15 ;  /* 0x0000000f000e7308 */ /* 0x001e240000001000 */
[----:B0-----:R-:W-:-:S05]  /*1d10*/  FMUL.FTZ R14, RZ, R14 ;  /* 0x0000000eff0e7220 */ /* 0x001fca0000410000 */
[----:B------:R-:W-:-:S05]  /*1d20*/  F2FP.BF16.PACK_AB R14, RZ, R14 ;  /* 0x0000000eff0e723e */ /* 0x000fca00000010ff */
[----:B------:R0:W-:Y:S01]  /*1d30*/  STG.E.U16 [R12.64], R14 ;  /* 0x0000000e0c007986 */ /* 0x0001e2000c10150c */
[----:B------:R-:W-:Y:S05]  /*1d40*/  @!P0 BRA `(.L_x_769) ;  /* 0xfffff84000008947 */ /* 0x000fea000383ffff */
[----:B------:R-:W-:Y:S05]  /*1d50*/  BRA `(.L_x_758) ;  /* 0x000019e000007947 */ /* 0x000fea0003800000 */
.L_x_759:
[----:B------:R-:W-:-:S05]  /*1d60*/  IMAD.MOV.U32 R12, RZ, RZ, R3 ;  /* 0x000000ffff0c7224 */ /* 0x000fca00078e0003 */
.L_x_797:
        /* <DEDUP_REMOVED lines=10> */
[----:B------:R-:W-:Y:S05]  /*1e10*/  CALL.REL.NOINC `($__internal_10_$__cuda_sm20_div_s64) ;  /* 0x0000199000007944 */ /* 0x000fea0003c00000 */
        /* <DEDUP_REMOVED lines=9> */
.L_x_771:
        /* <DEDUP_REMOVED lines=21> */
.L_x_772:
[----:B------:R-:W-:Y:S05]  /*2000*/  BSYNC B1 ;  /* 0x0000000000017941 */ /* 0x000fea0003800000 */
.L_x_770:
        /* <DEDUP_REMOVED lines=12> */
[----:B------:R-:W-:Y:S01]  /*20d0*/  IMAD.MOV.U32 R22, RZ, RZ, R14 ;  /* 0x000000ffff167224 */ /* 0x000fe200078e000e */
[----:B------:R-:W-:Y:S05]  /*20e0*/  BRA `(.L_x_775) ;  /* 0x0000012000007947 */ /* 0x000fea0003800000 */
.L_x_774:
        /* <DEDUP_REMOVED lines=18> */
.L_x_775:
[----:B------:R-:W-:Y:S05]  /*2210*/  BSYNC B1 ;  /* 0x0000000000017941 */ /* 0x000fea0003800000 */
.L_x_773:
        /* <DEDUP_REMOVED lines=16> */
[----:B------:R-:W-:Y:S01]  /*2320*/  MOV R16, R14 ;  /* 0x0000000e00107202 */ /* 0x000fe20000000f00 */
[----:B------:R-:W-:Y:S05]  /*2330*/  BRA `(.L_x_778) ;  /* 0x0000012000007947 */ /* 0x000fea0003800000 */
.L_x_777:
        /* <DEDUP_REMOVED lines=18> */
.L_x_778:
[----:B------:R-:W-:Y:S05]  /*2460*/  BSYNC B1 ;  /* 0x0000000000017941 */ /* 0x000fea0003800000 */
.L_x_776:
[----:B------:R-:W-:Y:S01]  /*2470*/  SHF.R.S32.HI R14, RZ, 0x1f, R13 ;  /* 0x0000001fff0e7819 */ /* 0x000fe2000001140d */
[----:B------:R-:W-:Y:S01]  /*2480*/  IMAD.MOV R23, RZ, RZ, -R23 ;  /* 0x000000ffff177224 */ /* 0x000fe200078e0a17 */
[----:B------:R-:W-:Y:S01]  /*2490*/  BSSY B1, `(.L_x_779) ;  /* 0x000011d000017945 */ /* 0x000fe20003800000 */
[----:B------:R-:W-:Y:S02]  /*24a0*/  IMAD.IADD R15, R16, 0x1, -R13 ;  /* 0x00000001100f7824 */ /* 0x000fe400078e0a0d */
[----:B------:R-:W-:Y:S01]  /*24b0*/  IMAD R20, R14, c[0x0][0x1b0], RZ ;  /* 0x00006c000e147a24 */ /* 0x000fe200078e02ff */
[C---:B------:R-:W-:Y:S01]  /*24c0*/  IADD3 R14, -R13.reuse, 0x1, R16 ;  /* 0x000000010d0e7810 */ /* 0x040fe20007ffe110 */
[----:B------:R-:W-:Y:S01]  /*24d0*/  IMAD.WIDE.U32 R34, R13, c[0x0][0x1b0], RZ ;  /* 0x00006c000d227a25 */ /* 0x000fe200078e00ff */
[----:B------:R-:W-:-:S02]  /*24e0*/  ISETP.GE.U32.AND P1, PT, R15, 0x3, PT ;  /* 0x000000030f00780c */ /* 0x000fc40003f26070 */
[----:B------:R-:W-:Y:S01]  /*24f0*/  LOP3.LUT R17, R14, 0x3, RZ, 0xc0, !PT ;  /* 0x000000030e117812 */ /* 0x000fe200078ec0ff */
[----:B------:R-:W-:Y:S01]  /*2500*/  IMAD R21, R13, c[0x0][0x1b4], R20 ;  /* 0x00006d000d157a24 */ /* 0x000fe200078e0214 */
[----:B------:R-:W-:Y:S01]  /*2510*/  LEA R15, P2, R34, R4, 0x1 ;  /* 0x00000004220f7211 */ /* 0x000fe200078408ff */
[----:B------:R-:W-:Y:S01]  /*2520*/  IMAD R20, R23, c[0x0][0x178], R16 ;  /* 0x00005e0017147a24 */ /* 0x000fe200078e0210 */
[----:B------:R-:W-:Y:S01]  /*2530*/  IADD3 R16, P0, R12, R9, RZ ;  /* 0x000000090c107210 */ /* 0x000fe20007f1e0ff */
[----:B------:R-:W-:Y:S01]  /*2540*/  IMAD.IADD R21, R35, 0x1, R21 ;  /* 0x0000000123157824 */ /* 0x000fe200078e0215 */
[----:B------:R-:W-:Y:S01]  /*2550*/  HFMA2.MMA R35, -RZ, RZ, 0, 0 ;  /* 0x00000000ff237435 */ /* 0x000fe200000001ff */
[----:B------:R-:W-:Y:S01]  /*2560*/  IMAD.MOV.U32 R28, RZ, RZ, RZ ;  /* 0x000000ffff1c7224 */ /* 0x000fe200078e00ff */
[----:B------:R-:W-:Y:S01]  /*2570*/  IADD3 R17, -R22, R20, -R17 ;  /* 0x0000001416117210 */ /* 0x000fe20007ffe911 */
[----:B------:R-:W-:Y:S01]  /*2580*/  IMAD.X R37, R37, 0x1, R10, P0 ;  /* 0x0000000125257824 */ /* 0x000fe200000e060a */
[----:B------:R-:W-:-:S02]  /*2590*/  LEA.HI.X R34, R34, R7, R21, 0x1, P2 ;  /* 0x0000000722227211 */ /* 0x000fc400010f0c15 */
.L_x_796:
[----:B------:R-:W-:Y:S01]  /*25a0*/  ISETP.GE.AND P0, PT, R11, 0x1, PT ;  /* 0x000000010b00780c */ /* 0x000fe20003f06270 */
[----:B------:R-:W-:-:S12]  /*25b0*/  BSSY B2, `(.L_x_780) ;  /* 0x0000106000027945 */ /* 0x000fd80003800000 */
[----:B------:R-:W-:Y:S05]  /*25c0*/  @!P0 BRA `(.L_x_781) ;  /* 0x0000104000008947 */ /* 0x000fea0003800000 */
[----:B------:R-:W-:Y:S02]  /*25d0*/  IMAD.IADD R20, R35, 0x1, R2 ;  /* 0x0000000123147824 */ /* 0x000fe400078e0202 */
[----:B------:R-:W-:Y:S02]  /*25e0*/  IMAD.MOV.U32 R39, RZ, RZ, RZ ;  /* 0x000000ffff277224 */ /* 0x000fe400078e00ff */
[----:B------:R-:W-:Y:S01]  /*25f0*/  IMAD.WIDE.U32 R40, R20, c[0x0][0x1a0], RZ ;  /* 0x0000680014287a25 */ /* 0x000fe200078e00ff */
[----:B------:R-:W-:-:S04]  /*2600*/  SHF.R.S32.HI R21, RZ, 0x1f, R20 ;  /* 0x0000001fff157819 */ /* 0x000fc80000011414 */
[----:B------:R-:W-:Y:S01]  /*2610*/  LEA R38, P2, R40, R15, 0x1 ;  /* 0x0000000f28267211 */ /* 0x000fe200078408ff */
[----:B------:R-:W-:-:S04]  /*2620*/  IMAD R21, R21, c[0x0][0x1a0], RZ ;  /* 0x0000680015157a24 */ /* 0x000fc800078e02ff */
[----:B------:R-:W-:Y:S01]  /*2630*/  IMAD R21, R20, c[0x0][0x1a4], R21 ;  /* 0x0000690014157a24 */ /* 0x000fe200078e0215 */
[----:B------:R-:W-:-:S03]  /*2640*/  IADD3 R20, P0, R18, R40, RZ ;  /* 0x0000002812147210 */ /* 0x000fc60007f1e0ff */
[----:B------:R-:W-:-:S05]  /*2650*/  IMAD.IADD R21, R41, 0x1, R21 ;  /* 0x0000000129157824 */ /* 0x000fca00078e0215 */
[----:B------:R-:W-:Y:S01]  /*2660*/  LEA.HI.X R40, R40, R34, R21, 0x1, P2 ;  /* 0x0000002228287211 */ /* 0x000fe200010f0c15 */
[----:B------:R-:W-:Y:S02]  /*2670*/  IMAD.X R21, R21, 0x1, R5, P0 ;  /* 0x0000000115157824 */ /* 0x000fe400000e0605 */
.L_x_794:
[----:B------:R-:W-:Y:S01]  /*2680*/  ISETP.GE.AND P0, PT, R14, 0x1, PT ;  /* 0x000000010e00780c */ /* 0x000fe20003f06270 */
[----:B------:R-:W-:-:S12]  /*2690*/  BSSY B3, `(.L_x_782) ;  /* 0x00000f3000037945 */ /* 0x000fd80003800000 */
[----:B------:R-:W-:Y:S05]  /*26a0*/  @!P0 BRA `(.L_x_783) ;  /* 0x00000f1000008947 */ /* 0x000fea0003800000 */
[----:B------:R-:W-:Y:S01]  /*26b0*/  IMAD.IADD R27, R39, 0x1, R8 ;  /* 0x00000001271b7824 */ /* 0x000fe200078e0208 */
[----:B------:R-:W-:Y:S01]  /*26c0*/  BSSY B4, `(.L_x_784) ;  /* 0x00000c7000047945 */ /* 0x000fe20003800000 */
[----:B------:R-:W-:-:S03]  /*26d0*/  IMAD.MOV.U32 R36, RZ, RZ, RZ ;  /* 0x000000ffff247224 */ /* 0x000fc600078e00ff */
[----:B------:R-:W-:-:S05]  /*26e0*/  SHF.R.S32.HI R22, RZ, 0x1f, R27 ;  /* 0x0000001fff167819 */ /* 0x000fca000001141b */
[----:B------:R-:W-:Y:S02]  /*26f0*/  IMAD R24, R22, c[0x0][0x1a8], RZ ;  /* 0x00006a0016187a24 */ /* 0x000fe400078e02ff */
[----:B------:R-:W-:-:S04]  /*2700*/  IMAD.WIDE.U32 R22, R27, c[0x0][0x1a8], R20 ;  /* 0x00006a001b167a25 */ /* 0x000fc800078e0014 */
[----:B------:R-:W-:-:S05]  /*2710*/  IMAD R25, R27, c[0x0][0x1ac], R24 ;  /* 0x00006b001b197a24 */ /* 0x000fca00078e0218 */
[----:B------:R-:W-:Y:S01]  /*2720*/  IADD3 R43, R23, R25, RZ ;  /* 0x00000019172b7210 */ /* 0x000fe20007ffe0ff */
[----:B------:R-:W-:Y:S05]  /*2730*/  @!P1 BRA `(.L_x_785) ;  /* 0x00000bf000009947 */ /* 0x000fea0003800000 */
[----:B------:R-:W-:Y:S01]  /*2740*/  ISETP.GT.AND P0, PT, R17, -0x1, PT ;  /* 0xffffffff1100780c */ /* 0x000fe20003f04270 */
[----:B------:R-:W-:Y:S01]  /*2750*/  IMAD.WIDE.U32 R26, R27, c[0x0][0x1a8], RZ ;  /* 0x00006a001b1a7a25 */ /* 0x000fe200078e00ff */
[----:B------:R-:W-:Y:S03]  /*2760*/  BSSY B5, `(.L_x_786) ;  /* 0x000009f000057945 */ /* 0x000fe60003800000 */
[----:B------:R-:W-:Y:S01]  /*2770*/  IMAD.IADD R27, R25, 0x1, R27 ;  /* 0x00000001191b7824 */ /* 0x000fe200078e021b */
[C---:B------:R-:W-:Y:S01]  /*2780*/  LEA R24, P2, R26.reuse, R38, 0x1 ;  /* 0x000000261a187211 */ /* 0x040fe200078408ff */
[----:B------:R-:W-:Y:S02]  /*2790*/  IMAD.MOV.U32 R36, RZ, RZ, RZ ;  /* 0x000000ffff247224 */ /* 0x000fe400078e00ff */
[----:B------:R-:W-:Y:S01]  /*27a0*/  IMAD.MOV.U32 R41, RZ, RZ, R17 ;  /* 0x000000ffff297224 */ /* 0x000fe200078e0011 */
[----:B------:R-:W-:-:S03]  /*27b0*/  LEA.HI.X R27, R26, R40, R27, 0x1, P2 ;  /* 0x000000281a1b7211 */ /* 0x000fc600010f0c1b */
[----:B------:R-:W-:Y:S05]  /*27c0*/  @!P0 BRA `(.L_x_787) ;  /* 0x0000098000008947 */ /* 0x000fea0003800000 */
[----:B------:R-:W-:Y:S01]  /*27d0*/  IADD3 R25, R41, 0x1, RZ ;  /* 0x0000000129197810 */ /* 0x000fe20007ffe0ff */
[----:B------:R-:W-:Y:S01]  /*27e0*/  BSSY B6, `(.L_x_788) ;  /* 0x000005e000067945 */ /* 0x000fe20003800000 */
[----:B------:R-:W-:Y:S02]  /*27f0*/  PLOP3.LUT P0, PT, PT, PT, PT, 0x80, 0x0 ;  /* 0x000000000000781c */ /* 0x000fe40003f0f070 */
[----:B------:R-:W-:-:S13]  /*2800*/  ISETP.GT.AND P2, PT, R25, 0xc, PT ;  /* 0x0000000c1900780c */ /* 0x000fda0003f44270 */
[----:B------:R-:W-:Y:S05]  /*2810*/  @!P2 BRA `(.L_x_789) ;  /* 0x000005a00000a947 */ /* 0x000fea0003800000 */
[----:B------:R-:W-:Y:S01]  /*2820*/  IMAD.MOV.U32 R33, RZ, RZ, c[0x0][0x1b0] ;  /* 0x00006c00ff217624 */ /* 0x000fe200078e00ff */
[----:B------:R-:W-:Y:S01]  /*2830*/  PLOP3.LUT P0, PT, PT, PT, PT, 0x8, 0x0 ;  /* 0x000000000000781c */ /* 0x000fe20003f0e170 */
[----:B------:R-:W-:-:S05]  /*2840*/  IMAD.MOV.U32 R26, RZ, RZ, 0x1 ;  /* 0x00000001ff1a7424 */ /* 0x000fca00078e00ff */
[C---:B------:R-:W-:Y:S01]  /*2850*/  SHF.L.U64.HI R45, R33.reuse, R26, c[0x0][0x1b4] ;  /* 0x00006d00212d7619 */ /* 0x040fe2000001021a */
[----:B------:R-:W-:Y:S02]  /*2860*/  IMAD.SHL.U32 R33, R33, 0x2, RZ ;  /* 0x0000000221217824 */ /* 0x000fe400078e00ff */
.L_x_790:
[----:B------:R-:W-:-:S06]  /*2870*/  IMAD.MOV.U32 R25, RZ, RZ, R27 ;  /* 0x000000ffff197224 */ /* 0x000fcc00078e001b */
[----:B------:R0:W2:Y:S01]  /*2880*/  LDG.E.U16 R25, [R24.64] ;  /* 0x0000000c18197981 */ /* 0x0000a2000c1e1500 */
[----:B------:R-:W-:-:S04]  /*2890*/  IADD3 R26, P2, R24, R33, RZ ;  /* 0x00000021181a7210 */ /* 0x000fc80007f5e0ff */
[----:B------:R-:W-:-:S05]  /*28a0*/  IADD3.X R27, R27, R45, RZ, P2, !PT ;  /* 0x0000002d1b1b7210 */ /* 0x000fca00017fe4ff */
[----:B------:R1:W3:Y:S02]  /*28b0*/  LDG.E.U16 R42, [R26.64] ;  /* 0x0000000c1a2a7981 */ /* 0x0002e4000c1e1500 */
[----:B-1----:R-:W-:-:S05]  /*28c0*/  IADD3 R26, P2, R26, R33, RZ ;  /* 0x000000211a1a7210 */ /* 0x002fca0007f5e0ff */
[----:B------:R-:W-:Y:S01]  /*28d0*/  IMAD.X R27, R27, 0x1, R45, P2 ;  /* 0x000000011b1b7824 */ /* 0x000fe200010e062d */
[----:B------:R-:W-:-:S04]  /*28e0*/  IADD3 R30, P2, R26, R33, RZ ;  /* 0x000000211a1e7210 */ /* 0x000fc80007f5e0ff */
[----:B------:R1:W4:Y:S01]  /*28f0*/  LDG.E.U16 R29, [R26.64] ;  /* 0x0000000c1a1d7981 */ /* 0x000322000c1e1500 */
[----:B------:R-:W-:-:S05]  /*2900*/  IMAD.X R31, R27, 0x1, R45, P2 ;  /* 0x000000011b1f7824 */ /* 0x000fca00010e062d */
[----:B------:R5:W4:Y:S01]  /*2910*/  LDG.E.U16 R32, [R30.64] ;  /* 0x0000000c1e207981 */ /* 0x000b22000c1e1500 */
[----:B0-----:R-:W-:Y:S02]  /*2920*/  IADD3 R24, P2, R30, R33, RZ ;  /* 0x000000211e187210 */ /* 0x001fe40007f5e0ff */
[----:B--2---:R-:W-:-:S05]  /*2930*/  PRMT R25, RZ, 0x5410, R25 ;  /* 0x00005410ff197816 */ /* 0x004fca0000000019 */
[----:B------:R-:W-:Y:S02]  /*2940*/  FADD.FTZ R28, R25, R28 ;  /* 0x0000001c191c7221 */ /* 0x000fe40000010000 */
[----:B------:R-:W-:Y:S01]  /*2950*/  IMAD.X R25, R31, 0x1, R45, P2 ;  /* 0x000000011f197824 */ /* 0x000fe200010e062d */
[----:B-1----:R-:W-:-:S04]  /*2960*/  IADD3 R26, P2, R24, R33, RZ ;  /* 0x00000021181a7210 */ /* 0x002fc80007f5e0ff */
[----:B------:R3:W2:Y:S01]  /*2970*/  LDG.E.U16 R24, [R24.64] ;  /* 0x0000000c18187981 */ /* 0x0006a2000c1e1500 */
[----:B------:R-:W-:Y:S01]  /*2980*/  IMAD.X R27, R25, 0x1, R45, P2 ;  /* 0x00000001191b7824 */ /* 0x000fe200010e062d */
[----:B---3--:R-:W-:-:S04]  /*2990*/  PRMT R25, RZ, 0x5410, R42 ;  /* 0x00005410ff197816 */ /* 0x008fc8000000002a */
[----:B------:R0:W3:Y:S01]  /*29a0*/  LDG.E.U16 R42, [R26.64] ;  /* 0x0000000c1a2a7981 */ /* 0x0000e2000c1e1500 */
[----:B-----5:R-:W-:Y:S01]  /*29b0*/  IADD3 R30, P2, R26, R33, RZ ;  /* 0x000000211a1e7210 */ /* 0x020fe20007f5e0ff */
[----:B------:R-:W-:-:S04]  /*29c0*/  FADD.FTZ R28, R28, R25 ;  /* 0x000000191c1c7221 */ /* 0x000fc80000010000 */
[----:B------:R-:W-:-:S05]  /*29d0*/  IMAD.X R31, R27, 0x1, R45, P2 ;  /* 0x000000011b1f7824 */ /* 0x000fca00010e062d */
[----:B------:R1:W5:Y:S01]  /*29e0*/  LDG.E.U16 R44, [R30.64] ;  /* 0x0000000c1e2c7981 */ /* 0x000362000c1e1500 */
[----:B----4-:R-:W-:-:S05]  /*29f0*/  PRMT R29, RZ, 0x5410, R29 ;  /* 0x00005410ff1d7816 */ /* 0x010fca000000001d */
[----:B------:R-:W-:Y:S01]  /*2a00*/  FADD.FTZ R25, R28, R29 ;  /* 0x0000001d1c197221 */ /* 0x000fe20000010000 */
[----:B------:R-:W-:Y:S02]  /*2a10*/  IADD3 R28, P2, R30, R33, RZ ;  /* 0x000000211e1c7210 */ /* 0x000fe40007f5e0ff */
[----:B------:R-:W-:-:S03]  /*2a20*/  PRMT R32, RZ, 0x5410, R32 ;  /* 0x00005410ff207816 */ /* 0x000fc60000000020 */
[----:B------:R-:W-:Y:S02]  /*2a30*/  IMAD.X R29, R31, 0x1, R45, P2 ;  /* 0x000000011f1d7824 */ /* 0x000fe400010e062d */
[----:B------:R-:W-:-:S03]  /*2a40*/  FADD.FTZ R25, R25, R32 ;  /* 0x0000002019197221 */ /* 0x000fc60000010000 */
[----:B------:R4:W4:Y:S01]  /*2a50*/  LDG.E.U16 R32, [R28.64] ;  /* 0x0000000c1c207981 */ /* 0x000922000c1e1500 */
[----:B--2---:R-:W-:-:S05]  /*2a60*/  PRMT R24, RZ, 0x5410, R24 ;  /* 0x00005410ff187816 */ /* 0x004fca0000000018 */
[----:B0-----:R-:W-:Y:S01]  /*2a70*/  FADD.FTZ R26, R25, R24 ;  /* 0x00000018191a7221 */ /* 0x001fe20000010000 */
[----:B------:R-:W-:Y:S02]  /*2a80*/  IADD3 R24, P2, R28, R33, RZ ;  /* 0x000000211c187210 */ /* 0x000fe40007f5e0ff */
[----:B---3--:R-:W-:-:S03]  /*2a90*/  PRMT R27, RZ, 0x5410, R42 ;  /* 0x00005410ff1b7816 */ /* 0x008fc6000000002a */
[----:B------:R-:W-:Y:S02]  /*2aa0*/  IMAD.X R25, R29, 0x1, R45, P2 ;  /* 0x000000011d197824 */ /* 0x000fe400010e062d */
[----:B------:R-:W-:Y:S01]  /*2ab0*/  FADD.FTZ R42, R26, R27 ;  /* 0x0000001b1a2a7221 */ /* 0x000fe20000010000 */
[----:B------:R-:W-:Y:S02]  /*2ac0*/  IADD3 R26, P2, R24, R33, RZ ;  /* 0x00000021181a7210 */ /* 0x000fe40007f5e0ff */
[----:B------:R5:W2:Y:S02]  /*2ad0*/  LDG.E.U16 R24, [R24.64] ;  /* 0x0000000c18187981 */ /* 0x000aa4000c1e1500 */
[----:B------:R-:W-:Y:S02]  /*2ae0*/  IADD3.X R27, R25, R45, RZ, P2, !PT ;  /* 0x0000002d191b7210 */ /* 0x000fe400017fe4ff */
[----:B-1----:R-:W-:-:S03]  /*2af0*/  IADD3 R30, P2, R26, R33, RZ ;  /* 0x000000211a1e7210 */ /* 0x002fc60007f5e0ff */
[----:B------:R0:W3:Y:S02]  /*2b00*/  LDG.E.U16 R26, [R26.64] ;  /* 0x0000000c1a1a7981 */ /* 0x0000e4000c1e1500 */
[----:B------:R-:W-:Y:S01]  /*2b10*/  IMAD.X R31, R27, 0x1, R45, P2 ;  /* 0x000000011b1f7824 */ /* 0x000fe200010e062d */
[----:B-----5:R-:W-:-:S05]  /*2b20*/  PRMT R25, RZ, 0x5410, R44 ;  /* 0x00005410ff197816 */ /* 0x020fca000000002c */
[----:B------:R-:W-:Y:S02]  /*2b30*/  FADD.FTZ R44, R42, R25 ;  /* 0x000000192a2c7221 */ /* 0x000fe40000010000 */
[----:B------:R1:W5:Y:S01]  /*2b40*/  LDG.E.U16 R42, [R30.64] ;  /* 0x0000000c1e2a7981 */ /* 0x000362000c1e1500 */
[----:B----4-:R-:W-:-:S05]  /*2b50*/  IADD3 R28, P2, R30, R33, RZ ;  /* 0x000000211e1c7210 */ /* 0x010fca0007f5e0ff */
[----:B------:R-:W-:Y:S01]  /*2b60*/  IMAD.X R29, R31, 0x1, R45, P2 ;  /* 0x000000011f1d7824 */ /* 0x000fe200010e062d */
[----:B------:R-:W-:-:S04]  /*2b70*/  PRMT R25, RZ, 0x5410, R32 ;  /* 0x00005410ff197816 */ /* 0x000fc80000000020 */
[----:B------:R4:W4:Y:S01]  /*2b80*/  LDG.E.U16 R32, [R28.64] ;  /* 0x0000000c1c207981 */ /* 0x000922000c1e1500 */
[----:B------:R-:W-:Y:S01]  /*2b90*/  FADD.FTZ R25, R44, R25 ;  /* 0x000000192c197221 */ /* 0x000fe20000010000 */
[----:B--2---:R-:W-:-:S05]  /*2ba0*/  PRMT R24, RZ, 0x5410, R24 ;  /* 0x00005410ff187816 */ /* 0x004fca0000000018 */
[----:B0-----:R-:W-:Y:S01]  /*2bb0*/  FADD.FTZ R27, R25, R24 ;  /* 0x00000018191b7221 */ /* 0x001fe20000010000 */
[----:B------:R-:W-:Y:S02]  /*2bc0*/  IADD3 R24, P2, R28, R33, RZ ;  /* 0x000000211c187210 */ /* 0x000fe40007f5e0ff */
[----:B---3--:R-:W-:-:S03]  /*2bd0*/  PRMT R26, RZ, 0x5410, R26 ;  /* 0x00005410ff1a7816 */ /* 0x008fc6000000001a */
[--C-:B------:R-:W-:Y:S02]  /*2be0*/  IMAD.X R25, R29, 0x1, R45.reuse, P2 ;  /* 0x000000011d197824 */ /* 0x100fe400010e062d */
[----:B-1----:R-:W-:Y:S01]  /*2bf0*/  FADD.FTZ R30, R27, R26 ;  /* 0x0000001a1b1e7221 */ /* 0x002fe20000010000 */
[----:B------:R-:W-:Y:S02]  /*2c00*/  IADD3 R26, P2, R24, R33, RZ ;  /* 0x00000021181a7210 */ /* 0x000fe40007f5e0ff */
[----:B------:R5:W2:Y:S03]  /*2c10*/  LDG.E.U16 R24, [R24.64] ;  /* 0x0000000c18187981 */ /* 0x000aa6000c1e1500 */
[----:B------:R-:W-:Y:S01]  /*2c20*/  IMAD.X R27, R25, 0x1, R45, P2 ;  /* 0x00000001191b7824 */ /* 0x000fe200010e062d */
[----:B-----5:R-:W-:-:S05]  /*2c30*/  PRMT R25, RZ, 0x5410, R42 ;  /* 0x00005410ff197816 */ /* 0x020fca000000002a */
[----:B------:R-:W-:Y:S01]  /*2c40*/  FADD.FTZ R42, R30, R25 ;  /* 0x000000191e2a7221 */ /* 0x000fe20000010000 */
[-C--:B------:R-:W-:Y:S02]  /*2c50*/  IADD3 R30, P2, R26, R33.reuse, RZ ;  /* 0x000000211a1e7210 */ /* 0x080fe40007f5e0ff */
[----:B------:R2:W3:Y:S03]  /*2c60*/  LDG.E.U16 R26, [R26.64] ;  /* 0x0000000c1a1a7981 */ /* 0x0004e6000c1e1500 */
[--C-:B------:R-:W-:Y:S01]  /*2c70*/  IMAD.X R31, R27, 0x1, R45.reuse, P2 ;  /* 0x000000011b1f7824 */ /* 0x100fe200010e062d */
[----:B----4-:R-:W-:Y:S02]  /*2c80*/  IADD3 R28, P2, R30, R33, RZ ;  /* 0x000000211e1c7210 */ /* 0x010fe40007f5e0ff */
[----:B------:R-:W-:Y:S02]  /*2c90*/  PRMT R25, RZ, 0x5410, R32 ;  /* 0x00005410ff197816 */ /* 0x000fe40000000020 */
[----:B------:R-:W4:Y:S01]  /*2ca0*/  LDG.E.U16 R30, [R30.64] ;  /* 0x0000000c1e1e7981 */ /* 0x000f22000c1e1500 */
[----:B------:R-:W-:-:S02]  /*2cb0*/  IMAD.X R29, R31, 0x1, R45, P2 ;  /* 0x000000011f1d7824 */ /* 0x000fc400010e062d */
[----:B------:R-:W-:-:S03]  /*2cc0*/  FADD.FTZ R42, R42, R25 ;  /* 0x000000192a2a7221 */ /* 0x000fc60000010000 */
[----:B------:R-:W5:Y:S01]  /*2cd0*/  LDG.E.U16 R25, [R28.64] ;  /* 0x0000000c1c197981 */ /* 0x000f62000c1e1500 */
[----:B------:R-:W-:-:S04]  /*2ce0*/  IADD3 R41, R41, -0x10, RZ ;  /* 0xfffffff029297810 */ /* 0x000fc80007ffe0ff */
[----:B------:R-:W-:Y:S02]  /*2cf0*/  ISETP.GT.AND P2, PT, R41, 0xb, PT ;  /* 0x0000000b2900780c */ /* 0x000fe40003f44270 */
[----:B------:R-:W-:Y:S02]  /*2d00*/  IADD3 R36, R36, 0x10, RZ ;  /* 0x0000001024247810 */ /* 0x000fe40007ffe0ff */
[----:B--2---:R-:W-:-:S05]  /*2d10*/  PRMT R27, RZ, 0x5410, R24 ;  /* 0x00005410ff1b7816 */ /* 0x004fca0000000018 */
[----:B------:R-:W-:Y:S01]  /*2d20*/  FADD.FTZ R42, R42, R27 ;  /* 0x0000001b2a2a7221 */ /* 0x000fe20000010000 */
[----:B------:R-:W-:Y:S02]  /*2d30*/  IADD3 R24, P3, R28, R33, RZ ;  /* 0x000000211c187210 */ /* 0x000fe40007f7e0ff */
[----:B---3--:R-:W-:-:S05]  /*2d40*/  PRMT R27, RZ, 0x5410, R26 ;  /* 0x00005410ff1b7816 */ /* 0x008fca000000001a */
[----:B------:R-:W-:Y:S01]  /*2d50*/  FADD.FTZ R27, R42, R27 ;  /* 0x0000001b2a1b7221 */ /* 0x000fe20000010000 */
[----:B----4-:R-:W-:-:S05]  /*2d60*/  PRMT R30, RZ, 0x5410, R30 ;  /* 0x00005410ff1e7816 */ /* 0x010fca000000001e */
[----:B------:R-:W-:Y:S01]  /*2d70*/  FADD.FTZ R27, R27, R30 ;  /* 0x0000001e1b1b7221 */ /* 0x000fe20000010000 */
[----:B-----5:R-:W-:-:S05]  /*2d80*/  PRMT R28, RZ, 0x5410, R25 ;  /* 0x00005410ff1c7816 */ /* 0x020fca0000000019 */
[----:B------:R-:W-:Y:S02]  /*2d90*/  FADD.FTZ R28, R27, R28 ;  /* 0x0000001c1b1c7221 */ /* 0x000fe40000010000 */
[----:B------:R-:W-:Y:S01]  /*2da0*/  IMAD.X R27, R29, 0x1, R45, P3 ;  /* 0x000000011d1b7824 */ /* 0x000fe200018e062d */
[----:B------:R-:W-:Y:S05]  /*2db0*/  @P2 BRA `(.L_x_790) ;  /* 0xfffffab000002947 */ /* 0x000fea000383ffff */
.L_x_789:
[----:B------:R-:W-:Y:S05]  /*2dc0*/  BSYNC B6 ;  /* 0x0000000000067941 */ /* 0x000fea0003800000 */
.L_x_788:
[----:B------:R-:W-:Y:S01]  /*2dd0*/  IADD3 R25, R41, 0x1, RZ ;  /* 0x0000000129197810 */ /* 0x000fe20007ffe0ff */
[----:B------:R-:W-:Y:S03]  /*2de0*/  BSSY B6, `(.L_x_791) ;  /* 0x0000033000067945 */ /* 0x000fe60003800000 */
[----:B------:R-:W-:-:S13]  /*2df0*/  ISETP.GT.AND P2, PT, R25, 0x4, PT ;  /* 0x000000041900780c */ /* 0x000fda0003f44270 */
[----:B------:R-:W-:Y:S05]  /*2e00*/  @!P2 BRA `(.L_x_792) ;  /* 0x000003000000a947 */ /* 0x000fea0003800000 */
[----:B------:R-:W-:Y:S01]  /*2e10*/  MOV R26, R24 ;  /* 0x00000018001a7202 */ /* 0x000fe20000000f00 */
[----:B------:R-:W-:-:S04]  /*2e20*/  ULDC.64 UR10, c[0x0][0x1b0] ;  /* 0x00006c00000a7ab9 */ /* 0x000fc80000000a00 */
[----:B------:R0:W2:Y:S01]  /*2e30*/  LDG.E.U16 R29, [R26.64] ;  /* 0x0000000c1a1d7981 */ /* 0x0000a2000c1e1500 */
[----:B------:R-:W-:Y:S02]  /*2e40*/  USHF.L.U32 UR16, UR10, 0x1, URZ ;  /* 0x000000010a107899 */ /* 0x000fe4000800063f */
[----:B------:R-:W-:Y:S02]  /*2e50*/  UMOV UR9, 0x1 ;  /* 0x0000000100097882 */ /* 0x000fe40000000000 */
[----:B------:R-:W-:Y:S02]  /*2e60*/  USHF.L.U64.HI UR9, UR10, UR9, UR11 ;  /* 0x000000090a097299 */ /* 0x000fe4000801020b */
[----:B------:R-:W-:-:S04]  /*2e70*/  IADD3 R24, P0, R24, UR16, RZ ;  /* 0x0000001018187c10 */ /* 0x000fc8000ff1e0ff */
[----:B------:R-:W-:Y:S02]  /*2e80*/  IADD3.X R25, R27, UR9, RZ, P0, !PT ;  /* 0x000000091b197c10 */ /* 0x000fe400087fe4ff */
[----:B------:R-:W-:-:S03]  /*2e90*/  IADD3 R32, P0, R24, UR16, RZ ;  /* 0x0000001018207c10 */ /* 0x000fc6000ff1e0ff */
[----:B------:R1:W3:Y:S01]  /*2ea0*/  LDG.E.U16 R44, [R24.64] ;  /* 0x0000000c182c7981 */ /* 0x0002e2000c1e1500 */
[----:B------:R-:W-:Y:S02]  /*2eb0*/  IADD3.X R33, R25, UR9, RZ, P0, !PT ;  /* 0x0000000919217c10 */ /* 0x000fe400087fe4ff */
[----:B------:R-:W-:-:S03]  /*2ec0*/  IADD3 R30, P0, R32, UR16, RZ ;  /* 0x00000010201e7c10 */ /* 0x000fc6000ff1e0ff */
[----:B------:R4:W5:Y:S01]  /*2ed0*/  LDG.E.U16 R42, [R32.64] ;  /* 0x0000000c202a7981 */ /* 0x000962000c1e1500 */
[----:B------:R-:W-:Y:S02]  /*2ee0*/  IADD3.X R31, R33, UR9, RZ, P0, !PT ;  /* 0x00000009211f7c10 */ /* 0x000fe400087fe4ff */
[----:B0-----:R-:W-:-:S03]  /*2ef0*/  IADD3 R26, P0, R30, UR16, RZ ;  /* 0x000000101e1a7c10 */ /* 0x001fc6000ff1e0ff */
[----:B------:R-:W5:Y:S01]  /*2f00*/  LDG.E.U16 R30, [R30.64] ;  /* 0x0000000c1e1e7981 */ /* 0x000f62000c1e1500 */
[----:B------:R-:W-:Y:S02]  /*2f10*/  IADD3.X R27, R31, UR9, RZ, P0, !PT ;  /* 0x000000091f1b7c10 */ /* 0x000fe400087fe4ff */
[----:B-1----:R-:W-:-:S03]  /*2f20*/  IADD3 R24, P0, R26, UR16, RZ ;  /* 0x000000101a187c10 */ /* 0x002fc6000ff1e0ff */
[----:B------:R0:W5:Y:S01]  /*2f30*/  LDG.E.U16 R26, [R26.64] ;  /* 0x0000000c1a1a7981 */ /* 0x000162000c1e1500 */
[----:B------:R-:W-:Y:S02]  /*2f40*/  IADD3.X R25, R27, UR9, RZ, P0, !PT ;  /* 0x000000091b197c10 */ /* 0x000fe400087fe4ff */
[----:B--2---:R-:W-:-:S05]  /*2f50*/  PRMT R29, RZ, 0x5410, R29 ;  /* 0x00005410ff1d7816 */ /* 0x004fca000000001d */
[----:B------:R-:W-:Y:S01]  /*2f60*/  FADD.FTZ R45, R28, R29 ;  /* 0x0000001d1c2d7221 */ /* 0x000fe20000010000 */
[----:B------:R-:W-:Y:S02]  /*2f70*/  IADD3 R28, P0, R24, UR16, RZ ;  /* 0x00000010181c7c10 */ /* 0x000fe4000ff1e0ff */
[----:B------:R5:W2:Y:S02]  /*2f80*/  LDG.E.U16 R24, [R24.64] ;  /* 0x0000000c18187981 */ /* 0x000aa4000c1e1500 */
[----:B------:R-:W-:Y:S02]  /*2f90*/  IADD3.X R29, R25, UR9, RZ, P0, !PT ;  /* 0x00000009191d7c10 */ /* 0x000fe400087fe4ff */
[----:B----4-:R-:W-:-:S03]  /*2fa0*/  IADD3 R32, P0, R28, UR16, RZ ;  /* 0x000000101c207c10 */ /* 0x010fc6000ff1e0ff */
[----:B------:R-:W4:Y:S01]  /*2fb0*/  LDG.E.U16 R28, [R28.64] ;  /* 0x0000000c1c1c7981 */ /* 0x000f22000c1e1500 */
[----:B------:R-:W-:-:S05]  /*2fc0*/  IADD3.X R33, R29, UR9, RZ, P0, !PT ;  /* 0x000000091d217c10 */ /* 0x000fca00087fe4ff */
[----:B0-----:R-:W4:Y:S01]  /*2fd0*/  LDG.E.U16 R27, [R32.64] ;  /* 0x0000000c201b7981 */ /* 0x001f22000c1e1500 */
[----:B---3--:R-:W-:Y:S02]  /*2fe0*/  PRMT R44, RZ, 0x5410, R44 ;  /* 0x00005410ff2c7816 */ /* 0x008fe4000000002c */
[----:B-----5:R-:W-:-:S03]  /*2ff0*/  PRMT R25, RZ, 0x5410, R42 ;  /* 0x00005410ff197816 */ /* 0x020fc6000000002a */
[----:B------:R-:W-:-:S04]  /*3000*/  FADD.FTZ R44, R45, R44 ;  /* 0x0000002c2d2c7221 */ /* 0x000fc80000010000 */
[----:B------:R-:W-:Y:S01]  /*3010*/  FADD.FTZ R44, R44, R25 ;  /* 0x000000192c2c7221 */ /* 0x000fe20000010000 */
[----:B------:R-:W-:Y:S02]  /*3020*/  PRMT R25, RZ, 0x5410, R30 ;  /* 0x00005410ff197816 */ /* 0x000fe4000000001e */
[----:B------:R-:W-:-:S03]  /*3030*/  PRMT R26, RZ, 0x5410, R26 ;  /* 0x00005410ff1a7816 */ /* 0x000fc6000000001a */
[----:B------:R-:W-:-:S04]  /*3040*/  FADD.FTZ R25, R44, R25 ;  /* 0x000000192c197221 */ /* 0x000fc80000010000 */
[----:B------:R-:W-:Y:S01]  /*3050*/  FADD.FTZ R25, R25, R26 ;  /* 0x0000001a19197221 */ /* 0x000fe20000010000 */
[----:B------:R-:W-:Y:S02]  /*3060*/  PLOP3.LUT P0, PT, PT, PT, PT, 0x8, 0x0 ;  /* 0x000000000000781c */ /* 0x000fe40003f0e170 */
[----:B------:R-:W-:Y:S02]  /*3070*/  IADD3 R36, R36, 0x8, RZ ;  /* 0x0000000824247810 */ /* 0x000fe40007ffe0ff */
[----:B------:R-:W-:Y:S02]  /*3080*/  IADD3 R41, R41, -0x8, RZ ;  /* 0xfffffff829297810 */ /* 0x000fe40007ffe0ff */
[----:B--2---:R-:W-:-:S05]  /*3090*/  PRMT R24, RZ, 0x5410, R24 ;  /* 0x00005410ff187816 */ /* 0x004fca0000000018 */
[----:B------:R-:W-:Y:S01]  /*30a0*/  FADD.FTZ R24, R25, R24 ;  /* 0x0000001819187221 */ /* 0x000fe20000010000 */
[----:B----4-:R-:W-:-:S05]  /*30b0*/  PRMT R25, RZ, 0x5410, R28 ;  /* 0x00005410ff197816 */ /* 0x010fca000000001c */
[----:B------:R-:W-:Y:S01]  /*30c0*/  FADD.FTZ R25, R24, R25 ;  /* 0x0000001918197221 */ /* 0x000fe20000010000 */
[----:B------:R-:W-:Y:S02]  /*30d0*/  PRMT R28, RZ, 0x5410, R27 ;  /* 0x00005410ff1c7816 */ /* 0x000fe4000000001b */
[----:B------:R-:W-:-:S03]  /*30e0*/  IADD3 R24, P2, R32, UR16, RZ ;  /* 0x0000001020187c10 */ /* 0x000fc6000ff5e0ff */
[----:B------:R-:W-:Y:S01]  /*30f0*/  FADD.FTZ R28, R25, R28 ;  /* 0x0000001c191c7221 */ /* 0x000fe20000010000 */
[----:B------:R-:W-:-:S04]  /*3100*/  IADD3.X R27, R33, UR9, RZ, P2, !PT ;  /* 0x00000009211b7c10 */ /* 0x000fc800097fe4ff */
.L_x_792:
[----:B------:R-:W-:Y:S05]  /*3110*/  BSYNC B6 ;  /* 0x0000000000067941 */ /* 0x000fea0003800000 */
.L_x_791:
[----:B------:R-:W-:-:S13]  /*3120*/  ISETP.NE.OR P0, PT, R41, -0x1, P0 ;  /* 0xffffffff2900780c */ /* 0x000fda0000705670 */
[----:B------:R-:W-:Y:S01]  /*3130*/  @!P0 BREAK B5 ;  /* 0x0000000000058942 */ /* 0x000fe20003800000 */
[----:B------:R-:W-:Y:S05]  /*3140*/  @!P0 BRA `(.L_x_785) ;  /* 0x000001e000008947 */ /* 0x000fea0003800000 */
.L_x_787:
[----:B------:R-:W-:Y:S05]  /*3150*/  BSYNC B5 ;  /* 0x0000000000057941 */ /* 0x000fea0003800000 */
.L_x_786:
[----:B------:R-:W-:Y:S02]  /*3160*/  IMAD.MOV.U32 R29, RZ, RZ, c[0x0][0x1b0] ;  /* 0x00006c00ff1d7624 */ /* 0x000fe400078e00ff */
[----:B------:R-:W-:-:S05]  /*3170*/  IMAD.MOV.U32 R26, RZ, RZ, 0x1 ;  /* 0x00000001ff1a7424 */ /* 0x000fca00078e00ff */
[C---:B------:R-:W-:Y:S01]  /*3180*/  SHF.L.U64.HI R45, R29.reuse, R26, c[0x0][0x1b4] ;  /* 0x00006d001d2d7619 */ /* 0x040fe2000001021a */
[----:B------:R-:W-:-:S05]  /*3190*/  IMAD.SHL.U32 R29, R29, 0x2, RZ ;  /* 0x000000021d1d7824 */ /* 0x000fca00078e00ff */
.L_x_793:
[----:B------:R-:W-:Y:S01]  /*31a0*/  IADD3 R30, P0, R24, R29, RZ ;  /* 0x0000001d181e7210 */ /* 0x000fe20007f1e0ff */
[----:B------:R-:W-:-:S04]  /*31b0*/  IMAD.MOV.U32 R25, RZ, RZ, R27 ;  /* 0x000000ffff197224 */ /* 0x000fc800078e001b */
[--C-:B------:R-:W-:Y:S01]  /*31c0*/  IMAD.X R31, R27, 0x1, R45.reuse, P0 ;  /* 0x000000011b1f7824 */ /* 0x100fe200000e062d */
[-C--:B------:R-:W-:Y:S01]  /*31d0*/  IADD3 R26, P0, R30, R29.reuse, RZ ;  /* 0x0000001d1e1a7210 */ /* 0x080fe20007f1e0ff */
[----:B------:R-:W2:Y:S04]  /*31e0*/  LDG.E.U16 R24, [R24.64] ;  /* 0x0000000c18187981 */ /* 0x000ea8000c1e1500 */
[--C-:B------:R-:W-:Y:S01]  /*31f0*/  IMAD.X R27, R31, 0x1, R45.reuse, P0 ;  /* 0x000000011f1b7824 */ /* 0x100fe200000e062d */
[----:B------:R-:W-:Y:S01]  /*3200*/  IADD3 R32, P0, R26, R29, RZ ;  /* 0x0000001d1a207210 */ /* 0x000fe20007f1e0ff */
[----:B------:R-:W3:Y:S04]  /*3210*/  LDG.E.U16 R30, [R30.64] ;  /* 0x0000000c1e1e7981 */ /* 0x000ee8000c1e1500 */
[----:B------:R-:W-:Y:S01]  /*3220*/  IMAD.X R33, R27, 0x1, R45, P0 ;  /* 0x000000011b217824 */ /* 0x000fe200000e062d */
[----:B------:R0:W4:Y:S04]  /*3230*/  LDG.E.U16 R26, [R26.64] ;  /* 0x0000000c1a1a7981 */ /* 0x000128000c1e1500 */
[----:B------:R-:W5:Y:S01]  /*3240*/  LDG.E.U16 R42, [R32.64] ;  /* 0x0000000c202a7981 */ /* 0x000f62000c1e1500 */
[----:B------:R-:W-:-:S02]  /*3250*/  IADD3 R41, R41, -0x4, RZ ;  /* 0xfffffffc29297810 */ /* 0x000fc40007ffe0ff */
[----:B------:R-:W-:Y:S02]  /*3260*/  IADD3 R36, R36, 0x4, RZ ;  /* 0x0000000424247810 */ /* 0x000fe40007ffe0ff */
[----:B------:R-:W-:Y:S02]  /*3270*/  ISETP.NE.AND P0, PT, R41, -0x1, PT ;  /* 0xffffffff2900780c */ /* 0x000fe40003f05270 */
[----:B--2---:R-:W-:Y:S02]  /*3280*/  PRMT R25, RZ, 0x5410, R24 ;  /* 0x00005410ff197816 */ /* 0x004fe40000000018 */
[----:B------:R-:W-:-:S03]  /*3290*/  IADD3 R24, P2, R32, R29, RZ ;  /* 0x0000001d20187210 */ /* 0x000fc60007f5e0ff */
[----:B------:R-:W-:Y:S01]  /*32a0*/  FADD.FTZ R28, R25, R28 ;  /* 0x0000001c191c7221 */ /* 0x000fe20000010000 */
[----:B---3--:R-:W-:Y:S02]  /*32b0*/  PRMT R25, RZ, 0x5410, R30 ;  /* 0x00005410ff197816 */ /* 0x008fe4000000001e */
[----:B0-----:R-:W-:Y:S02]  /*32c0*/  IADD3.X R27, R33, R45, RZ, P2, !PT ;  /* 0x0000002d211b7210 */ /* 0x001fe400017fe4ff */
[----:B----4-:R-:W-:Y:S01]  /*32d0*/  PRMT R26, RZ, 0x5410, R26 ;  /* 0x00005410ff1a7816 */ /* 0x010fe2000000001a */
[----:B------:R-:W-:Y:S01]  /*32e0*/  FADD.FTZ R25, R28, R25 ;  /* 0x000000191c197221 */ /* 0x000fe20000010000 */
[----:B-----5:R-:W-:-:S03]  /*32f0*/  PRMT R42, RZ, 0x5410, R42 ;  /* 0x00005410ff2a7816 */ /* 0x020fc6000000002a */
[----:B------:R-:W-:-:S04]  /*3300*/  FADD.FTZ R25, R25, R26 ;  /* 0x0000001a19197221 */ /* 0x000fc80000010000 */
[----:B------:R-:W-:Y:S01]  /*3310*/  FADD.FTZ R28, R25, R42 ;  /* 0x0000002a191c7221 */ /* 0x000fe20000010000 */
[----:B------:R-:W-:Y:S05]  /*3320*/  @P0 BRA `(.L_x_793) ;  /* 0xfffffe7000000947 */ /* 0x000fea000383ffff */
.L_x_785:
[----:B------:R-:W-:Y:S05]  /*3330*/  BSYNC B4 ;  /* 0x0000000000047941 */ /* 0x000fea0003800000 */
.L_x_784:
[----:B------:R-:W-:-:S13]  /*3340*/  LOP3.LUT P0, RZ, R14, 0x3, RZ, 0xc0, !PT ;  /* 0x000000030eff7812 */ /* 0x000fda000780c0ff */
[----:B------:R-:W-:Y:S05]  /*3350*/  @!P0 BRA `(.L_x_783) ;  /* 0x0000026000008947 */ /* 0x000fea0003800000 */
[----:B------:R-:W-:Y:S02]  /*3360*/  IMAD.IADD R27, R36, 0x1, R13 ;  /* 0x00000001241b7824 */ /* 0x000fe400078e020d */
[----:B------:R-:W-:-:S03]  /*3370*/  IMAD.MOV.U32 R42, RZ, RZ, R22 ;  /* 0x000000ffff2a7224 */ /* 0x000fc600078e0016 */
[----:B------:R-:W-:Y:S01]  /*3380*/  SHF.R.S32.HI R23, RZ, 0x1f, R27 ;  /* 0x0000001fff177819 */ /* 0x000fe2000001141b */
[----:B------:R-:W-:-:S04]  /*3390*/  IMAD.WIDE.U32 R24, R27, c[0x0][0x1b0], R42 ;  /* 0x00006c001b187a25 */ /* 0x000fc800078e002a */
[----:B------:R-:W-:Y:S01]  /*33a0*/  IMAD R26, R23, c[0x0][0x1b0], RZ ;  /* 0x00006c00171a7a24 */ /* 0x000fe200078e02ff */
[----:B------:R-:W-:-:S03]  /*33b0*/  LEA R22, P0, R24, c[0x0][0x160], 0x1 ;  /* 0x0000580018167a11 */ /* 0x000fc600078008ff */
[----:B------:R-:W-:-:S04]  /*33c0*/  IMAD R23, R27, c[0x0][0x1b4], R26 ;  /* 0x00006d001b177a24 */ /* 0x000fc800078e021a */
[----:B------:R-:W-:-:S05]  /*33d0*/  IMAD.IADD R23, R25, 0x1, R23 ;  /* 0x0000000119177824 */ /* 0x000fca00078e0217 */
[----:B------:R-:W-:-:S05]  /*33e0*/  LEA.HI.X R23, R24, c[0x0][0x164], R23, 0x1, P0 ;  /* 0x0000590018177a11 */ /* 0x000fca00000f0c17 */
[----:B------:R-:W2:Y:S01]  /*33f0*/  LDG.E.U16 R22, [R22.64] ;  /* 0x0000000c16167981 */ /* 0x000ea2000c1e1500 */
[----:B------:R-:W-:-:S04]  /*3400*/  LOP3.LUT R24, R14, 0x3, RZ, 0xc0, !PT ;  /* 0x000000030e187812 */ /* 0x000fc800078ec0ff */
[----:B------:R-:W-:Y:S02]  /*3410*/  ISETP.NE.AND P0, PT, R24, 0x1, PT ;  /* 0x000000011800780c */ /* 0x000fe40003f05270 */
[----:B--2---:R-:W-:-:S05]  /*3420*/  PRMT R23, RZ, 0x5410, R22 ;  /* 0x00005410ff177816 */ /* 0x004fca0000000016 */
[----:B------:R-:W-:-:S06]  /*3430*/  FADD.FTZ R28, R28, R23 ;  /* 0x000000171c1c7221 */ /* 0x000fcc0000010000 */
[----:B------:R-:W-:Y:S05]  /*3440*/  @!P0 BRA `(.L_x_783) ;  /* 0x0000017000008947 */ /* 0x000fea0003800000 */
[----:B------:R-:W-:Y:S02]  /*3450*/  ISETP.NE.AND P0, PT, R24, 0x2, PT ;  /* 0x000000021800780c */ /* 0x000fe40003f05270 */
[----:B------:R-:W-:-:S04]  /*3460*/  IADD3 R23, R27, 0x1, RZ ;  /* 0x000000011b177810 */ /* 0x000fc80007ffe0ff */
[----:B------:R-:W-:Y:S01]  /*3470*/  SHF.R.S32.HI R22, RZ, 0x1f, R23 ;  /* 0x0000001fff167819 */ /* 0x000fe20000011417 */
[----:B------:R-:W-:-:S04]  /*3480*/  IMAD.WIDE.U32 R30, R23, c[0x0][0x1b0], R42 ;  /* 0x00006c00171e7a25 */ /* 0x000fc800078e002a */
[----:B------:R-:W-:Y:S02]  /*3490*/  IMAD R22, R22, c[0x0][0x1b0], RZ ;  /* 0x00006c0016167a24 */ /* 0x000fe400078e02ff */
[----:B------:R-:W-:Y:S02]  /*34a0*/  @P0 IADD3 R27, R27, 0x2, RZ ;  /* 0x000000021b1b0810 */ /* 0x000fe40007ffe0ff */
[----:B------:R-:W-:Y:S02]  /*34b0*/  IMAD R23, R23, c[0x0][0x1b4], R22 ;  /* 0x00006d0017177a24 */ /* 0x000fe400078e0216 */
[----:B------:R-:W-:Y:S02]  /*34c0*/  @P0 SHF.R.S32.HI R24, RZ, 0x1f, R27 ;  /* 0x0000001fff180819 */ /* 0x000fe4000001141b */
[----:B------:R-:W-:-:S03]  /*34d0*/  IMAD.IADD R23, R31, 0x1, R23 ;  /* 0x000000011f177824 */ /* 0x000fc600078e0217 */
[----:B------:R-:W-:Y:S02]  /*34e0*/  @P0 IMAD R26, R24, c[0x0][0x1b0], RZ ;  /* 0x00006c00181a0a24 */ /* 0x000fe400078e02ff */
[----:B------:R-:W-:-:S04]  /*34f0*/  @P0 IMAD.WIDE.U32 R24, R27, c[0x0][0x1b0], R42 ;  /* 0x00006c001b180a25 */ /* 0x000fc800078e002a */
[----:B------:R-:W-:Y:S01]  /*3500*/  @P0 IMAD R29, R27, c[0x0][0x1b4], R26 ;  /* 0x00006d001b1d0a24 */ /* 0x000fe200078e021a */
[----:B------:R-:W-:Y:S02]  /*3510*/  LEA R26, P2, R30, c[0x0][0x160], 0x1 ;  /* 0x000058001e1a7a11 */ /* 0x000fe400078408ff */
[----:B------:R-:W-:Y:S02]  /*3520*/  @P0 LEA R22, P3, R24, c[0x0][0x160], 0x1 ;  /* 0x0000580018160a11 */ /* 0x000fe400078608ff */
[----:B------:R-:W-:Y:S01]  /*3530*/  LEA.HI.X R27, R30, c[0x0][0x164], R23, 0x1, P2 ;  /* 0x000059001e1b7a11 */ /* 0x000fe200010f0c17 */
[----:B------:R-:W-:-:S04]  /*3540*/  @P0 IMAD.IADD R23, R25, 0x1, R29 ;  /* 0x0000000119170824 */ /* 0x000fc800078e021d */
[----:B------:R-:W2:Y:S01]  /*3550*/  LDG.E.U16 R26, [R26.64] ;  /* 0x0000000c1a1a7981 */ /* 0x000ea2000c1e1500 */
[----:B------:R-:W-:-:S05]  /*3560*/  @P0 LEA.HI.X R23, R24, c[0x0][0x164], R23, 0x1, P3 ;  /* 0x0000590018170a11 */ /* 0x000fca00018f0c17 */
[----:B------:R2:W3:Y:S02]  /*3570*/  @P0 LDG.E.U16 R22, [R22.64] ;  /* 0x0000000c16160981 */ /* 0x0004e4000c1e1500 */
[----:B--2---:R-:W-:-:S05]  /*3580*/  PRMT R23, RZ, 0x5410, R26 ;  /* 0x00005410ff177816 */ /* 0x004fca000000001a */
[----:B------:R-:W-:Y:S01]  /*3590*/  FADD.FTZ R28, R28, R23 ;  /* 0x000000171c1c7221 */ /* 0x000fe20000010000 */
[----:B---3--:R-:W-:-:S05]  /*35a0*/  @P0 PRMT R23, RZ, 0x5410, R22 ;  /* 0x00005410ff170816 */ /* 0x008fca0000000016 */
[----:B------:R-:W-:Y:S02]  /*35b0*/  @P0 FADD.FTZ R28, R28, R23 ;  /* 0x000000171c1c0221 */ /* 0x000fe40000010000 */
.L_x_783:
[----:B------:R-:W-:Y:S05]  /*35c0*/  BSYNC B3 ;  /* 0x0000000000037941 */ /* 0x000fea0003800000 */
.L_x_782:
[----:B------:R-:W-:-:S04]  /*35d0*/  IADD3 R39, R39, 0x1, RZ ;  /* 0x0000000127277810 */ /* 0x000fc80007ffe0ff */
[----:B------:R-:W-:-:S13]  /*35e0*/  ISETP.GE.AND P0, PT, R39, R11, PT ;  /* 0x0000000b2700720c */ /* 0x000fda0003f06270 */
[----:B------:R-:W-:Y:S01]  /*35f0*/  @P0 CALL.REL.NOINC `(.L_x_781) ;  /* 0x0000001000000944 */ /* 0x000fe20003c00000 */
[----:B------:R-:W-:Y:S05]  /*3600*/  BRA `(.L_x_794) ;  /* 0xfffff07000007947 */ /* 0x000fea000383ffff */
.L_x_781:
[----:B------:R-:W-:Y:S05]  /*3610*/  BSYNC B2 ;  /* 0x0000000000027941 */ /* 0x000fea0003800000 */
.L_x_780:
[----:B------:R-:W-:-:S04]  /*3620*/  IADD3 R35, R35, 0x1, RZ ;  /* 0x0000000123237810 */ /* 0x000fc80007ffe0ff */
[----:B------:R-:W-:-:S13]  /*3630*/  ISETP.GE.AND P0, PT, R35, R6, PT ;  /* 0x000000062300720c */ /* 0x000fda0003f06270 */
[----:B------:R-:W-:Y:S01]  /*3640*/  @P0 CALL.REL.NOINC `(.L_x_795) ;  /* 0x0000001000000944 */ /* 0x000fe20003c00000 */
[----:B------:R-:W-:Y:S05]  /*3650*/  BRA `(.L_x_796) ;  /* 0xffffef4000007947 */ /* 0x000fea000383ffff */
.L_x_795:
[----:B------:R-:W-:Y:S05]  /*3660*/  BSYNC B1 ;  /* 0x0000000000017941 */ /* 0x000fea0003800000 */
.L_x_779:
[----:B------:R-:W-:Y:S01]  /*3670*/  IMAD R13, R6, R11, RZ ;  /* 0x0000000b060d7224 */ /* 0x000fe200078e02ff */
[----:B------:R-:W-:-:S03]  /*3680*/  IADD3 R12, R12, c[0x0][0x0], RZ ;  /* 0x000000000c0c7a10 */ /* 0x000fc60007ffe0ff */
[----:B------:R-:W-:Y:S01]  /*3690*/  IMAD R13, R14, R13, RZ ;  /* 0x0000000d0e0d7224 */ /* 0x000fe200078e02ff */
[----:B------:R-:W-:-:S05]  /*36a0*/  LEA R14, P0, R16, c[0x0][0x168], 0x1 ;  /* 0x00005a00100e7a11 */ /* 0x000fca00078008ff */
[----:B------:R-:W0:Y:S08]  /*36b0*/  I2F R13, R13 ;  /* 0x0000000d000d7306 */ /* 0x000e300000201400 */
[----:B0-----:R-:W0:Y:S02]  /*36c0*/  MUFU.RCP R15, R13 ;  /* 0x0000000d000f7308 */ /* 0x001e240000001000 */
[----:B0-----:R-:W-:Y:S01]  /*36d0*/  FMUL.FTZ R28, R28, R15 ;  /* 0x0000000f1c1c7220 */ /* 0x001fe20000410000 */
[----:B------:R-:W-:-:S02]  /*36e0*/  LEA.HI.X R15, R16, c[0x0][0x16c], R37, 0x1, P0 ;  /* 0x00005b00100f7a11 */ /* 0x000fc400000f0c25 */
[----:B------:R-:W-:Y:S02]  /*36f0*/  ISETP.GE.AND P0, PT, R12, c[0x0][0x184], PT ;  /* 0x000061000c007a0c */ /* 0x000fe40003f06270 */
[----:B------:R-:W-:-:S05]  /*3700*/  F2FP.BF16.PACK_AB R28, RZ, R28 ;  /* 0x0000001cff1c723e */ /* 0x000fca00000010ff */
[----:B------:R0:W-:Y:S06]  /*3710*/  STG.E.U16 [R14.64], R28 ;  /* 0x0000001c0e007986 */ /* 0x0001ec000c10150c */
[----:B------:R-:W-:Y:S01]  /*3720*/  @P0 CALL.REL.NOINC `(.L_x_758) ;  /* 0x0000001000000944 */ /* 0x000fe20003c00000 */
[----:B------:R-:W-:Y:S05]  /*3730*/  BRA `(.L_x_797) ;  /* 0xffffe63000007947 */ /* 0x000fea000383ffff */
.L_x_758:
[----:B------:R-:W-:Y:S05]  /*3740*/  BSYNC B0 ;  /* 0x0000000000007941 */ /* 0x000fea0003800000 */
.L_x_757:
[----:B------:R-:W-:-:S04]  /*3750*/  IMAD.MOV.U32 R9, RZ, RZ, c[0x0][0x10] ;  /* 0x00000400ff097624 */ /* 0x000fc800078e00ff */
[----:B------:R-:W-:-:S05]  /*3760*/  IMAD R0, R9, c[0x0][0x4], R0 ;  /* 0x0000010009007a24 */ /* 0x000fca00078e0200 */
[----:B------:R-:W-:-:S13]  /*3770*/  ISETP.GE.AND P0, PT, R0, c[0x0][0x180], PT ;  /* 0x0000600000007a0c */ /* 0x000fda0003f06270 */
[----:B------:R-:W-:Y:S01]  /*3780*/  @P0 CALL.REL.NOINC `(.L_x_798) ;  /* 0x0000001000000944 */ /* 0x000fe20003c00000 */
[----:B------:R-:W-:Y:S05]  /*3790*/  BRA `(.L_x_799) ;  /* 0xffffd67000007947 */ /* 0x000fea000383ffff */
.L_x_798:
[----:B------:R-:W-:Y:S05]  /*37a0*/  EXIT ;  /* 0x000000000000794d */ /* 0x000fea0003800000 */
        .weak           $__internal_10_$__cuda_sm20_div_s64
        .type           $__internal_10_$__cuda_sm20_div_s64,@function
        .size           $__internal_10_$__cuda_sm20_div_s64,(.L_x_1143 - $__internal_10_$__cuda_sm20_div_s64)
$__internal_10_$__cuda_sm20_div_s64:
        /* <DEDUP_REMOVED lines=14> */
[----:B------:R-:W-:-:S03]  /*3890*/  IMAD.HI.U32 R20, R16, R29, RZ ;  /* 0x0000001d10147227 */ /* 0x000fc600078e00ff */
[----:B------:R-:W-:Y:S01]  /*38a0*/  IADD3.X R31, RZ, ~R21, RZ, P0, !PT ;  /* 0x80000015ff1f7210 */ /* 0x000fe200007fe4ff */
[----:B------:R-:W-:-:S04]  /*38b0*/  IMAD.MOV.U32 R21, RZ, RZ, R16 ;  /* 0x000000ffff157224 */ /* 0x000fc800078e0010 */
[----:B------:R-:W-:-:S04]  /*38c0*/  IMAD.WIDE.U32 R20, P0, R16, R31, R20 ;  /* 0x0000001f10147225 */ /* 0x000fc80007800014 */
[C---:B------:R-:W-:Y:S02]  /*38d0*/  IMAD R16, R17.reuse, R31, RZ ;  /* 0x0000001f11107224 */ /* 0x040fe400078e02ff */
[----:B------:R-:W-:-:S04]  /*38e0*/  IMAD.HI.U32 R21, P1, R17, R29, R20 ;  /* 0x0000001d11157227 */ /* 0x000fc80007820014 */
[----:B------:R-:W-:Y:S01]  /*38f0*/  IMAD.HI.U32 R29, R17, R31, RZ ;  /* 0x0000001f111d7227 */ /* 0x000fe200078e00ff */
[----:B------:R-:W-:Y:S02]  /*3900*/  IADD3 R21, P2, R16, R21, RZ ;  /* 0x0000001510157210 */ /* 0x000fe40007f5e0ff */
[----:B------:R-:W-:Y:S01]  /*3910*/  IADD3 R31, P4, RZ, -R28, RZ ;  /* 0x8000001cff1f7210 */ /* 0x000fe20007f9e0ff */
[----:B------:R-:W-:Y:S02]  /*3920*/  IMAD.X R29, R29, 0x1, R17, P0 ;  /* 0x000000011d1d7824 */ /* 0x000fe400000e0611 */
[----:B------:R-:W-:-:S03]  /*3930*/  IMAD.WIDE.U32 R16, R21, R14, RZ ;  /* 0x0000000e15107225 */ /* 0x000fc600078e00ff */
[----:B------:R-:W-:Y:S01]  /*3940*/  IADD3.X R29, RZ, RZ, R29, P2, P1 ;  /* 0x000000ffff1d7210 */ /* 0x000fe200017e241d */
[----:B------:R-:W-:Y:S01]  /*3950*/  IMAD R20, R21, R15, R17 ;  /* 0x0000000f15147224 */ /* 0x000fe200078e0211 */
[----:B------:R-:W-:Y:S01]  /*3960*/  IADD3 R17, P0, RZ, -R16, RZ ;  /* 0x80000010ff117210 */ /* 0x000fe20007f1e0ff */
[----:B------:R-:W-:Y:S02]  /*3970*/  IMAD.X R32, RZ, RZ, ~R27, P4 ;  /* 0x000000ffff207224 */ /* 0x000fe400020e0e1b */
[----:B------:R-:W-:Y:S02]  /*3980*/  IMAD R16, R29, R14, R20 ;  /* 0x0000000e1d107224 */ /* 0x000fe400078e0214 */
[----:B------:R-:W-:-:S04]  /*3990*/  IMAD.HI.U32 R20, R21, R17, RZ ;  /* 0x0000001115147227 */ /* 0x000fc800078e00ff */
[----:B------:R-:W-:-:S04]  /*39a0*/  IMAD.X R16, RZ, RZ, ~R16, P0 ;  /* 0x000000ffff107224 */ /* 0x000fc800000e0e10 */
[----:B------:R-:W-:-:S06]  /*39b0*/  IMAD.WIDE.U32 R20, P0, R21, R16, R20 ;  /* 0x0000001015147225 */ /* 0x000fcc0007800014 */
[----:B------:R-:W-:Y:S01]  /*39c0*/  IMAD.HI.U32 R20, P1, R29, R17, R20 ;  /* 0x000000111d147227 */ /* 0x000fe20007820014 */
[----:B------:R-:W-:-:S03]  /*39d0*/  SEL R21, R31, R28, !P3 ;  /* 0x0000001c1f157207 */ /* 0x000fc60005800000 */
[CC--:B------:R-:W-:Y:S02]  /*39e0*/  IMAD R17, R29.reuse, R16.reuse, RZ ;  /* 0x000000101d117224 */ /* 0x0c0fe400078e02ff */
[----:B------:R-:W-:-:S03]  /*39f0*/  IMAD.HI.U32 R16, R29, R16, RZ ;  /* 0x000000101d107227 */ /* 0x000fc600078e00ff */
[----:B------:R-:W-:Y:S01]  /*3a00*/  IADD3 R30, P2, R17, R20, RZ ;  /* 0x00000014111e7210 */ /* 0x000fe20007f5e0ff */
[----:B------:R-:W-:Y:S01]  /*3a10*/  IMAD.X R20, R16, 0x1, R29, P0 ;  /* 0x0000000110147824 */ /* 0x000fe200000e061d */
[----:B------:R-:W-:Y:S01]  /*3a20*/  SEL R29, R32, R27, !P3 ;  /* 0x0000001b201d7207 */ /* 0x000fe20005800000 */
[----:B------:R-:W-:Y:S02]  /*3a30*/  IMAD.MOV.U32 R17, RZ, RZ, RZ ;  /* 0x000000ffff117224 */ /* 0x000fe400078e00ff */
[----:B------:R-:W-:Y:S01]  /*3a40*/  IMAD.HI.U32 R16, R30, R21, RZ ;  /* 0x000000151e107227 */ /* 0x000fe200078e00ff */
[----:B------:R-:W-:-:S05]  /*3a50*/  IADD3.X R20, RZ, RZ, R20, P2, P1 ;  /* 0x000000ffff147210 */ /* 0x000fca00017e2414 */
        /* <DEDUP_REMOVED lines=8> */
[C---:B------:R-:W-:Y:S01]  /*3ae0*/  IMAD R20, R31.reuse, R15, R17 ;  /* 0x0000000f1f147224 */ /* 0x040fe200078e0211 */
[----:B------:R-:W-:Y:S02]  /*3af0*/  IADD3 R17, P1, -R16, R21, RZ ;  /* 0x0000001510117210 */ /* 0x000fe40007f3e1ff */
[----:B------:R-:W-:Y:S01]  /*3b00*/  IADD3 R16, P2, R31, 0x1, RZ ;  /* 0x000000011f107810 */ /* 0x000fe20007f5e0ff */
[-C--:B------:R-:W-:Y:S01]  /*3b10*/  IMAD R20, R33, R14.reuse, R20 ;  /* 0x0000000e21147224 */ /* 0x080fe200078e0214 */
[----:B------:R-:W-:-:S03]  /*3b20*/  ISETP.GE.U32.AND P0, PT, R17, R14, PT ;  /* 0x0000000e1100720c */ /* 0x000fc60003f06070 */
[----:B------:R-:W-:Y:S01]  /*3b30*/  IMAD.X R21, R29, 0x1, ~R20, P1 ;  /* 0x000000011d157824 */ /* 0x000fe200008e0e14 */
[----:B------:R-:W-:-:S04]  /*3b40*/  IADD3 R20, P1, R17, -R14, RZ ;  /* 0x8000000e11147210 */ /* 0x000fc80007f3e0ff */
        /* <DEDUP_REMOVED lines=12> */
[----:B------:R-:W-:Y:S01]  /*3c10*/  SEL R14, R14, R31, P0 ;  /* 0x0000001f0e0e7207 */ /* 0x000fe20000000000 */
[----:B------:R-:W-:Y:S01]  /*3c20*/  IMAD.MOV.U32 R27, RZ, RZ, 0x0 ;  /* 0x00000000ff1b7424 */ /* 0x000fe200078e00ff */
[----:B------:R-:W-:Y:S02]  /*3c30*/  ISETP.GE.AND P1, PT, R16, RZ, PT ;  /* 0x000000ff1000720c */ /* 0x000fe40003f26270 */
[----:B------:R-:W-:Y:S02]  /*3c40*/  SEL R15, R15, R20, P0 ;  /* 0x000000140f0f7207 */ /* 0x000fe40000000000 */
[----:B------:R-:W-:-:S02]  /*3c50*/  IADD3 R17, P2, RZ, -R14, RZ ;  /* 0x8000000eff117210 */ /* 0x000fc40007f5e0ff */
[----:B------:R-:W-:Y:S02]  /*3c60*/  ISETP.NE.U32.AND P0, PT, R25, RZ, PT ;  /* 0x000000ff1900720c */ /* 0x000fe40003f05070 */
[----:B------:R-:W-:Y:S01]  /*3c70*/  SEL R14, R17, R14, !P1 ;  /* 0x0000000e110e7207 */ /* 0x000fe20004800000 */
[----:B------:R-:W-:Y:S01]  /*3c80*/  IMAD.X R16, RZ, RZ, ~R15, P2 ;  /* 0x000000ffff107224 */ /* 0x000fe200010e0e0f */
[----:B------:R-:W-:-:S04]  /*3c90*/  ISETP.NE.AND.EX P0, PT, R24, RZ, PT, P0 ;  /* 0x000000ff1800720c */ /* 0x000fc80003f05300 */
[----:B------:R-:W-:Y:S02]  /*3ca0*/  SEL R15, R16, R15, !P1 ;  /* 0x0000000f100f7207 */ /* 0x000fe40004800000 */
[----:B------:R-:W-:Y:S02]  /*3cb0*/  SEL R14, R14, 0xffffffff, P0 ;  /* 0xffffffff0e0e7807 */ /* 0x000fe40000000000 */
[----:B------:R-:W-:Y:S01]  /*3cc0*/  SEL R15, R15, 0xffffffff, P0 ;  /* 0xffffffff0f0f7807 */ /* 0x000fe20000000000 */
[----:B------:R-:W-:Y:S06]  /*3cd0*/  RET.REL.NODEC R26 `(_ZN2at6native60_GLOBAL__N__aad4af22_27_AdaptiveAveragePooling3d_cu_866e08f919adaptiveaveragepoolIN3c108BFloat16EfEEvPKT_PS5_iiiiiilllllll) ;  /* 0xffffc3201a007950 */ /* 0x000fec0003c3ffff */
.L_x_800:
        /* <DEDUP_REMOVED lines=10> */
.L_x_1143:


//--------------------- .text._ZN2at6native60_GLOBAL__N__aad4af22_27_AdaptiveAveragePooling3d_cu_866e08f919adaptiveaveragepoolIN3c104HalfEfEEvPKT_PS5_iiiiiilllllll --------------------------
	.section	.text._ZN2at6native60_GLOBAL__N__aad4af22_27_AdaptiveAveragePooling3d_cu_866e08f919adaptiveaveragepoolIN3c104HalfEfEEvPKT_PS5_iiiiiilllllll,"ax",@progbits
	.sectioninfo	@"SHI_REGISTERS=48"
	.align	128
.text._ZN2at6native60_GLOBAL__N__aad4af22_27_AdaptiveAveragePooling3d_cu_866e08f919adaptiveaveragepoolIN3c104HalfEfEEvPKT_PS5_iiiiiilllllll:
        .type           _ZN2at6native60_GLOBAL__N__aad4af22_27_AdaptiveAveragePooling3d_cu_866e08f919adaptiveaveragepoolIN3c104HalfEfEEvPKT_PS5_iiiiiilllllll,@function
        .size           _ZN2at6native60_GLOBAL__N__aad4af22_27_AdaptiveAveragePooling3d_cu_866e08f919adaptiveaveragepoolIN3c104HalfEfEEvPKT_PS5_iiiiiilllllll,(.L_x_1145 - _ZN2at6native60_GLOBAL__N__aad4af22_27_AdaptiveAveragePooling3d_cu_866e08f919adaptiveaveragepoolIN3c104HalfEfEEvPKT_PS5_iiiiiilllllll)
        .other          _ZN2at6native60_GLOBAL__N__aad4af22_27_AdaptiveAveragePooling3d_cu_866e08f919adaptiveaveragepoolIN3c104HalfEfEEvPKT_PS5_iiiiiilllllll,@"STO_CUDA_ENTRY STV_DEFAULT"
_ZN2at6native60_GLOBAL__N__aad4af22_27_AdaptiveAveragePooling3d_cu_866e08f919adaptiveaveragepoolIN3c104HalfEfEEvPKT_PS5_iiiiiilllllll:
        /* <DEDUP_REMOVED lines=18> */
[----:B------:R-:W-:Y:S05]  /*0120*/  CALL.REL.NOINC `($__internal_11_$__cuda_sm20_div_s64) ;  /* 0x0000365000007944 */ /* 0x000fea0003c00000 */
[----:B------:R-:W-:Y:S01]  /*0130*/  IADD3 R2, -R14, RZ, RZ ;  /* 0x000000ff0e027210 */ /* 0x000fe20007ffe1ff */
[----:B------:R-:W-:Y:S02]  /*0140*/  IMAD.MOV.U32 R3, RZ, RZ, c[0x0][0x17c] ;  /* 0x00005f00ff037624 */ /* 0x000fe400078e00ff */
[----:B------:R-:W-:Y:S02]  /*0150*/  IMAD.MOV.U32 R28, RZ, RZ, R14 ;  /* 0x000000ffff1c7224 */ /* 0x000fe400078e000e */
[----:B------:R-:W-:Y:S01]  /*0160*/  IMAD R2, R2, R3, UR7 ;  /* 0x0000000702027e24 */ /* 0x000fe2000f8e0203 */
[----:B------:R-:W-:Y:S05]  /*0170*/  BRA `(.L_x_802) ;  /* 0x0000018000007947 */ /* 0x000fea0003800000 */
.L_x_801:
        /* <DEDUP_REMOVED lines=23> */
[----:B------:R-:W-:Y:S02]  /*02f0*/  IMAD.U32 R2, RZ, RZ, UR4 ;  /* 0x00000004ff027e24 */ /* 0x000fe4000f8e00ff */
.L_x_802:
[----:B------:R-:W-:Y:S01]  /*0300*/  SHF.R.S32.HI R27, RZ, 0x1f, R28 ;  /* 0x0000001fff1b7819 */ /* 0x000fe2000001141c */
[----:B------:R-:W-:Y:S03]  /*0310*/  BSSY B0, `(.L_x_803) ;  /* 0x0000020000007945 */ /* 0x000fe60003800000 */
[----:B------:R-:W-:-:S04]  /*0320*/  LOP3.LUT R3, R27, c[0x0][0x18c], RZ, 0xfc, !PT ;  /* 0x000063001b037a12 */ /* 0x000fc800078efcff */
[----:B------:R-:W-:-:S13]  /*0330*/  ISETP.NE.U32.AND P0, PT, R3, RZ, PT ;  /* 0x000000ff0300720c */ /* 0x000fda0003f05070 */
[----:B------:R-:W-:Y:S05]  /*0340*/  @!P0 BRA `(.L_x_804) ;  /* 0x0000008000008947 */ /* 0x000fea0003800000 */
[----:B------:R-:W-:Y:S01]  /*0350*/  IMAD.MOV.U32 R25, RZ, RZ, c[0x0][0x188] ;  /* 0x00006200ff197624 */ /* 0x000fe200078e00ff */
[----:B------:R-:W-:Y:S02]  /*0360*/  MOV R24, c[0x0][0x18c] ;  /* 0x0000630000187a02 */ /* 0x000fe40000000f00 */
[----:B------:R-:W-:Y:S02]  /*0370*/  MOV R26, 0x390 ;  /* 0x00000390001a7802 */ /* 0x000fe40000000f00 */
[----:B------:R-:W-:Y:S05]  /*0380*/  CALL.REL.NOINC `($__internal_11_$__cuda_sm20_div_s64) ;  /* 0x000033f000007944 */ /* 0x000fea0003c00000 */
[--C-:B------:R-:W-:Y:S02]  /*0390*/  IMAD.MOV R3, RZ, RZ, -R14.reuse ;  /* 0x000000ffff037224 */ /* 0x100fe400078e0a0e */
[----:B------:R-:W-:Y:S02]  /*03a0*/  IMAD.MOV.U32 R5, RZ, RZ, R14 ;  /* 0x000000ffff057224 */ /* 0x000fe400078e000e */
[----:B------:R-:W-:Y:S01]  /*03b0*/  IMAD R4, R3, c[0x0][0x188], R28 ;  /* 0x0000620003047a24 */ /* 0x000fe200078e021c */
[----:B------:R-:W-:Y:S05]  /*03c0*/  BRA `(.L_x_805) ;  /* 0x0000014000007947 */ /* 0x000fea0003800000 */
.L_x_804:
        /* <DEDUP_REMOVED lines=20> */
.L_x_805:
[----:B------:R-:W-:Y:S05]  /*0510*/  BSYNC B0 ;  /* 0x0000000000007941 */ /* 0x000fea0003800000 */
.L_x_803:
        /* <DEDUP_REMOVED lines=12> */
[----:B------:R-:W-:Y:S05]  /*05e0*/  CALL.REL.NOINC `($__internal_11_$__cuda_sm20_div_s64) ;  /* 0x0000319000007944 */ /* 0x000fea0003c00000 */
        /* <DEDUP_REMOVED lines=8> */
.L_x_807:
        /* <DEDUP_REMOVED lines=21> */
.L_x_808:
[----:B------:R-:W-:Y:S05]  /*07c0*/  BSYNC B0 ;  /* 0x0000000000007941 */ /* 0x000fea0003800000 */
.L_x_806:
        /* <DEDUP_REMOVED lines=11> */
[----:B------:R-:W-:Y:S05]  /*0880*/  CALL.REL.NOINC `($__internal_11_$__cuda_sm20_div_s64) ;  /* 0x00002ef000007944 */ /* 0x000fea0003c00000 */
[----:B------:R-:W-:Y:S05]  /*0890*/  BRA `(.L_x_811) ;  /* 0x0000012000007947 */ /* 0x000fea0003800000 */
.L_x_810:
        /* <DEDUP_REMOVED lines=18> */
.L_x_811:
[----:B------:R-:W-:Y:S05]  /*09c0*/  BSYNC B0 ;  /* 0x0000000000007941 */ /* 0x000fea0003800000 */
.L_x_809:
        /* <DEDUP_REMOVED lines=15> */
[----:B------:R-:W-:Y:S05]  /*0ac0*/  CALL.REL.NOINC `($__internal_11_$__cuda_sm20_div_s64) ;  /* 0x00002cb000007944 */ /* 0x000fea0003c00000 */
[----:B------:R-:W-:Y:S05]  /*0ad0*/  BRA `(.L_x_814) ;  /* 0x0000012000007947 */ /* 0x000fea0003800000 */
.L_x_813:
        /* <DEDUP_REMOVED lines=18> */
.L_x_814:
[----:B------:R-:W-:Y:S05]  /*0c00*/  BSYNC B0 ;  /* 0x0000000000007941 */ /* 0x000fea0003800000 */
.L_x_812:
        /* <DEDUP_REMOVED lines=13> */
[----:B------:R-:W-:Y:S01]  /*0ce0*/  IMAD.IADD R7, R7, 0x1, R3 ;  /* 0x0000000107077824 */ /* 0x000fe200078e0203 */
[----:B------:R-:W-:Y:S01]  /*0cf0*/  ULDC UR9, c[0x0][0x174] ;  /* 0x00005d0000097ab9 */ /* 0x000fe20000000800 */
[----:B------:R-:W0:Y:S01]  /*0d00*/  S2R R3, SR_TID.X ;  /* 0x0000000000037919 */ /* 0x000e220000002100 */
[----:B------:R-:W-:Y:S01]  /*0d10*/  IMAD R5, R5, c[0x0][0x198], RZ ;  /* 0x0000660005057a24 */ /* 0x000fe200078e02ff */
[----:B------:R-:W-:Y:S01]  /*0d20*/  UIADD3 UR6, UR5, UR6, URZ ;  /* 0x0000000605067290 */ /* 0x000fe2000fffe03f */
        /* <DEDUP_REMOVED lines=14> */
.L_x_866:
        /* <DEDUP_REMOVED lines=10> */
[----:B0-----:R-:W-:Y:S05]  /*0eb0*/  CALL.REL.NOINC `($__internal_11_$__cuda_sm20_div_s64) ;  /* 0x000028c000007944 */ /* 0x001fea0003c00000 */
        /* <DEDUP_REMOVED lines=9> */
.L_x_816:
        /* <DEDUP_REMOVED lines=21> */
.L_x_817:
[----:B------:R-:W-:Y:S05]  /*10a0*/  BSYNC B0 ;  /* 0x0000000000007941 */ /* 0x000fea0003800000 */
.L_x_815:
        /* <DEDUP_REMOVED lines=11> */
[----:B0-----:R-:W-:Y:S05]  /*1160*/  CALL.REL.NOINC `($__internal_11_$__cuda_sm20_div_s64) ;  /* 0x0000261000007944 */ /* 0x001fea0003c00000 */
[----:B------:R-:W-:Y:S05]  /*1170*/  BRA `(.L_x_820) ;  /* 0x0000012000007947 */ /* 0x000fea0003800000 */
.L_x_819:
        /* <DEDUP_REMOVED lines=18> */
.L_x_820:
[----:B------:R-:W-:Y:S05]  /*12a0*/  BSYNC B0 ;  /* 0x0000000000007941 */ /* 0x000fea0003800000 */
.L_x_818:
        /* <DEDUP_REMOVED lines=15> */
[----:B0-----:R-:W-:Y:S05]  /*13a0*/  CALL.REL.NOINC `($__internal_11_$__cuda_sm20_div_s64) ;  /* 0x000023d000007944 */ /* 0x001fea0003c00000 */
[----:B------:R-:W-:Y:S05]  /*13b0*/  BRA `(.L_x_823) ;  /* 0x0000012000007947 */ /* 0x000fea0003800000 */
.L_x_822:
        /* <DEDUP_REMOVED lines=18> */
.L_x_823:
[----:B------:R-:W-:Y:S05]  /*14e0*/  BSYNC B0 ;  /* 0x0000000000007941 */ /* 0x000fea0003800000 */
.L_x_821:
        /* <DEDUP_REMOVED lines=10> */
.L_x_836:
[----:B0-----:R-:W-:Y:S01]  /*1590*/  SHF.R.S32.HI R13, RZ, 0x1f, R8 ;  /* 0x0000001fff0d7819 */ /* 0x001fe20000011408 */
        /* <DEDUP_REMOVED lines=9> */
[----:B------:R-:W-:Y:S05]  /*1630*/  CALL.REL.NOINC `($__internal_11_$__cuda_sm20_div_s64) ;  /* 0x0000214000007944 */ /* 0x000fea0003c00000 */
        /* <DEDUP_REMOVED lines=9> */
.L_x_828:
        /* <DEDUP_REMOVED lines=20> */
.L_x_829:
[----:B------:R-:W-:Y:S05]  /*1810*/  BSYNC B1 ;  /* 0x0000000000017941 */ /* 0x000fea0003800000 */
.L_x_827:
        /* <DEDUP_REMOVED lines=13> */
.L_x_831:
        /* <DEDUP_REMOVED lines=18> */
.L_x_832:
[----:B------:R-:W-:Y:S05]  /*1a10*/  BSYNC B1 ;  /* 0x0000000000017941 */ /* 0x000fea0003800000 */
.L_x_830:
        /* <DEDUP_REMOVED lines=15> */
[----:B------:R-:W-:Y:S05]  /*1b10*/  CALL.REL.NOINC `($__internal_11_$__cuda_sm20_div_s64) ;  /* 0x00001c6000007944 */ /* 0x000fea0003c00000 */
[----:B------:R-:W-:Y:S05]  /*1b20*/  BRA `(.L_x_835) ;  /* 0x0000012000007947 */ /* 0x000fea0003800000 */
.L_x_834:
        /* <DEDUP_REMOVED lines=18> */
.L_x_835:
[----:B------:R-:W-:Y:S05]  /*1c50*/  BSYNC B1 ;  /* 0x0000000000017941 */ /* 0x000fea0003800000 */
.L_x_833:
        /* <DEDUP_REMOVED lines=12> */
[----:B------:R-:W-:-:S05]  /*1d20*/  F2FP.PACK_AB R14, RZ, R14 ;  /* 0x0000000eff0e723e */ /* 0x000fca00000000ff */
[----:B------:R0:W-:Y:S01]  /*1d30*/  STG.E.U16 [R12.64], R14 ;  /* 0x0000000e0c007986 */ /* 0x0001e2000c10150c */
[----:B------:R-:W-:Y:S05]  /*1d40*/  @!P0 BRA `(.L_x_836) ;  /* 0xfffff84000008947 */ /* 0x000fea000383ffff */
[----:B------:R-:W-:Y:S05]  /*1d50*/  BRA `(.L_x_825) ;  /* 0x000019b000007947 */ /* 0x000fea0003800000 */
.L_x_826:
[----:B------:R-:W-:-:S04]  /*1d60*/  MOV R12, R3 ;  /* 0x00000003000c7202 */ /* 0x000fc80000000f00 */
.L_x_864:
        /* <DEDUP_REMOVED lines=10> */
[----:B------:R-:W-:Y:S05]  /*1e10*/  CALL.REL.NOINC `($__internal_11_$__cuda_sm20_div_s64) ;  /* 0x0000196000007944 */ /* 0x000fea0003c00000 */
        /* <DEDUP_REMOVED lines=9> */
.L_x_838:
        /* <DEDUP_REMOVED lines=21> */
.L_x_839:
[----:B------:R-:W-:Y:S05]  /*2000*/  BSYNC B1 ;  /* 0x0000000000017941 */ /* 0x000fea0003800000 */
.L_x_837:
        /* <DEDUP_REMOVED lines=11> */
[----:B------:R-:W-:Y:S05]  /*20c0*/  CALL.REL.NOINC `($__internal_11_$__cuda_sm20_div_s64) ;  /* 0x000016b000007944 */ /* 0x000fea0003c00000 */
[----:B------:R-:W-:Y:S01]  /*20d0*/  IMAD.MOV.U32 R22, RZ, RZ, R14 ;  /* 0x000000ffff167224 */ /* 0x000fe200078e000e */
[----:B------:R-:W-:Y:S05]  /*20e0*/  BRA `(.L_x_842) ;  /* 0x0000012000007947 */ /* 0x000fea0003800000 */
.L_x_841:
        /* <DEDUP_REMOVED lines=18> */
.L_x_842:
[----:B------:R-:W-:Y:S05]  /*2210*/  BSYNC B1 ;  /* 0x0000000000017941 */ /* 0x000fea0003800000 */
.L_x_840:
        /* <DEDUP_REMOVED lines=13> */
[----:B------:R-:W-:Y:S02]  /*22f0*/  MOV R24, UR14 ;  /* 0x0000000e00187c02 */ /* 0x000fe40008000f00 */
[----:B------:R-:W-:Y:S02]  /*2300*/  MOV R26, 0x2320 ;  /* 0x00002320001a7802 */ /* 0x000fe40000000f00 */
[----:B------:R-:W-:Y:S05]  /*2310*/  CALL.REL.NOINC `($__internal_11_$__cuda_sm20_div_s64) ;  /* 0x0000146000007944 */ /* 0x000fea0003c00000 */
[----:B------:R-:W-:Y:S01]  /*2320*/  IMAD.MOV.U32 R16, RZ, RZ, R14 ;  /* 0x000000ffff107224 */ /* 0x000fe200078e000e */
[----:B------:R-:W-:Y:S05]  /*2330*/  BRA `(.L_x_845) ;  /* 0x0000012000007947 */ /* 0x000fea0003800000 */
.L_x_844:
        /* <DEDUP_REMOVED lines=18> */
.L_x_845:
[----:B------:R-:W-:Y:S05]  /*2460*/  BSYNC B1 ;  /* 0x0000000000017941 */ /* 0x000fea0003800000 */
.L_x_843:
[--C-:B------:R-:W-:Y:S01]  /*2470*/  SHF.R.S32.HI R14, RZ, 0x1f, R13.reuse ;  /* 0x0000001fff0e7819 */ /* 0x100fe2000001140d */
[----:B------:R-:W-:Y:S01]  /*2480*/  IMAD.IADD R15, R16, 0x1, -R13 ;  /* 0x00000001100f7824 */ /* 0x000fe200078e0a0d */
[----:B------:R-:W-:Y:S01]  /*2490*/  IADD3 R23, -R23, RZ, RZ ;  /* 0x000000ff17177210 */ /* 0x000fe20007ffe1ff */
[----:B------:R-:W-:Y:S01]  /*24a0*/  IMAD.WIDE.U32 R32, R13, c[0x0][0x1b0], RZ ;  /* 0x00006c000d207a25 */ /* 0x000fe200078e00ff */
[----:B------:R-:W-:Y:S02]  /*24b0*/  BSSY B1, `(.L_x_846) ;  /* 0x0000118000017945 */ /* 0x000fe40003800000 */
[----:B------:R-:W-:Y:S01]  /*24c0*/  ISETP.GE.U32.AND P1, PT, R15, 0x3, PT ;  /* 0x000000030f00780c */ /* 0x000fe20003f26070 */
[----:B------:R-:W-:Y:S01]  /*24d0*/  IMAD R20, R14, c[0x0][0x1b0], RZ ;  /* 0x00006c000e147a24 */ /* 0x000fe200078e02ff */
[C---:B------:R-:W-:Y:S01]  /*24e0*/  IADD3 R14, -R13.reuse, 0x1, R16 ;  /* 0x000000010d0e7810 */ /* 0x040fe20007ffe110 */
[----:B------:R-:W-:Y:S01]  /*24f0*/  IMAD.MOV.U32 R30, RZ, RZ, RZ ;  /* 0x000000ffff1e7224 */ /* 0x000fe200078e00ff */
[----:B------:R-:W-:Y:S01]  /*2500*/  LEA R15, P2, R32, R4, 0x1 ;  /* 0x00000004200f7211 */ /* 0x000fe200078408ff */
[----:B------:R-:W-:Y:S01]  /*2510*/  IMAD R21, R13, c[0x0][0x1b4], R20 ;  /* 0x00006d000d157a24 */ /* 0x000fe200078e0214 */
[----:B------:R-:W-:Y:S01]  /*2520*/  LOP3.LUT R17, R14, 0x3, RZ, 0xc0, !PT ;  /* 0x000000030e117812 */ /* 0x000fe200078ec0ff */
[----:B------:R-:W-:Y:S01]  /*2530*/  IMAD R20, R23, c[0x0][0x178], R16 ;  /* 0x00005e0017147a24 */ /* 0x000fe200078e0210 */
[----:B------:R-:W-:Y:S01]  /*2540*/  IADD3 R16, P0, R12, R9, RZ ;  /* 0x000000090c107210 */ /* 0x000fe20007f1e0ff */
[----:B------:R-:W-:-:S02]  /*2550*/  IMAD.IADD R21, R33, 0x1, R21 ;  /* 0x0000000121157824 */ /* 0x000fc400078e0215 */
[----:B------:R-:W-:Y:S01]  /*2560*/  IMAD.MOV.U32 R33, RZ, RZ, RZ ;  /* 0x000000ffff217224 */ /* 0x000fe200078e00ff */
[----:B------:R-:W-:Y:S02]  /*2570*/  IADD3 R17, -R22, R20, -R17 ;  /* 0x0000001416117210 */ /* 0x000fe40007ffe911 */
[----:B------:R-:W-:Y:S02]  /*2580*/  LEA.HI.X R32, R32, R7, R21, 0x1, P2 ;  /* 0x0000000720207211 */ /* 0x000fe400010f0c15 */
[----:B------:R-:W-:Y:S02]  /*2590*/  IADD3.X R35, R35, R10, RZ, P0, !PT ;  /* 0x0000000a23237210 */ /* 0x000fe400007fe4ff */
.L_x_863:
        /* <DEDUP_REMOVED lines=14> */
.L_x_861:
[----:B------:R-:W-:Y:S01]  /*2680*/  ISETP.GE.AND P0, PT, R14, 0x1, PT ;  /* 0x000000010e00780c */ /* 0x000fe20003f06270 */
[----:B------:R-:W-:-:S12]  /*2690*/  BSSY B3, `(.L_x_849) ;  /* 0x00000f0000037945 */ /* 0x000fd80003800000 */
[----:B------:R-:W-:Y:S05]  /*26a0*/  @!P0 BRA `(.L_x_850) ;  /* 0x00000ee000008947 */ /* 0x000fea0003800000 */
[----:B------:R-:W-:Y:S01]  /*26b0*/  IADD3 R25, R37, R8, RZ ;  /* 0x0000000825197210 */ /* 0x000fe20007ffe0ff */
[----:B------:R-:W-:Y:S01]  /*26c0*/  BSSY B4, `(.L_x_851) ;  /* 0x00000c4000047945 */ /* 0x000fe20003800000 */
[----:B------:R-:W-:Y:S02]  /*26d0*/  IMAD.MOV.U32 R34, RZ, RZ, RZ ;  /* 0x000000ffff227224 */ /* 0x000fe400078e00ff */
[----:B------:R-:W-:-:S05]  /*26e0*/  SHF.R.S32.HI R22, RZ, 0x1f, R25 ;  /* 0x0000001fff167819 */ /* 0x000fca0000011419 */
[----:B------:R-:W-:Y:S02]  /*26f0*/  IMAD R24, R22, c[0x0][0x1a8], RZ ;  /* 0x00006a0016187a24 */ /* 0x000fe400078e02ff */
[----:B------:R-:W-:-:S04]  /*2700*/  IMAD.WIDE.U32 R22, R25, c[0x0][0x1a8], R20 ;  /* 0x00006a0019167a25 */ /* 0x000fc800078e0014 */
[----:B------:R-:W-:-:S04]  /*2710*/  IMAD R27, R25, c[0x0][0x1ac], R24 ;  /* 0x00006b00191b7a24 */ /* 0x000fc800078e0218 */
[----:B------:R-:W-:Y:S01]  /*2720*/  IMAD.IADD R41, R23, 0x1, R27 ;  /* 0x0000000117297824 */ /* 0x000fe200078e021b */
[----:B------:R-:W-:Y:S05]  /*2730*/  @!P1 BRA `(.L_x_852) ;  /* 0x00000bc000009947 */ /* 0x000fea0003800000 */
[----:B------:R-:W-:Y:S01]  /*2740*/  ISETP.GT.AND P0, PT, R17, -0x1, PT ;  /* 0xffffffff1100780c */ /* 0x000fe20003f04270 */
[----:B------:R-:W-:Y:S01]  /*2750*/  IMAD.WIDE.U32 R24, R25, c[0x0][0x1a8], RZ ;  /* 0x00006a0019187a25 */ /* 0x000fe200078e00ff */
[----:B------:R-:W-:Y:S01]  /*2760*/  BSSY B5, `(.L_x_853) ;  /* 0x000009d000057945 */ /* 0x000fe20003800000 */
[----:B------:R-:W-:Y:S02]  /*2770*/  MOV R39, R17 ;  /* 0x0000001100277202 */ /* 0x000fe40000000f00 */
[----:B------:R-:W-:Y:S01]  /*2780*/  IMAD.IADD R27, R27, 0x1, R25 ;  /* 0x000000011b1b7824 */ /* 0x000fe200078e0219 */
[----:B------:R-:W-:Y:S01]  /*2790*/  LEA R26, P2, R24, R36, 0x1 ;  /* 0x00000024181a7211 */ /* 0x000fe200078408ff */
[----:B------:R-:W-:-:S03]  /*27a0*/  IMAD.MOV.U32 R34, RZ, RZ, RZ ;  /* 0x000000ffff227224 */ /* 0x000fc600078e00ff */
        /* <DEDUP_REMOVED lines=11> */
[----:B------:R-:W-:-:S05]  /*2860*/  IMAD.SHL.U32 R43, R43, 0x2, RZ ;  /* 0x000000022b2b7824 */ /* 0x000fca00078e00ff */
.L_x_857:
[----:B------:R-:W-:Y:S02]  /*2870*/  IADD3 R28, P2, R26, R43, RZ ;  /* 0x0000002b1a1c7210 */ /* 0x000fe40007f5e0ff */
[----:B------:R0:W2:Y:S03]  /*2880*/  LDG.E.U16 R26, [R26.64] ;  /* 0x0000000c1a1a7981 */ /* 0x0000a6000c1e1500 */
[----:B------:R-:W-:-:S05]  /*2890*/  IMAD.X R29, R27, 0x1, R45, P2 ;  /* 0x000000011b1d7824 */ /* 0x000fca00010e062d */
[----:B0-----:R0:W3:Y:S01]  /*28a0*/  LDG.E.U16 R27, [R28.64] ;  /* 0x0000000c1c1b7981 */ /* 0x0010e2000c1e1500 */
[----:B------:R-:W-:-:S04]  /*28b0*/  IADD3 R24, P2, R28, R43, RZ ;  /* 0x0000002b1c187210 */ /* 0x000fc80007f5e0ff */
[----:B------:R-:W-:-:S05]  /*28c0*/  IADD3.X R25, R29, R45, RZ, P2, !PT ;  /* 0x0000002d1d197210 */ /* 0x000fca00017fe4ff */
[----:B0-----:R0:W4:Y:S02]  /*28d0*/  LDG.E.U16 R28, [R24.64] ;  /* 0x0000000c181c7981 */ /* 0x001124000c1e1500 */
[----:B0-----:R-:W-:-:S05]  /*28e0*/  IADD3 R24, P2, R24, R43, RZ ;  /* 0x0000002b18187210 */ /* 0x001fca0007f5e0ff */
[----:B------:R-:W-:-:S05]  /*28f0*/  IMAD.X R25, R25, 0x1, R45, P2 ;  /* 0x0000000119197824 */ /* 0x000fca00010e062d */
[----:B------:R0:W5:Y:S02]  /*2900*/  LDG.E.U16 R29, [R24.64] ;  /* 0x0000000c181d7981 */ /* 0x000164000c1e1500 */
[----:B0-----:R-:W-:-:S05]  /*2910*/  IADD3 R24, P2, R24, R43, RZ ;  /* 0x0000002b18187210 */ /* 0x001fca0007f5e0ff */
[----:B------:R-:W-:-:S05]  /*2920*/  IMAD.X R25, R25, 0x1, R45, P2 ;  /* 0x0000000119197824 */ /* 0x000fca00010e062d */
[----:B------:R0:W5:Y:S01]  /*2930*/  LDG.E.U16 R40, [R24.64] ;  /* 0x0000000c18287981 */ /* 0x000162000c1e1500 */
[----:B--2---:R-:W-:Y:S01]  /*2940*/  HADD2.F32 R31, -RZ, R26.H0_H0 ;  /* 0x2000001aff1f7230 */ /* 0x004fe20000004100 */
[----:B------:R-:W-:-:S04]  /*2950*/  IADD3 R26, P2, R24, R43, RZ ;  /* 0x0000002b181a7210 */ /* 0x000fc80007f5e0ff */
[----:B------:R-:W-:Y:S01]  /*2960*/  FADD.FTZ R31, R31, R30 ;  /* 0x0000001e1f1f7221 */ /* 0x000fe20000010000 */
[----:B---3--:R-:W-:Y:S01]  /*2970*/  HADD2.F32 R30, -RZ, R27.H0_H0 ;  /* 0x2000001bff1e7230 */ /* 0x008fe20000004100 */
[----:B------:R-:W-:-:S05]  /*2980*/  IMAD.X R27, R25, 0x1, R45, P2 ;  /* 0x00000001191b7824 */ /* 0x000fca00010e062d */
[----:B------:R1:W2:Y:S01]  /*2990*/  LDG.E.U16 R42, [R26.64] ;  /* 0x0000000c1a2a7981 */ /* 0x0002a2000c1e1500 */
[----:B------:R-:W-:Y:S01]  /*29a0*/  FADD.FTZ R44, R31, R30 ;  /* 0x0000001e1f2c7221 */ /* 0x000fe20000010000 */
[----:B------:R-:W-:Y:S01]  /*29b0*/  IADD3 R30, P2, R26, R43, RZ ;  /* 0x0000002b1a1e7210 */ /* 0x000fe20007f5e0ff */
[----:B----4-:R-:W-:-:S04]  /*29c0*/  HADD2.F32 R28, -RZ, R28.H0_H0 ;  /* 0x2000001cff1c7230 */ /* 0x010fc80000004100 */
[----:B------:R-:W-:Y:S02]  /*29d0*/  IMAD.X R31, R27, 0x1, R45, P2 ;  /* 0x000000011b1f7824 */ /* 0x000fe400010e062d */
[----:B0-----:R-:W-:Y:S01]  /*29e0*/  FADD.FTZ R24, R44, R28 ;  /* 0x0000001c2c187221 */ /* 0x001fe20000010000 */
[----:B------:R-:W-:Y:S02]  /*29f0*/  IADD3 R28, P2, R30, R43, RZ ;  /* 0x0000002b1e1c7210 */ /* 0x000fe40007f5e0ff */
[----:B------:R0:W3:Y:S01]  /*2a00*/  LDG.E.U16 R44, [R30.64] ;  /* 0x0000000c1e2c7981 */ /* 0x0000e2000c1e1500 */
[----:B-----5:R-:W-:Y:S01]  /*2a10*/  HADD2.F32 R25, -RZ, R29.H0_H0 ;  /* 0x2000001dff197230 */ /* 0x020fe20000004100 */
[----:B------:R-:W-:-:S04]  /*2a20*/  IADD3.X R29, R31, R45, RZ, P2, !PT ;  /* 0x0000002d1f1d7210 */ /* 0x000fc800017fe4ff */
[----:B-1----:R-:W-:Y:S01]  /*2a30*/  FADD.FTZ R26, R24, R25 ;  /* 0x00000019181a7221 */ /* 0x002fe20000010000 */
[----:B------:R-:W-:Y:S01]  /*2a40*/  IADD3 R24, P2, R28, R43, RZ ;  /* 0x0000002b1c187210 */ /* 0x000fe20007f5e0ff */
[----:B0-----:R0:W4:Y:S04]  /*2a50*/  LDG.E.U16 R30, [R28.64] ;  /* 0x0000000c1c1e7981 */ /* 0x001128000c1e1500 */
[----:B------:R-:W-:Y:S01]  /*2a60*/  IMAD.X R25, R29, 0x1, R45, P2 ;  /* 0x000000011d197824 */ /* 0x000fe200010e062d */
[----:B------:R-:W-:-:S04]  /*2a70*/  HADD2.F32 R27, -RZ, R40.H0_H0 ;  /* 0x20000028ff1b7230 */ /* 0x000fc80000004100 */
[----:B------:R1:W5:Y:S01]  /*2a80*/  LDG.E.U16 R40, [R24.64] ;  /* 0x0000000c18287981 */ /* 0x000362000c1e1500 */
[----:B0-----:R-:W-:Y:S01]  /*2a90*/  FADD.FTZ R28, R26, R27 ;  /* 0x0000001b1a1c7221 */ /* 0x001fe20000010000 */
[----:B------:R-:W-:-:S05]  /*2aa0*/  IADD3 R26, P2, R24, R43, RZ ;  /* 0x0000002b181a7210 */ /* 0x000fca0007f5e0ff */
[----:B------:R-:W-:Y:S01]  /*2ab0*/  IMAD.X R27, R25, 0x1, R45, P2 ;  /* 0x00000001191b7824 */ /* 0x000fe200010e062d */
[----:B--2---:R-:W-:-:S05]  /*2ac0*/  HADD2.F32 R31, -RZ, R42.H0_H0 ;  /* 0x2000002aff1f7230 */ /* 0x004fca0000004100 */
[----:B------:R-:W-:Y:S01]  /*2ad0*/  FADD.FTZ R31, R28, R31 ;  /* 0x0000001f1c1f7221 */ /* 0x000fe20000010000 */
[----:B------:R-:W-:Y:S02]  /*2ae0*/  IADD3 R28, P2, R26, R43, RZ ;  /* 0x0000002b1a1c7210 */ /* 0x000fe40007f5e0ff */
[----:B------:R0:W2:Y:S03]  /*2af0*/  LDG.E.U16 R26, [R26.64] ;  /* 0x0000000c1a1a7981 */ /* 0x0000a6000c1e1500 */
[----:B------:R-:W-:-:S05]  /*2b00*/  IMAD.X R29, R27, 0x1, R45, P2 ;  /* 0x000000011b1d7824 */ /* 0x000fca00010e062d */
[----:B------:R0:W2:Y:S01]  /*2b10*/  LDG.E.U16 R42, [R28.64] ;  /* 0x0000000c1c2a7981 */ /* 0x0000a2000c1e1500 */
[----:B---3--:R-:W-:Y:S01]  /*2b20*/  HADD2.F32 R44, -RZ, R44.H0_H0 ;  /* 0x2000002cff2c7230 */ /* 0x008fe20000004100 */
[----:B-1----:R-:W-:-:S04]  /*2b30*/  IADD3 R24, P2, R28, R43, RZ ;  /* 0x0000002b1c187210 */ /* 0x002fc80007f5e0ff */
[----:B------:R-:W-:Y:S02]  /*2b40*/  FADD.FTZ R31, R31, R44 ;  /* 0x0000002c1f1f7221 */ /* 0x000fe40000010000 */
[----:B------:R-:W-:-:S05]  /*2b50*/  IMAD.X R25, R29, 0x1, R45, P2 ;  /* 0x000000011d197824 */ /* 0x000fca00010e062d */
[----:B------:R1:W3:Y:S01]  /*2b60*/  LDG.E.U16 R44, [R24.64] ;  /* 0x0000000c182c7981 */ /* 0x0002e2000c1e1500 */
[----:B----4-:R-:W-:-:S05]  /*2b70*/  HADD2.F32 R30, -RZ, R30.H0_H0 ;  /* 0x2000001eff1e7230 */ /* 0x010fca0000004100 */
[----:B------:R-:W-:Y:S01]  /*2b80*/  FADD.FTZ R30, R31, R30 ;  /* 0x0000001e1f1e7221 */ /* 0x000fe20000010000 */
[----:B-1----:R-:W-:Y:S01]  /*2b90*/  IADD3 R24, P2, R24, R43, RZ ;  /* 0x0000002b18187210 */ /* 0x002fe20007f5e0ff */
[----:B-----5:R-:W-:-:S03]  /*2ba0*/  HADD2.F32 R31, -RZ, R40.H0_H0 ;  /* 0x20000028ff1f7230 */ /* 0x020fc60000004100 */
[----:B------:R-:W-:Y:S02]  /*2bb0*/  IADD3.X R25, R25, R45, RZ, P2, !PT ;  /* 0x0000002d19197210 */ /* 0x000fe400017fe4ff */
[----:B0-----:R-:W-:Y:S01]  /*2bc0*/  FADD.FTZ R27, R30, R31 ;  /* 0x0000001f1e1b7221 */ /* 0x001fe20000010000 */
[-C--:B------:R-:W-:Y:S02]  /*2bd0*/  IADD3 R30, P2, R24, R43.reuse, RZ ;  /* 0x0000002b181e7210 */ /* 0x080fe40007f5e0ff */
[----:B------:R0:W4:Y:S03]  /*2be0*/  LDG.E.U16 R40, [R24.64] ;  /* 0x0000000c18287981 */ /* 0x000126000c1e1500 */
[----:B------:R-:W-:Y:S01]  /*2bf0*/  IMAD.X R31, R25, 0x1, R45, P2 ;  /* 0x00000001191f7824 */ /* 0x000fe200010e062d */
[----:B------:R-:W-:-:S05]  /*2c00*/  IADD3 R28, P2, R30, R43, RZ ;  /* 0x0000002b1e1c7210 */ /* 0x000fca0007f5e0ff */
[----:B------:R-:W-:Y:S01]  /*2c10*/  IMAD.X R29, R31, 0x1, R45, P2 ;  /* 0x000000011f1d7824 */ /* 0x000fe200010e062d */
[----:B0-----:R4:W5:Y:S01]  /*2c20*/  LDG.E.U16 R24, [R30.64] ;  /* 0x0000000c1e187981 */ /* 0x001962000c1e1500 */
[----:B--2---:R-:W-:-:S05]  /*2c30*/  HADD2.F32 R26, -RZ, R26.H0_H0 ;  /* 0x2000001aff1a7230 */ /* 0x004fca0000004100 */
[----:B------:R-:W-:Y:S01]  /*2c40*/  FADD.FTZ R26, R27, R26 ;  /* 0x0000001a1b1a7221 */ /* 0x000fe20000010000 */
[----:B------:R-:W-:-:S05]  /*2c50*/  HADD2.F32 R27, -RZ, R42.H0_H0 ;  /* 0x2000002aff1b7230 */ /* 0x000fca0000004100 */
[----:B------:R-:W-:Y:S01]  /*2c60*/  FADD.FTZ R42, R26, R27 ;  /* 0x0000001b1a2a7221 */ /* 0x000fe20000010000 */
[----:B------:R-:W-:Y:S02]  /*2c70*/  IADD3 R26, P2, R28, R43, RZ ;  /* 0x0000002b1c1a7210 */ /* 0x000fe40007f5e0ff */
[----:B------:R-:W2:Y:S03]  /*2c80*/  LDG.E.U16 R28, [R28.64] ;  /* 0x0000000c1c1c7981 */ /* 0x000ea6000c1e1500 */
[----:B------:R-:W-:-:S05]  /*2c90*/  IMAD.X R27, R29, 0x1, R45, P2 ;  /* 0x000000011d1b7824 */ /* 0x000fca00010e062d */
[----:B------:R0:W2:Y:S01]  /*2ca0*/  LDG.E.U16 R25, [R26.64] ;  /* 0x0000000c1a197981 */ /* 0x0000a2000c1e1500 */
[----:B---3--:R-:W-:Y:S01]  /*2cb0*/  HADD2.F32 R44, -RZ, R44.H0_H0 ;  /* 0x2000002cff2c7230 */ /* 0x008fe20000004100 */
[----:B------:R-:W-:-:S04]  /*2cc0*/  IADD3 R39, R39, -0x10, RZ ;  /* 0xfffffff027277810 */ /* 0x000fc80007ffe0ff */
[----:B------:R-:W-:Y:S01]  /*2cd0*/  FADD.FTZ R42, R42, R44 ;  /* 0x0000002c2a2a7221 */ /* 0x000fe20000010000 */
[----:B------:R-:W-:Y:S01]  /*2ce0*/  ISETP.GT.AND P2, PT, R39, 0xb, PT ;  /* 0x0000000b2700780c */ /* 0x000fe20003f44270 */
[----:B----4-:R-:W-:-:S05]  /*2cf0*/  HADD2.F32 R31, -RZ, R40.H0_H0 ;  /* 0x20000028ff1f7230 */ /* 0x010fca0000004100 */
[----:B------:R-:W-:Y:S01]  /*2d00*/  FADD.FTZ R31, R42, R31 ;  /* 0x0000001f2a1f7221 */ /* 0x000fe20000010000 */
[----:B-----5:R-:W-:-:S05]  /*2d10*/  HADD2.F32 R24, -RZ, R24.H0_H0 ;  /* 0x20000018ff187230 */ /* 0x020fca0000004100 */
[----:B------:R-:W-:Y:S01]  /*2d20*/  FADD.FTZ R24, R31, R24 ;  /* 0x000000181f187221 */ /* 0x000fe20000010000 */
[----:B0-----:R-:W-:Y:S02]  /*2d30*/  IADD3 R26, P3, R26, R43, RZ ;  /* 0x0000002b1a1a7210 */ /* 0x001fe40007f7e0ff */
[----:B------:R-:W-:-:S03]  /*2d40*/  IADD3 R34, R34, 0x10, RZ ;  /* 0x0000001022227810 */ /* 0x000fc60007ffe0ff */
[----:B------:R-:W-:Y:S01]  /*2d50*/  IMAD.X R27, R27, 0x1, R45, P3 ;  /* 0x000000011b1b7824 */ /* 0x000fe200018e062d */
[----:B--2---:R-:W-:-:S05]  /*2d60*/  HADD2.F32 R31, -RZ, R28.H0_H0 ;  /* 0x2000001cff1f7230 */ /* 0x004fca0000004100 */
[----:B------:R-:W-:Y:S01]  /*2d70*/  FADD.FTZ R24, R24, R31 ;  /* 0x0000001f18187221 */ /* 0x000fe20000010000 */
[----:B------:R-:W-:-:S05]  /*2d80*/  HADD2.F32 R25, -RZ, R25.H0_H0 ;  /* 0x20000019ff197230 */ /* 0x000fca0000004100 */
[----:B------:R-:W-:Y:S01]  /*2d90*/  FADD.FTZ R30, R24, R25 ;  /* 0x00000019181e7221 */ /* 0x000fe20000010000 */
[----:B------:R-:W-:Y:S05]  /*2da0*/  @P2 BRA `(.L_x_857) ;  /* 0xfffffac000002947 */ /* 0x000fea000383ffff */
.L_x_856:
[----:B------:R-:W-:Y:S05]  /*2db0*/  BSYNC B6 ;  /* 0x0000000000067941 */ /* 0x000fea0003800000 */
.L_x_855:
[----:B------:R-:W-:Y:S01]  /*2dc0*/  IADD3 R24, R39, 0x1, RZ ;  /* 0x0000000127187810 */ /* 0x000fe20007ffe0ff */
[----:B------:R-:W-:Y:S03]  /*2dd0*/  BSSY B6, `(.L_x_858) ;  /* 0x0000032000067945 */ /* 0x000fe60003800000 */
[----:B------:R-:W-:-:S13]  /*2de0*/  ISETP.GT.AND P2, PT, R24, 0x4, PT ;  /* 0x000000041800780c */ /* 0x000fda0003f44270 */
[----:B------:R-:W-:Y:S05]  /*2df0*/  @!P2 BRA `(.L_x_859) ;  /* 0x000002f00000a947 */ /* 0x000fea0003800000 */
[----:B------:R-:W-:Y:S01]  /*2e00*/  ULDC.64 UR10, c[0x0][0x1b0] ;  /* 0x00006c00000a7ab9 */ /* 0x000fe20000000a00 */
[----:B------:R0:W2:Y:S01]  /*2e10*/  LDG.E.U16 R29, [R26.64] ;  /* 0x0000000c1a1d7981 */ /* 0x0000a2000c1e1500 */
[----:B------:R-:W-:Y:S02]  /*2e20*/  USHF.L.U32 UR16, UR10, 0x1, URZ ;  /* 0x000000010a107899 */ /* 0x000fe4000800063f */
[----:B------:R-:W-:Y:S02]  /*2e30*/  UMOV UR9, 0x1 ;  /* 0x0000000100097882 */ /* 0x000fe40000000000 */
[----:B------:R-:W-:Y:S02]  /*2e40*/  USHF.L.U64.HI UR9, UR10, UR9, UR11 ;  /* 0x000000090a097299 */ /* 0x000fe4000801020b */
[----:B------:R-:W-:-:S04]  /*2e50*/  IADD3 R24, P0, R26, UR16, RZ ;  /* 0x000000101a187c10 */ /* 0x000fc8000ff1e0ff */
[----:B------:R-:W-:-:S05]  /*2e60*/  IADD3.X R25, R27, UR9, RZ, P0, !PT ;  /* 0x000000091b197c10 */ /* 0x000fca00087fe4ff */
[----:B------:R1:W3:Y:S01]  /*2e70*/  LDG.E.U16 R31, [R24.64] ;  /* 0x0000000c181f7981 */ /* 0x0002e2000c1e1500 */
[----:B------:R-:W-:-:S04]  /*2e80*/  IADD3 R44, P0, R24, UR16, RZ ;  /* 0x00000010182c7c10 */ /* 0x000fc8000ff1e0ff */
[----:B------:R-:W-:Y:S02]  /*2e90*/  IADD3.X R45, R25, UR9, RZ, P0, !PT ;  /* 0x00000009192d7c10 */ /* 0x000fe400087fe4ff */
[----:B------:R-:W-:-:S03]  /*2ea0*/  IADD3 R42, P0, R44, UR16, RZ ;  /* 0x000000102c2a7c10 */ /* 0x000fc6000ff1e0ff */
[----:B------:R4:W5:Y:S01]  /*2eb0*/  LDG.E.U16 R40, [R44.64] ;  /* 0x0000000c2c287981 */ /* 0x000962000c1e1500 */
[----:B------:R-:W-:Y:S02]  /*2ec0*/  IADD3.X R43, R45, UR9, RZ, P0, !PT ;  /* 0x000000092d2b7c10 */ /* 0x000fe400087fe4ff */
[----:B-1----:R-:W-:-:S03]  /*2ed0*/  IADD3 R24, P0, R42, UR16, RZ ;  /* 0x000000102a187c10 */ /* 0x002fc6000ff1e0ff */
[----:B------:R2:W5:Y:S01]  /*2ee0*/  LDG.E.U16 R42, [R42.64] ;  /* 0x0000000c2a2a7981 */ /* 0x000562000c1e1500 */
[----:B------:R-:W-:Y:S02]  /*2ef0*/  IADD3.X R25, R43, UR9, RZ, P0, !PT ;  /* 0x000000092b197c10 */ /* 0x000fe400087fe4ff */
[----:B0-----:R-:W-:-:S04]  /*2f00*/  IADD3 R26, P0, R24, UR16, RZ ;  /* 0x00000010181a7c10 */ /* 0x001fc8000ff1e0ff */
[----:B------:R-:W-:Y:S02]  /*2f10*/  IADD3.X R27, R25, UR9, RZ, P0, !PT ;  /* 0x00000009191b7c10 */ /* 0x000fe400087fe4ff */
[----:B------:R-:W-:Y:S01]  /*2f20*/  IADD3 R28, P0, R26, UR16, RZ ;  /* 0x000000101a1c7c10 */ /* 0x000fe2000ff1e0ff */
[----:B------:R0:W5:Y:S04]  /*2f30*/  LDG.E.U16 R25, [R24.64] ;  /* 0x0000000c18197981 */ /* 0x000168000c1e1500 */
[----:B0-----:R5:W5:Y:S01]  /*2f40*/  LDG.E.U16 R24, [R26.64] ;  /* 0x0000000c1a187981 */ /* 0x001b62000c1e1500 */
[----:B--2---:R-:W-:Y:S01]  /*2f50*/  HADD2.F32 R43, -RZ, R29.H0_H0 ;  /* 0x2000001dff2b7230 */ /* 0x004fe20000004100 */
[----:B------:R-:W-:-:S04]  /*2f60*/  IADD3.X R29, R27, UR9, RZ, P0, !PT ;  /* 0x000000091b1d7c10 */ /* 0x000fc800087fe4ff */
[----:B----4-:R-:W-:Y:S01]  /*2f70*/  FADD.FTZ R44, R30, R43 ;  /* 0x0000002b1e2c7221 */ /* 0x010fe20000010000 */
[----:B------:R-:W-:Y:S02]  /*2f80*/  IADD3 R30, P0, R28, UR16, RZ ;  /* 0x000000101c1e7c10 */ /* 0x000fe4000ff1e0ff */
[----:B------:R-:W2:Y:S01]  /*2f90*/  LDG.E.U16 R28, [R28.64] ;  /* 0x0000000c1c1c7981 */ /* 0x000ea2000c1e1500 */
[----:B---3--:R-:W-:Y:S01]  /*2fa0*/  HADD2.F32 R43, -RZ, R31.H0_H0 ;  /* 0x2000001fff2b7230 */ /* 0x008fe20000004100 */
[----:B------:R-:W-:-:S04]  /*2fb0*/  IADD3.X R31, R29, UR9, RZ, P0, !PT ;  /* 0x000000091d1f7c10 */ /* 0x000fc800087fe4ff */
[----:B------:R-:W-:Y:S02]  /*2fc0*/  FADD.FTZ R44, R44, R43 ;  /* 0x0000002b2c2c7221 */ /* 0x000fe40000010000 */
[----:B------:R-:W3:Y:S01]  /*2fd0*/  LDG.E.U16 R43, [R30.64] ;  /* 0x0000000c1e2b7981 */ /* 0x000ee2000c1e1500 */
[----:B-----5:R-:W-:-:S05]  /*2fe0*/  HADD2.F32 R27, -RZ, R40.H0_H0 ;  /* 0x20000028ff1b7230 */ /* 0x020fca0000004100 */
[----:B------:R-:W-:Y:S01]  /*2ff0*/  FADD.FTZ R27, R44, R27 ;  /* 0x0000001b2c1b7221 */ /* 0x000fe20000010000 */
[----:B------:R-:W-:-:S05]  /*3000*/  HADD2.F32 R42, -RZ, R42.H0_H0 ;  /* 0x2000002aff2a7230 */ /* 0x000fca0000004100 */
[----:B------:R-:W-:Y:S01]  /*3010*/  FADD.FTZ R27, R27, R42 ;  /* 0x0000002a1b1b7221 */ /* 0x000fe20000010000 */
[----:B------:R-:W-:-:S05]  /*3020*/  HADD2.F32 R26, -RZ, R25.H0_H0 ;  /* 0x20000019ff1a7230 */ /* 0x000fca0000004100 */
[----:B------:R-:W-:Y:S01]  /*3030*/  FADD.FTZ R26, R27, R26 ;  /* 0x0000001a1b1a7221 */ /* 0x000fe20000010000 */
[----:B------:R-:W-:-:S05]  /*3040*/  HADD2.F32 R25, -RZ, R24.H0_H0 ;  /* 0x20000018ff197230 */ /* 0x000fca0000004100 */
[----:B------:R-:W-:Y:S01]  /*3050*/  FADD.FTZ R25, R26, R25 ;  /* 0x000000191a197221 */ /* 0x000fe20000010000 */
[----:B------:R-:W-:Y:S02]  /*3060*/  IADD3 R26, P2, R30, UR16, RZ ;  /* 0x000000101e1a7c10 */ /* 0x000fe4000ff5e0ff */
[----:B------:R-:W-:Y:S02]  /*3070*/  PLOP3.LUT P0, PT, PT, PT, PT, 0x8, 0x0 ;  /* 0x000000000000781c */ /* 0x000fe40003f0e170 */
[----:B------:R-:W-:Y:S02]  /*3080*/  IADD3 R34, R34, 0x8, RZ ;  /* 0x0000000822227810 */ /* 0x000fe40007ffe0ff */
[----:B------:R-:W-:Y:S02]  /*3090*/  IADD3 R39, R39, -0x8, RZ ;  /* 0xfffffff827277810 */ /* 0x000fe40007ffe0ff */
[----:B------:R-:W-:Y:S01]  /*30a0*/  IADD3.X R27, R31, UR9, RZ, P2, !PT ;  /* 0x000000091f1b7c10 */ /* 0x000fe200097fe4ff */
[----:B--2---:R-:W-:-:S05]  /*30b0*/  HADD2.F32 R28, -RZ, R28.H0_H0 ;  /* 0x2000001cff1c7230 */ /* 0x004fca0000004100 */
[----:B------:R-:W-:Y:S01]  /*30c0*/  FADD.FTZ R25, R25, R28 ;  /* 0x0000001c19197221 */ /* 0x000fe20000010000 */
[----:B---3--:R-:W-:-:S05]  /*30d0*/  HADD2.F32 R24, -RZ, R43.H0_H0 ;  /* 0x2000002bff187230 */ /* 0x008fca0000004100 */
[----:B------:R-:W-:Y:S02]  /*30e0*/  FADD.FTZ R30, R25, R24 ;  /* 0x00000018191e7221 */ /* 0x000fe40000010000 */
.L_x_859:
[----:B------:R-:W-:Y:S05]  /*30f0*/  BSYNC B6 ;  /* 0x0000000000067941 */ /* 0x000fea0003800000 */
.L_x_858:
[----:B------:R-:W-:-:S13]  /*3100*/  ISETP.NE.OR P0, PT, R39, -0x1, P0 ;  /* 0xffffffff2700780c */ /* 0x000fda0000705670 */
[----:B------:R-:W-:Y:S01]  /*3110*/  @!P0 BREAK B5 ;  /* 0x0000000000058942 */ /* 0x000fe20003800000 */
[----:B------:R-:W-:Y:S05]  /*3120*/  @!P0 BRA `(.L_x_852) ;  /* 0x000001d000008947 */ /* 0x000fea0003800000 */
.L_x_854:
[----:B------:R-:W-:Y:S05]  /*3130*/  BSYNC B5 ;  /* 0x0000000000057941 */ /* 0x000fea0003800000 */
.L_x_853:
[----:B------:R-:W-:Y:S01]  /*3140*/  IMAD.MOV.U32 R24, RZ, RZ, 0x1 ;  /* 0x00000001ff187424 */ /* 0x000fe200078e00ff */
[----:B------:R-:W-:-:S04]  /*3150*/  MOV R31, c[0x0][0x1b0] ;  /* 0x00006c00001f7a02 */ /* 0x000fc80000000f00 */
[C---:B------:R-:W-:Y:S01]  /*3160*/  SHF.L.U64.HI R43, R31.reuse, R24, c[0x0][0x1b4] ;  /* 0x00006d001f2b7619 */ /* 0x040fe20000010218 */
[----:B------:R-:W-:-:S05]  /*3170*/  IMAD.SHL.U32 R31, R31, 0x2, RZ ;  /* 0x000000021f1f7824 */ /* 0x000fca00078e00ff */
.L_x_860:
[-C--:B------:R-:W-:Y:S01]  /*3180*/  IADD3 R24, P0, R26, R31.reuse, RZ ;  /* 0x0000001f1a187210 */ /* 0x080fe20007f1e0ff */
[----:B------:R0:W2:Y:S04]  /*3190*/  LDG.E.U16 R44, [R26.64] ;  /* 0x0000000c1a2c7981 */ /* 0x0000a8000c1e1500 */
[----:B------:R-:W-:Y:S01]  /*31a0*/  IMAD.X R25, R27, 0x1, R43, P0 ;  /* 0x000000011b197824 */ /* 0x000fe200000e062b */
[----:B0-----:R-:W-:-:S04]  /*31b0*/  IADD3 R26, P0, R24, R31, RZ ;  /* 0x0000001f181a7210 */ /* 0x001fc80007f1e0ff */
[----:B------:R-:W3:Y:S01]  /*31c0*/  LDG.E.U16 R24, [R24.64] ;  /* 0x0000000c18187981 */ /* 0x000ee2000c1e1500 */
[----:B------:R-:W-:Y:S01]  /*31d0*/  IMAD.X R27, R25, 0x1, R43, P0 ;  /* 0x00000001191b7824 */ /* 0x000fe200000e062b */
[----:B------:R-:W-:-:S04]  /*31e0*/  IADD3 R28, P0, R26, R31, RZ ;  /* 0x0000001f1a1c7210 */ /* 0x000fc80007f1e0ff */
[----:B------:R0:W4:Y:S01]  /*31f0*/  LDG.E.U16 R40, [R26.64] ;  /* 0x0000000c1a287981 */ /* 0x000122000c1e1500 */
[----:B------:R-:W-:-:S05]  /*3200*/  IADD3.X R29, R27, R43, RZ, P0, !PT ;  /* 0x0000002b1b1d7210 */ /* 0x000fca00007fe4ff */
[----:B------:R-:W5:Y:S01]  /*3210*/  LDG.E.U16 R42, [R28.64] ;  /* 0x0000000c1c2a7981 */ /* 0x000f62000c1e1500 */
[----:B------:R-:W-:-:S04]  /*3220*/  IADD3 R39, R39, -0x4, RZ ;  /* 0xfffffffc27277810 */ /* 0x000fc80007ffe0ff */
[----:B------:R-:W-:Y:S02]  /*3230*/  ISETP.NE.AND P0, PT, R39, -0x1, PT ;  /* 0xffffffff2700780c */ /* 0x000fe40003f05270 */
[----:B0-----:R-:W-:Y:S02]  /*3240*/  IADD3 R26, P2, R28, R31, RZ ;  /* 0x0000001f1c1a7210 */ /* 0x001fe40007f5e0ff */
[----:B------:R-:W-:-:S03]  /*3250*/  IADD3 R34, R34, 0x4, RZ ;  /* 0x0000000422227810 */ /* 0x000fc60007ffe0ff */
[----:B------:R-:W-:Y:S01]  /*3260*/  IMAD.X R27, R29, 0x1, R43, P2 ;  /* 0x000000011d1b7824 */ /* 0x000fe200010e062b */
[----:B--2---:R-:W-:-:S05]  /*3270*/  HADD2.F32 R45, -RZ, R44.H0_H0 ;  /* 0x2000002cff2d7230 */ /* 0x004fca0000004100 */
[----:B------:R-:W-:Y:S01]  /*3280*/  FADD.FTZ R45, R45, R30 ;  /* 0x0000001e2d2d7221 */ /* 0x000fe20000010000 */
[----:B---3--:R-:W-:-:S05]  /*3290*/  HADD2.F32 R30, -RZ, R24.H0_H0 ;  /* 0x20000018ff1e7230 */ /* 0x008fca0000004100 */
[----:B------:R-:W-:Y:S01]  /*32a0*/  FADD.FTZ R30, R45, R30 ;  /* 0x0000001e2d1e7221 */ /* 0x000fe20000010000 */
[----:B----4-:R-:W-:-:S05]  /*32b0*/  HADD2.F32 R25, -RZ, R40.H0_H0 ;  /* 0x20000028ff197230 */ /* 0x010fca0000004100 */
[----:B------:R-:W-:Y:S01]  /*32c0*/  FADD.FTZ R30, R30, R25 ;  /* 0x000000191e1e7221 */ /* 0x000fe20000010000 */
[----:B-----5:R-:W-:-:S05]  /*32d0*/  HADD2.F32 R25, -RZ, R42.H0_H0 ;  /* 0x2000002aff197230 */ /* 0x020fca0000004100 */
[----:B------:R-:W-:Y:S01]  /*32e0*/  FADD.FTZ R30, R30, R25 ;  /* 0x000000191e1e7221 */ /* 0x000fe20000010000 */
[----:B------:R-:W-:Y:S05]  /*32f0*/  @P0 BRA `(.L_x_860) ;  /* 0xfffffe8000000947 */ /* 0x000fea000383ffff */
.L_x_852:
[----:B------:R-:W-:Y:S05]  /*3300*/  BSYNC B4 ;  /* 0x0000000000047941 */ /* 0x000fea0003800000 */
.L_x_851:
        /* <DEDUP_REMOVED lines=13> */
[----:B------:R-:W-:Y:S01]  /*33e0*/  ISETP.NE.AND P0, PT, R24, 0x1, PT ;  /* 0x000000011800780c */ /* 0x000fe20003f05270 */
[----:B--2---:R-:W-:-:S05]  /*33f0*/  HADD2.F32 R25, -RZ, R22.H0_H0 ;  /* 0x20000016ff197230 */ /* 0x004fca0000004100 */
[----:B------:R-:W-:-:S07]  /*3400*/  FADD.FTZ R30, R30, R25 ;  /* 0x000000191e1e7221 */ /* 0x000fce0000010000 */
        /* <DEDUP_REMOVED lines=8> */
[----:B------:R-:W-:-:S03]  /*3490*/  @P0 SHF.R.S32.HI R24, RZ, 0x1f, R27 ;  /* 0x0000001fff180819 */ /* 0x000fc6000001141b */
[----:B------:R-:W-:Y:S02]  /*34a0*/  IADD3 R23, R29, R23, RZ ;  /* 0x000000171d177210 */ /* 0x000fe40007ffe0ff */
        /* <DEDUP_REMOVED lines=9> */
[----:B------:R-:W3:Y:S01]  /*3540*/  @P0 LDG.E.U16 R22, [R22.64] ;  /* 0x0000000c16160981 */ /* 0x000ee2000c1e1500 */
[----:B--2---:R-:W-:-:S05]  /*3550*/  HADD2.F32 R25, -RZ, R26.H0_H0 ;  /* 0x2000001aff197230 */ /* 0x004fca0000004100 */
[----:B------:R-:W-:Y:S01]  /*3560*/  FADD.FTZ R30, R30, R25 ;  /* 0x000000191e1e7221 */ /* 0x000fe20000010000 */
[----:B---3--:R-:W-:-:S05]  /*3570*/  @P0 HADD2.F32 R29, -RZ, R22.H0_H0 ;  /* 0x20000016ff1d0230 */ /* 0x008fca0000004100 */
[----:B------:R-:W-:Y:S02]  /*3580*/  @P0 FADD.FTZ R30, R30, R29 ;  /* 0x0000001d1e1e0221 */ /* 0x000fe40000010000 */
.L_x_850:
[----:B------:R-:W-:Y:S05]  /*3590*/  BSYNC B3 ;  /* 0x0000000000037941 */ /* 0x000fea0003800000 */
.L_x_849:
[----:B------:R-:W-:-:S04]  /*35a0*/  IADD3 R37, R37, 0x1, RZ ;  /* 0x0000000125257810 */ /* 0x000fc80007ffe0ff */
[----:B------:R-:W-:-:S13]  /*35b0*/  ISETP.GE.AND P0, PT, R37, R11, PT ;  /* 0x0000000b2500720c */ /* 0x000fda0003f06270 */
[----:B------:R-:W-:Y:S01]  /*35c0*/  @P0 CALL.REL.NOINC `(.L_x_848) ;  /* 0x0000001000000944 */ /* 0x000fe20003c00000 */
[----:B------:R-:W-:Y:S05]  /*35d0*/  BRA `(.L_x_861) ;  /* 0xfffff0a000007947 */ /* 0x000fea000383ffff */
.L_x_848:
[----:B------:R-:W-:Y:S05]  /*35e0*/  BSYNC B2 ;  /* 0x0000000000027941 */ /* 0x000fea0003800000 */
.L_x_847:
[----:B------:R-:W-:-:S04]  /*35f0*/  IADD3 R33, R33, 0x1, RZ ;  /* 0x0000000121217810 */ /* 0x000fc80007ffe0ff */
[----:B------:R-:W-:-:S13]  /*3600*/  ISETP.GE.AND P0, PT, R33, R6, PT ;  /* 0x000000062100720c */ /* 0x000fda0003f06270 */
[----:B------:R-:W-:Y:S01]  /*3610*/  @P0 CALL.REL.NOINC `(.L_x_862) ;  /* 0x0000001000000944 */ /* 0x000fe20003c00000 */
[----:B------:R-:W-:Y:S05]  /*3620*/  BRA `(.L_x_863) ;  /* 0xffffef7000007947 */ /* 0x000fea000383ffff */
.L_x_862:
[----:B------:R-:W-:Y:S05]  /*3630*/  BSYNC B1 ;  /* 0x0000000000017941 */ /* 0x000fea0003800000 */
.L_x_846:
        /* <DEDUP_REMOVED lines=9> */
[----:B------:R-:W-:-:S05]  /*36d0*/  F2FP.PACK_AB R30, RZ, R30 ;  /* 0x0000001eff1e723e */ /* 0x000fca00000000ff */
[----:B------:R0:W-:Y:S06]  /*36e0*/  STG.E.U16 [R14.64], R30 ;  /* 0x0000001e0e007986 */ /* 0x0001ec000c10150c */
[----:B------:R-:W-:Y:S01]  /*36f0*/  @P0 CALL.REL.NOINC `(.L_x_825) ;  /* 0x0000001000000944 */ /* 0x000fe20003c00000 */
[----:B------:R-:W-:Y:S05]  /*3700*/  BRA `(.L_x_864) ;  /* 0xffffe66000007947 */ /* 0x000fea000383ffff */
.L_x_825:
[----:B------:R-:W-:Y:S05]  /*3710*/  BSYNC B0 ;  /* 0x0000000000007941 */ /* 0x000fea0003800000 */
.L_x_824:
[----:B------:R-:W-:-:S04]  /*3720*/  IMAD.MOV.U32 R9, RZ, RZ, c[0x0][0x10] ;  /* 0x00000400ff097624 */ /* 0x000fc800078e00ff */
[----:B------:R-:W-:-:S05]  /*3730*/  IMAD R0, R9, c[0x0][0x4], R0 ;  /* 0x0000010009007a24 */ /* 0x000fca00078e0200 */
[----:B------:R-:W-:-:S13]  /*3740*/  ISETP.GE.AND P0, PT, R0, c[0x0][0x180], PT ;  /* 0x0000600000007a0c */ /* 0x000fda0003f06270 */
[----:B------:R-:W-:Y:S01]  /*3750*/  @P0 CALL.REL.NOINC `(.L_x_865) ;  /* 0x0000001000000944 */ /* 0x000fe20003c00000 */
[----:B------:R-:W-:Y:S05]  /*3760*/  BRA `(.L_x_866) ;  /* 0xffffd6a000007947 */ /* 0x000fea000383ffff */
.L_x_865:
[----:B------:R-:W-:Y:S05]  /*3770*/  EXIT ;  /* 0x000000000000794d */ /* 0x000fea0003800000 */
        .weak           $__internal_11_$__cuda_sm20_div_s64
        .type           $__internal_11_$__cuda_sm20_div_s64,@function
        .size           $__internal_11_$__cuda_sm20_div_s64,(.L_x_1145 - $__internal_11_$__cuda_sm20_div_s64)
$__internal_11_$__cuda_sm20_div_s64:
        /* <DEDUP_REMOVED lines=15> */
[----:B------:R-:W-:Y:S01]  /*3870*/  IMAD.X R31, RZ, RZ, ~R21, P0 ;  /* 0x000000ffff1f7224 */ /* 0x000fe200000e0e15 */
[----:B------:R-:W-:-:S05]  /*3880*/  MOV R21, R16 ;  /* 0x0000001000157202 */ /* 0x000fca0000000f00 */
        /* <DEDUP_REMOVED lines=21> */
[----:B------:R-:W-:Y:S01]  /*39e0*/  HFMA2.MMA R17, -RZ, RZ, 0, 0 ;  /* 0x00000000ff117435 */ /* 0x000fe200000001ff */
[----:B------:R-:W-:Y:S01]  /*39f0*/  IMAD.X R20, R16, 0x1, R29, P0 ;  /* 0x0000000110147824 */ /* 0x000fe200000e061d */
[----:B------:R-:W-:Y:S02]  /*3a00*/  SEL R29, R32, R27, !P3 ;  /* 0x0000001b201d7207 */ /* 0x000fe40005800000 */
[----:B------:R-:W-:Y:S02]  /*3a10*/  IMAD.HI.U32 R16, R30, R21, RZ ;  /* 0x000000151e107227 */ /* 0x000fe400078e00ff */
[----:B------:R-:W-:-:S04]  /*3a20*/  IADD3.X R20, RZ, RZ, R20, P2, P1 ;  /* 0x000000ffff147210 */ /* 0x000fc800017e2414 */
[----:B------:R-:W-:-:S04]  /*3a30*/  IMAD.WIDE.U32 R16, R30, R29, R16 ;  /* 0x0000001d1e107225 */ /* 0x000fc800078e0010 */
[C---:B------:R-:W-:Y:S02]  /*3a40*/  IMAD R31, R20.reuse, R29, RZ ;  /* 0x0000001d141f7224 */ /* 0x040fe400078e02ff */
[----:B------:R-:W-:-:S04]  /*3a50*/  IMAD.HI.U32 R16, P0, R20, R21, R16 ;  /* 0x0000001514107227 */ /* 0x000fc80007800010 */
[----:B------:R-:W-:Y:S01]  /*3a60*/  IMAD.HI.U32 R33, R20, R29, RZ ;  /* 0x0000001d14217227 */ /* 0x000fe200078e00ff */
[----:B------:R-:W-:-:S03]  /*3a70*/  IADD3 R31, P1, R31, R16, RZ ;  /* 0x000000101f1f7210 */ /* 0x000fc60007f3e0ff */
[----:B------:R-:W-:Y:S02]  /*3a80*/  IMAD.X R33, RZ, RZ, R33, P0 ;  /* 0x000000ffff217224 */ /* 0x000fe400000e0621 */
[----:B------:R-:W-:-:S04]  /*3a90*/  IMAD.WIDE.U32 R16, R31, R14, RZ ;  /* 0x0000000e1f107225 */ /* 0x000fc800078e00ff */
[----:B------:R-:W-:Y:S02]  /*3aa0*/  IMAD.X R33, RZ, RZ, R33, P1 ;  /* 0x000000ffff217224 */ /* 0x000fe400008e0621 */
        /* <DEDUP_REMOVED lines=9> */
[----:B------:R-:W-:Y:S02]  /*3b40*/  SEL R17, R20, R17, P0 ;  /* 0x0000001114117207 */ /* 0x000fe40000000000 */
[----:B------:R-:W-:Y:S02]  /*3b50*/  IADD3.X R20, RZ, R33, RZ, P2, !PT ;  /* 0x00000021ff147210 */ /* 0x000fe400017fe4ff */
[----:B------:R-:W-:Y:S02]  /*3b60*/  SEL R31, R16, R31, P0 ;  /* 0x0000001f101f7207 */ /* 0x000fe40000000000 */
[----:B------:R-:W-:Y:S02]  /*3b70*/  SEL R21, R30, R21, P0 ;  /* 0x000000151e157207 */ /* 0x000fe40000000000 */
[----:B------:R-:W-:Y:S02]  /*3b80*/  ISETP.GE.U32.AND P1, PT, R17, R14, PT ;  /* 0x0000000e1100720c */ /* 0x000fe40003f26070 */
[----:B------:R-:W-:-:S02]  /*3b90*/  SEL R20, R20, R33, P0 ;  /* 0x0000002114147207 */ /* 0x000fc40000000000 */
[----:B------:R-:W-:Y:S02]  /*3ba0*/  IADD3 R14, P2, R31, 0x1, RZ ;  /* 0x000000011f0e7810 */ /* 0x000fe40007f5e0ff */
[----:B------:R-:W-:Y:S02]  /*3bb0*/  ISETP.GE.U32.AND.EX P0, PT, R21, R15, PT, P1 ;  /* 0x0000000f1500720c */ /* 0x000fe40003f06110 */
[----:B------:R-:W-:Y:S01]  /*3bc0*/  LOP3.LUT R16, R24, R27, RZ, 0x3c, !PT ;  /* 0x0000001b18107212 */ /* 0x000fe200078e3cff */
[----:B------:R-:W-:Y:S01]  /*3bd0*/  IMAD.X R15, RZ, RZ, R20, P2 ;  /* 0x000000ffff0f7224 */ /* 0x000fe200010e0614 */
[----:B------:R-:W-:Y:S01]  /*3be0*/  SEL R14, R14, R31, P0 ;  /* 0x0000001f0e0e7207 */ /* 0x000fe20000000000 */
[----:B------:R-:W-:Y:S01]  /*3bf0*/  IMAD.MOV.U32 R27, RZ, RZ, 0x0 ;  /* 0x00000000ff1b7424 */ /* 0x000fe200078e00ff */
[----:B------:R-:W-:Y:S02]  /*3c00*/  ISETP.GE.AND P1, PT, R16, RZ, PT ;  /* 0x000000ff1000720c */ /* 0x000fe40003f26270 */
[----:B------:R-:W-:-:S02]  /*3c10*/  SEL R15, R15, R20, P0 ;  /* 0x000000140f0f7207 */ /* 0x000fc40000000000 */
        /* <DEDUP_REMOVED lines=8> */
[----:B------:R-:W-:Y:S06]  /*3ca0*/  RET.REL.NODEC R26 `(_ZN2at6native60_GLOBAL__N__aad4af22_27_AdaptiveAveragePooling3d_cu_866e08f919adaptiveaveragepoolIN3c104HalfEfEEvPKT_PS5_iiiiiilllllll) ;  /* 0xffffc3501a007950 */ /* 0x000fec0003c3ffff */
.L_x_867:
        /* <DEDUP_REMOVED lines=13> */
.L_x_1145:


//--------------------- .text._ZN2at6native60_GLOBAL__N__aad4af22_27_AdaptiveAveragePooling3d_cu_866e08f919adaptiveaveragepoolIffEEvPKT_PS3_iiiiiilllllll --------------------------
	.section	.text._ZN2at6native60_GLOBAL__N__aad4af22_27_AdaptiveAveragePooling3d_cu_866e08f919adaptiveaveragepoolIffEEvPKT_PS3_iiiiiilllllll,"ax",@progbits
	.sectioninfo	@"SHI_REGISTERS=64"
	.align	128
.text._ZN2at6native60_GLOBAL__N__aad4af22_27_AdaptiveAveragePooling3d_cu_866e08f919adaptiveaveragepoolIffEEvPKT_PS3_iiiiiilllllll:
        .type           _ZN2at6native60_GLOBAL__N__aad4af22_27_AdaptiveAveragePooling3d_cu_866e08f919adaptiveaveragepoolIffEEvPKT_PS3_iiiiiilllllll,@function
        .size           _ZN2at6native60_GLOBAL__N__aad4af22_27_AdaptiveAveragePooling3d_cu_866e08f919adaptiveaveragepoolIffEEvPKT_PS3_iiiiiilllllll,(.L_x_1147 - _ZN2at6native60_GLOBAL__N__aad4af22_27_AdaptiveAveragePooling3d_cu_866e08f919adaptiveaveragepoolIffEEvPKT_PS3_iiiiiilllllll)
        .other          _ZN2at6native60_GLOBAL__N__aad4af22_27_AdaptiveAveragePooling3d_cu_866e08f919adaptiveaveragepoolIffEEvPKT_PS3_iiiiiilllllll,@"STO_CUDA_ENTRY STV_DEFAULT"
_ZN2at6native60_GLOBAL__N__aad4af22_27_AdaptiveAveragePooling3d_cu_866e08f919adaptiveaveragepoolIffEEvPKT_PS3_iiiiiilllllll:
        /* <DEDUP_REMOVED lines=18> */
[----:B------:R-:W-:Y:S05]  /*0120*/  CALL.REL.NOINC `($__internal_12_$__cuda_sm20_div_s64) ;  /* 0x000063f000007944 */ /* 0x000fea0003c00000 */
[--C-:B------:R-:W-:Y:S02]  /*0130*/  IMAD.MOV R4, RZ, RZ, -R21.reuse ;  /* 0x000000ffff047224 */ /* 0x100fe400078e0a15 */
[----:B------:R-:W-:Y:S02]  /*0140*/  IMAD.MOV.U32 R3, RZ, RZ, c[0x0][0x17c] ;  /* 0x00005f00ff037624 */ /* 0x000fe400078e00ff */
[----:B------:R-:W-:Y:S02]  /*0150*/  IMAD.MOV.U32 R34, RZ, RZ, R21 ;  /* 0x000000ffff227224 */ /* 0x000fe400078e0015 */
[----:B------:R-:W-:Y:S01]  /*0160*/  IMAD R4, R4, R3, UR8 ;  /* 0x0000000804047e24 */ /* 0x000fe2000f8e0203 */
[----:B------:R-:W-:Y:S05]  /*0170*/  BRA `(.L_x_869) ;  /* 0x0000018000007947 */ /* 0x000fea0003800000 */
.L_x_868:
        /* <DEDUP_REMOVED lines=23> */
[----:B------:R-:W-:Y:S02]  /*02f0*/  MOV R4, UR4 ;  /* 0x0000000400047c02 */ /* 0x000fe40008000f00 */
.L_x_869:
[----:B------:R-:W-:Y:S01]  /*0300*/  SHF.R.S32.HI R19, RZ, 0x1f, R34 ;  /* 0x0000001fff137819 */ /* 0x000fe20000011422 */
[----:B------:R-:W-:Y:S03]  /*0310*/  BSSY B0, `(.L_x_870) ;  /* 0x0000022000007945 */ /* 0x000fe60003800000 */
[----:B------:R-:W-:-:S04]  /*0320*/  LOP3.LUT R2, R19, c[0x0][0x18c], RZ, 0xfc, !PT ;  /* 0x0000630013027a12 */ /* 0x000fc800078efcff */
[----:B------:R-:W-:-:S13]  /*0330*/  ISETP.NE.U32.AND P0, PT, R2, RZ, PT ;  /* 0x000000ff0200720c */ /* 0x000fda0003f05070 */
[----:B------:R-:W-:Y:S05]  /*0340*/  @!P0 BRA `(.L_x_871) ;  /* 0x0000009000008947 */ /* 0x000fea0003800000 */
[----:B------:R-:W-:Y:S01]  /*0350*/  IMAD.MOV.U32 R48, RZ, RZ, R34 ;  /* 0x000000ffff307224 */ /* 0x000fe200078e0022 */
[----:B------:R-:W-:Y:S01]  /*0360*/  MOV R2, 0x3a0 ;  /* 0x000003a000027802 */ /* 0x000fe20000000f00 */
[----:B------:R-:W-:Y:S02]  /*0370*/  IMAD.MOV.U32 R18, RZ, RZ, c[0x0][0x188] ;  /* 0x00006200ff127624 */ /* 0x000fe400078e00ff */
[----:B------:R-:W-:Y:S02]  /*0380*/  IMAD.MOV.U32 R17, RZ, RZ, c[0x0][0x18c] ;  /* 0x00006300ff117624 */ /* 0x000fe400078e00ff */
[----:B------:R-:W-:Y:S05]  /*0390*/  CALL.REL.NOINC `($__internal_12_$__cuda_sm20_div_s64) ;  /* 0x0000618000007944 */ /* 0x000fea0003c00000 */
[----:B------:R-:W-:Y:S01]  /*03a0*/  IMAD.MOV R3, RZ, RZ, -R21 ;  /* 0x000000ffff037224 */ /* 0x000fe200078e0a15 */
[----:B------:R-:W-:-:S03]  /*03b0*/  MOV R5, R21 ;  /* 0x0000001500057202 */ /* 0x000fc60000000f00 */
[----:B------:R-:W-:Y:S01]  /*03c0*/  IMAD R34, R3, c[0x0][0x188], R34 ;  /* 0x0000620003227a24 */ /* 0x000fe200078e0222 */
[----:B------:R-:W-:Y:S05]  /*03d0*/  BRA `(.L_x_872) ;  /* 0x0000015000007947 */ /* 0x000fea0003800000 */
.L_x_871:
        /* <DEDUP_REMOVED lines=18> */
[----:B------:R-:W-:Y:S01]  /*0500*/  MOV R5, R3 ;  /* 0x0000000300057202 */ /* 0x000fe20000000f00 */
[----:B------:R-:W-:-:S04]  /*0510*/  IMAD.MOV R7, RZ, RZ, -R3 ;  /* 0x000000ffff077224 */ /* 0x000fc800078e0a03 */
[----:B------:R-:W-:Y:S02]  /*0520*/  IMAD R34, R7, c[0x0][0x188], R34 ;  /* 0x0000620007227a24 */ /* 0x000fe400078e0222 */
.L_x_872:
[----:B------:R-:W-:Y:S05]  /*0530*/  BSYNC B0 ;  /* 0x0000000000007941 */ /* 0x000fea0003800000 */
.L_x_870:
        /* <DEDUP_REMOVED lines=12> */
[----:B------:R-:W-:Y:S05]  /*0600*/  CALL.REL.NOINC `($__internal_12_$__cuda_sm20_div_s64) ;  /* 0x00005f1000007944 */ /* 0x000fea0003c00000 */
        /* <DEDUP_REMOVED lines=9> */
.L_x_874:
        /* <DEDUP_REMOVED lines=21> */
.L_x_875:
[----:B------:R-:W-:Y:S05]  /*07f0*/  BSYNC B0 ;  /* 0x0000000000007941 */ /* 0x000fea0003800000 */
.L_x_873:
        /* <DEDUP_REMOVED lines=11> */
[----:B------:R-:W-:Y:S05]  /*08b0*/  CALL.REL.NOINC `($__internal_12_$__cuda_sm20_div_s64) ;  /* 0x00005c6000007944 */ /* 0x000fea0003c00000 */
[----:B------:R-:W-:Y:S05]  /*08c0*/  BRA `(.L_x_878) ;  /* 0x0000012000007947 */ /* 0x000fea0003800000 */
.L_x_877:
        /* <DEDUP_REMOVED lines=18> */
.L_x_878:
[----:B------:R-:W-:Y:S05]  /*09f0*/  BSYNC B0 ;  /* 0x0000000000007941 */ /* 0x000fea0003800000 */
.L_x_876:
        /* <DEDUP_REMOVED lines=15> */
[----:B------:R-:W-:Y:S05]  /*0af0*/  CALL.REL.NOINC `($__internal_12_$__cuda_sm20_div_s64) ;  /* 0x00005a2000007944 */ /* 0x000fea0003c00000 */
[----:B------:R-:W-:Y:S05]  /*0b00*/  BRA `(.L_x_881) ;  /* 0x0000012000007947 */ /* 0x000fea0003800000 */
.L_x_880:
        /* <DEDUP_REMOVED lines=18> */
.L_x_881:
[----:B------:R-:W-:Y:S05]  /*0c30*/  BSYNC B0 ;  /* 0x0000000000007941 */ /* 0x000fea0003800000 */
.L_x_879:
[----:B------:R-:W-:-:S13]  /*0c40*/  ISETP.GE.AND P0, PT, R0, c[0x0][0x180], PT ;  /* 0x0000600000007a0c */ /* 0x000fda0003f06270 */
[----:B------:R-:W-:Y:S05]  /*0c50*/  @P0 EXIT ;  /* 0x000000000000094d */ /* 0x000fea0003800000 */
[----:B------:R-:W0:Y:S01]  /*0c60*/  I2F.U32.RP R4, c[0x0][0x0] ;  /* 0x0000000000047b06 */ /* 0x000e220000209000 */
[----:B------:R-:W1:Y:S01]  /*0c70*/  S2R R36, SR_TID.X ;  /* 0x0000000000247919 */ /* 0x000e620000002100 */
[----:B------:R-:W-:Y:S01]  /*0c80*/  ULDC.64 UR10, c[0x0][0x180] ;  /* 0x00006000000a7ab9 */ /* 0x000fe20000000a00 */
[----:B------:R-:W-:Y:S01]  /*0c90*/  ISETP.NE.U32.AND P0, PT, RZ, c[0x0][0x0], PT ;  /* 0x00000000ff007a0c */ /* 0x000fe20003f05070 */
[----:B------:R-:W-:Y:S01]  /*0ca0*/  ULDC UR7, c[0x0][0x178] ;  /* 0x00005e0000077ab9 */ /* 0x000fe20000000800 */
[----:B------:R-:W-:Y:S01]  /*0cb0*/  IMAD.MOV.U32 R25, RZ, RZ, c[0x0][0x178] ;  /* 0x00005e00ff197624 */ /* 0x000fe200078e00ff */
[----:B------:R-:W-:Y:S02]  /*0cc0*/  USHF.R.S32.HI UR12, URZ, 0x1f, UR11 ;  /* 0x0000001f3f0c7899 */ /* 0x000fe4000801140b */
[----:B------:R-:W-:Y:S02]  /*0cd0*/  USHF.R.S32.HI UR7, URZ, 0x1f, UR7 ;  /* 0x0000001f3f077899 */ /* 0x000fe40008011407 */
[----:B------:R-:W-:-:S02]  /*0ce0*/  USHF.R.S32.HI UR13, URZ, 0x1f, UR10 ;  /* 0x0000001f3f0d7899 */ /* 0x000fc4000801140a */
[----:B------:R-:W-:Y:S02]  /*0cf0*/  UIMAD UR6, UR12, UR10, URZ ;  /* 0x0000000a0c0672a4 */ /* 0x000fe4000f8e023f */
[----:B------:R-:W-:Y:S01]  /*0d00*/  UIMAD.WIDE.U32 UR4, UR11, UR10, URZ ;  /* 0x0000000a0b0472a5 */ /* 0x000fe2000f8e003f */
[----:B0-----:R-:W0:Y:S01]  /*0d10*/  MUFU.RCP R4, R4 ;  /* 0x0000000400047308 */ /* 0x001e220000001000 */
[----:B------:R-:W-:Y:S02]  /*0d20*/  UIMAD UR10, UR13, UR11, UR6 ;  /* 0x0000000b0d0a72a4 */ /* 0x000fe4000f8e0206 */
[----:B------:R-:W-:Y:S02]  /*0d30*/  UIMAD.WIDE.U32 UR14, UR4, UR8, URZ ;  /* 0x00000008040e72a5 */ /* 0x000fe4000f8e003f */
[----:B------:R-:W-:Y:S02]  /*0d40*/  UIADD3 UR5, UR5, UR10, URZ ;  /* 0x0000000a05057290 */ /* 0x000fe4000fffe03f */
[----:B------:R-:W-:Y:S01]  /*0d50*/  ULDC UR6, c[0x0][0x174] ;  /* 0x00005d0000067ab9 */ /* 0x000fe20000000800 */
[----:B-1----:R-:W-:Y:S01]  /*0d60*/  LOP3.LUT R2, RZ, R36, RZ, 0x33, !PT ;  /* 0x00000024ff027212 */ /* 0x002fe200078e33ff */
[----:B------:R-:W-:Y:S01]  /*0d70*/  UIMAD UR5, UR5, UR8, URZ ;  /* 0x00000008050572a4 */ /* 0x000fe2000f8e023f */
[----:B------:R-:W-:Y:S01]  /*0d80*/  SHF.R.S32.HI R37, RZ, 0x1f, R36 ;  /* 0x0000001fff257819 */ /* 0x000fe20000011424 */
[----:B------:R-:W-:Y:S01]  /*0d90*/  USHF.R.S32.HI UR6, URZ, 0x1f, UR6 ;  /* 0x0000001f3f067899 */ /* 0x000fe20008011406 */
[----:B------:R-:W-:Y:S01]  /*0da0*/  IADD3 R2, R2, c[0x0][0x184], RZ ;  /* 0x0000610002027a10 */ /* 0x000fe20007ffe0ff */
[----:B------:R-:W-:Y:S01]  /*0db0*/  UIMAD UR4, UR9, UR4, UR5 ;  /* 0x00000004090472a4 */ /* 0x000fe2000f8e0205 */
[----:B------:R-:W-:Y:S01]  /*0dc0*/  IADD3 R28, P3, R36, 0x1, RZ ;  /* 0x00000001241c7810 */ /* 0x000fe20007f7e0ff */
[----:B------:R-:W-:Y:S01]  /*0dd0*/  ULDC.64 UR10, c[0x0][0x118] ;  /* 0x00004600000a7ab9 */ /* 0x000fe20000000a00 */
[----:B0-----:R-:W-:Y:S01]  /*0de0*/  IADD3 R6, R4, 0xffffffe, RZ ;  /* 0x0ffffffe04067810 */ /* 0x001fe20007ffe0ff */
[----:B------:R-:W-:-:S03]  /*0df0*/  UIADD3 UR4, UR15, UR4, URZ ;  /* 0x000000040f047290 */ /* 0x000fc6000fffe03f */
[----:B------:R0:W1:Y:S02]  /*0e00*/  F2I.FTZ.U32.TRUNC.NTZ R7, R6 ;  /* 0x0000000600077305 */ /* 0x000064000021f000 */
[----:B0-----:R-:W-:Y:S02]  /*0e10*/  IMAD.MOV.U32 R6, RZ, RZ, RZ ;  /* 0x000000ffff067224 */ /* 0x001fe400078e00ff */
[----:B-1----:R-:W-:-:S04]  /*0e20*/  IMAD.MOV R9, RZ, RZ, -R7 ;  /* 0x000000ffff097224 */ /* 0x002fc800078e0a07 */
[----:B------:R-:W-:-:S04]  /*0e30*/  IMAD R9, R9, c[0x0][0x0], RZ ;  /* 0x0000000009097a24 */ /* 0x000fc800078e02ff */
[----:B------:R-:W-:Y:S01]  /*0e40*/  IMAD.HI.U32 R7, R7, R9, R6 ;  /* 0x0000000907077227 */ /* 0x000fe200078e0006 */
[----:B------:R-:W-:-:S05]  /*0e50*/  SHF.R.S32.HI R6, RZ, 0x1f, R5 ;  /* 0x0000001fff067819 */ /* 0x000fca0000011405 */
[----:B------:R-:W-:-:S04]  /*0e60*/  IMAD.HI.U32 R4, R7, R2, RZ ;  /* 0x0000000207047227 */ /* 0x000fc800078e00ff */
[----:B------:R-:W-:Y:S01]  /*0e70*/  IMAD R8, R6, c[0x0][0x190], RZ ;  /* 0x0000640006087a24 */ /* 0x000fe200078e02ff */
[----:B------:R-:W-:-:S03]  /*0e80*/  IADD3 R7, -R4, RZ, RZ ;  /* 0x000000ff04077210 */ /* 0x000fc60007ffe1ff */
[----:B------:R-:W-:Y:S02]  /*0e90*/  IMAD R9, R5, c[0x0][0x194], R8 ;  /* 0x0000650005097a24 */ /* 0x000fe400078e0208 */
[----:B------:R-:W-:Y:S02]  /*0ea0*/  IMAD R2, R7, c[0x0][0x0], R2 ;  /* 0x0000000007027a24 */ /* 0x000fe400078e0202 */
[----:B------:R-:W-:Y:S01]  /*0eb0*/  IMAD.WIDE.U32 R6, R5, c[0x0][0x190], RZ ;  /* 0x0000640005067a25 */ /* 0x000fe200078e00ff */
[----:B------:R-:W-:Y:S02]  /*0ec0*/  SHF.R.S32.HI R5, RZ, 0x1f, R34 ;  /* 0x0000001fff057819 */ /* 0x000fe40000011422 */
[----:B------:R-:W-:Y:S01]  /*0ed0*/  ISETP.GE.U32.AND P2, PT, R2, c[0x0][0x0], PT ;  /* 0x0000000002007a0c */ /* 0x000fe20003f46070 */
[----:B------:R-:W-:Y:S02]  /*0ee0*/  IMAD.IADD R7, R7, 0x1, R9 ;  /* 0x0000000107077824 */ /* 0x000fe400078e0209 */
[----:B------:R-:W-:-:S04]  /*0ef0*/  IMAD R5, R5, c[0x0][0x198], RZ ;  /* 0x0000660005057a24 */ /* 0x000fc800078e02ff */
[C---:B------:R-:W-:Y:S01]  /*0f00*/  IMAD R9, R34.reuse, c[0x0][0x19c], R5 ;  /* 0x0000670022097a24 */ /* 0x040fe200078e0205 */
[----:B------:R-:W-:Y:S01]  /*0f10*/  IADD3 R5, -R3, 0x1, R21 ;  /* 0x0000000103057810 */ /* 0x000fe20007ffe115 */
[----:B------:R-:W-:-:S04]  /*0f20*/  IMAD.WIDE.U32 R34, R34, c[0x0][0x198], R6 ;  /* 0x0000660022227a25 */ /* 0x000fc800078e0006 */
[----:B------:R-:W-:Y:S01]  /*0f30*/  @P2 IADD3 R2, R2, -c[0x0][0x0], RZ ;  /* 0x8000000002022a10 */ /* 0x000fe20007ffe0ff */
[----:B------:R-:W-:Y:S01]  /*0f40*/  IMAD.X R6, RZ, RZ, R37, P3 ;  /* 0x000000ffff067224 */ /* 0x000fe200018e0625 */
[----:B------:R-:W-:Y:S01]  /*0f50*/  @P2 IADD3 R4, R4, 0x1, RZ ;  /* 0x0000000104042810 */ /* 0x000fe20007ffe0ff */
[----:B------:R-:W-:Y:S01]  /*0f60*/  IMAD.IADD R8, R35, 0x1, R9 ;  /* 0x0000000123087824 */ /* 0x000fe200078e0209 */
[----:B------:R-:W-:Y:S01]  /*0f70*/  ISETP.GE.U32.AND P1, PT, R2, c[0x0][0x0], PT ;  /* 0x0000000002007a0c */ /* 0x000fe20003f26070 */
[----:B------:R-:W-:Y:S01]  /*0f80*/  IMAD R7, R6, c[0x0][0x178], RZ ;  /* 0x00005e0006077a24 */ /* 0x000fe200078e02ff */
[----:B------:R-:W-:-:S03]  /*0f90*/  IADD3 R2, R36, c[0x0][0x0], RZ ;  /* 0x0000000024027a10 */ /* 0x000fc60007ffe0ff */
[C---:B------:R-:W-:Y:S01]  /*0fa0*/  IMAD R11, R28.reuse, UR7, R7 ;  /* 0x000000071c0b7c24 */ /* 0x040fe2000f8e0207 */
[----:B------:R-:W-:Y:S01]  /*0fb0*/  SHF.R.S32.HI R33, RZ, 0x1f, R2 ;  /* 0x0000001fff217819 */ /* 0x000fe20000011402 */
[----:B------:R-:W-:Y:S01]  /*0fc0*/  IMAD.WIDE.U32 R28, R28, R25, c[0x2][0x0] ;  /* 0x008000001c1c7625 */ /* 0x000fe200078e0019 */
[C---:B------:R-:W-:Y:S02]  /*0fd0*/  IADD3 R26, P3, R2.reuse, 0x1, RZ ;  /* 0x00000001021a7810 */ /* 0x040fe40007f7e0ff */
[----:B------:R-:W-:-:S03]  /*0fe0*/  IADD3 R2, R2, c[0x0][0x0], RZ ;  /* 0x0000000002027a10 */ /* 0x000fc60007ffe0ff */
[----:B------:R-:W-:Y:S01]  /*0ff0*/  IMAD.X R6, RZ, RZ, R33, P3 ;  /* 0x000000ffff067224 */ /* 0x000fe200018e0621 */
[----:B------:R-:W-:Y:S02]  /*1000*/  SHF.R.S32.HI R31, RZ, 0x1f, R2 ;  /* 0x0000001fff1f7819 */ /* 0x000fe40000011402 */
[----:B------:R-:W-:Y:S01]  /*1010*/  IADD3 R24, P3, R2, 0x1, RZ ;  /* 0x0000000102187810 */ /* 0x000fe20007f7e0ff */
[----:B------:R-:W-:Y:S01]  /*1020*/  IMAD R13, R6, c[0x0][0x178], RZ ;  /* 0x00005e00060d7a24 */ /* 0x000fe200078e02ff */
[----:B------:R-:W-:Y:S02]  /*1030*/  @P1 IADD3 R4, R4, 0x1, RZ ;  /* 0x0000000104041810 */ /* 0x000fe40007ffe0ff */
[----:B------:R-:W-:Y:S01]  /*1040*/  IADD3.X R7, RZ, R31, RZ, P3, !PT ;  /* 0x0000001fff077210 */ /* 0x000fe20001ffe4ff */
[C---:B------:R-:W-:Y:S01]  /*1050*/  IMAD R15, R26.reuse, UR7, R13 ;  /* 0x000000071a0f7c24 */ /* 0x040fe2000f8e020d */
[----:B------:R-:W-:Y:S01]  /*1060*/  @!P0 LOP3.LUT R4, RZ, c[0x0][0x0], RZ, 0x33, !PT ;  /* 0x00000000ff048a12 */ /* 0x000fe200078e33ff */
[----:B------:R-:W-:Y:S01]  /*1070*/  IMAD.WIDE.U32 R26, R26, R25, c[0x2][0x0] ;  /* 0x008000001a1a7625 */ /* 0x000fe200078e0019 */
[----:B------:R-:W-:-:S02]  /*1080*/  LEA R9, P0, R34, c[0x0][0x160], 0x2 ;  /* 0x0000580022097a11 */ /* 0x000fc400078010ff */
[----:B------:R-:W-:Y:S01]  /*1090*/  IADD3 R13, R4, 0x1, RZ ;  /* 0x00000001040d7810 */ /* 0x000fe20007ffe0ff */
[----:B------:R-:W-:Y:S01]  /*10a0*/  IMAD R7, R7, c[0x0][0x178], RZ ;  /* 0x00005e0007077a24 */ /* 0x000fe200078e02ff */
[----:B------:R-:W-:Y:S01]  /*10b0*/  IADD3 R6, R2, c[0x0][0x0], RZ ;  /* 0x0000000002067a10 */ /* 0x000fe20007ffe0ff */
[----:B------:R-:W-:Y:S01]  /*10c0*/  IMAD.IADD R10, R27, 0x1, R15 ;  /* 0x000000011b0a7824 */ /* 0x000fe200078e020f */
[----:B------:R-:W-:Y:S01]  /*10d0*/  LEA.HI.X R12, R34, c[0x0][0x164], R8, 0x2, P0 ;  /* 0x00005900220c7a11 */ /* 0x000fe200000f1408 */
[C---:B------:R-:W-:Y:S01]  /*10e0*/  IMAD R17, R24.reuse, UR7, R7 ;  /* 0x0000000718117c24 */ /* 0x040fe2000f8e0207 */
[----:B------:R-:W-:Y:S01]  /*10f0*/  LOP3.LUT R13, R13, 0x3, RZ, 0xc0, !PT ;  /* 0x000000030d0d7812 */ /* 0x000fe200078ec0ff */
[----:B------:R-:W-:-:S04]  /*1100*/  IMAD.WIDE.U32 R24, R24, R25, c[0x2][0x0] ;  /* 0x0080000018187625 */ /* 0x000fc800078e0019 */
[----:B------:R-:W-:Y:S02]  /*1110*/  IMAD.IADD R7, R29, 0x1, R11 ;  /* 0x000000011d077824 */ /* 0x000fe400078e020b */
[----:B------:R-:W-:Y:S02]  /*1120*/  IMAD.IADD R11, R25, 0x1, R17 ;  /* 0x00000001190b7824 */ /* 0x000fe400078e0211 */
.L_x_991:
        /* <DEDUP_REMOVED lines=10> */
[----:B------:R-:W-:Y:S05]  /*11d0*/  CALL.REL.NOINC `($__internal_12_$__cuda_sm20_div_s64) ;  /* 0x0000534000007944 */ /* 0x000fea0003c00000 */
[----:B------:R-:W-:Y:S01]  /*11e0*/  IADD3 R23, P0, RZ, -R21, RZ ;  /* 0x80000015ff177210 */ /* 0x000fe20007f1e0ff */
        /* <DEDUP_REMOVED lines=8> */
.L_x_883:
        /* <DEDUP_REMOVED lines=21> */
.L_x_884:
[----:B------:R-:W-:Y:S05]  /*13c0*/  BSYNC B0 ;  /* 0x0000000000007941 */ /* 0x000fea0003800000 */
.L_x_882:
        /* <DEDUP_REMOVED lines=11> */
[----:B------:R-:W-:Y:S05]  /*1480*/  CALL.REL.NOINC `($__internal_12_$__cuda_sm20_div_s64) ;  /* 0x0000509000007944 */ /* 0x000fea0003c00000 */
[----:B------:R-:W-:Y:S05]  /*1490*/  BRA `(.L_x_887) ;  /* 0x0000012000007947 */ /* 0x000fea0003800000 */
.L_x_886:
        /* <DEDUP_REMOVED lines=18> */
.L_x_887:
[----:B------:R-:W-:Y:S05]  /*15c0*/  BSYNC B0 ;  /* 0x0000000000007941 */ /* 0x000fea0003800000 */
.L_x_885:
        /* <DEDUP_REMOVED lines=17> */
.L_x_889:
        /* <DEDUP_REMOVED lines=18> */
.L_x_890:
[----:B------:R-:W-:Y:S05]  /*1800*/  BSYNC B0 ;  /* 0x0000000000007941 */ /* 0x000fea0003800000 */
.L_x_888:
[----:B------:R-:W-:Y:S01]  /*1810*/  ISETP.GE.AND P0, PT, R36, c[0x0][0x184], PT ;  /* 0x0000610024007a0c */ /* 0x000fe20003f06270 */
[----:B------:R-:W-:-:S12]  /*1820*/  BSSY B0, `(.L_x_891) ;  /* 0x00004c9000007945 */ /* 0x000fd80003800000 */
[----:B------:R-:W-:Y:S05]  /*1830*/  @P0 BRA `(.L_x_892) ;  /* 0x00004c7000000947 */ /* 0x000fea0003800000 */
[----:B------:R-:W-:Y:S01]  /*1840*/  ISETP.GT.AND P0, PT, R5, RZ, PT ;  /* 0x000000ff0500720c */ /* 0x000fe20003f04270 */
[----:B------:R-:W-:Y:S01]  /*1850*/  IMAD R16, R0, c[0x0][0x184], RZ ;  /* 0x0000610000107a24 */ /* 0x000fe200078e02ff */
[----:B------:R-:W-:-:S04]  /*1860*/  IADD3 R40, -R22, 0x1, R21 ;  /* 0x0000000116287810 */ /* 0x000fc80007ffe115 */
[----:B------:R-:W-:Y:S01]  /*1870*/  IADD3 R14, P1, R16, UR14, RZ ;  /* 0x0000000e100e7c10 */ /* 0x000fe2000ff3e0ff */
[----:B------:R-:W-:-:S03]  /*1880*/  IMAD R15, R5, R40, RZ ;  /* 0x00000028050f7224 */ /* 0x000fc600078e02ff */
[----:B------:R-:W-:-:S03]  /*1890*/  LEA.HI.X.SX32 R16, R16, UR4, 0x1, P1 ;  /* 0x0000000410107c11 */ /* 0x000fc600088f0eff */
[----:B------:R-:W-:Y:S05]  /*18a0*/  @P0 BRA `(.L_x_893) ;  /* 0x0000344000000947 */ /* 0x000fea0003800000 */
[----:B------:R-:W-:Y:S01]  /*18b0*/  ISETP.NE.AND P0, PT, R13, RZ, PT ;  /* 0x000000ff0d00720c */ /* 0x000fe20003f05270 */
[----:B------:R-:W-:Y:S01]  /*18c0*/  BSSY B1, `(.L_x_894) ;  /* 0x0000160000017945 */ /* 0x000fe20003800000 */
[----:B------:R-:W-:-:S11]  /*18d0*/  IMAD.MOV.U32 R22, RZ, RZ, R36 ;  /* 0x000000ffff167224 */ /* 0x000fd600078e0024 */
        /* <DEDUP_REMOVED lines=10> */
[----:B------:R-:W-:Y:S05]  /*1980*/  CALL.REL.NOINC `($__internal_12_$__cuda_sm20_div_s64) ;  /* 0x00004b9000007944 */ /* 0x000fea0003c00000 */
        /* <DEDUP_REMOVED lines=8> */
.L_x_897:
[----:B------:R-:W0:Y:S01]  /*1a10*/  I2F.U32.RP R2, c[0x0][0x184] ;  /* 0x0000610000027b06 */ /* 0x000e220000209000 */
[----:B------:R-:W-:-:S07]  /*1a20*/  ISETP.NE.U32.AND P2, PT, RZ, c[0x0][0x184], PT ;  /* 0x00006100ff007a0c */ /* 0x000fce0003f45070 */
[----:B0-----:R-:W0:Y:S02]  /*1a30*/  MUFU.RCP R2, R2 ;  /* 0x0000000200027308 */ /* 0x001e240000001000 */
[----:B0-----:R-:W-:Y:S01]  /*1a40*/  IADD3 R18, R2, 0xffffffe, RZ ;  /* 0x0ffffffe02127810 */ /* 0x001fe20007ffe0ff */
[----:B------:R-:W-:-:S05]  /*1a50*/  IMAD.MOV.U32 R2, RZ, RZ, RZ ;  /* 0x000000ffff027224 */ /* 0x000fca00078e00ff */
        /* <DEDUP_REMOVED lines=16> */
.L_x_898:
[----:B------:R-:W-:Y:S05]  /*1b60*/  BSYNC B2 ;  /* 0x0000000000027941 */ /* 0x000fea0003800000 */
.L_x_896:
        /* <DEDUP_REMOVED lines=13> */
.L_x_900:
        /* <DEDUP_REMOVED lines=18> */
.L_x_901:
[----:B------:R-:W-:Y:S05]  /*1d60*/  BSYNC B2 ;  /* 0x0000000000027941 */ /* 0x000fea0003800000 */
.L_x_899:
[----:B------:R-:W-:Y:S01]  /*1d70*/  LOP3.LUT R2, R7, UR12, RZ, 0xfc, !PT ;  /* 0x0000000c07027c12 */ /* 0x000fe2000f8efcff */
[----:B------:R-:W-:Y:S01]  /*1d80*/  BSSY B2, `(.L_x_902) ;  /* 0x000001d000027945 */ /* 0x000fe20003800000 */
[----:B------:R-:W-:Y:S02]  /*1d90*/  IMAD R22, R22, c[0x0][0x178], R21 ;  /* 0x00005e0016167a24 */ /* 0x000fe400078e0215 */
        /* <DEDUP_REMOVED lines=8> */
[----:B------:R-:W-:Y:S05]  /*1e20*/  BRA `(.L_x_904) ;  /* 0x0000012000007947 */ /* 0x000fea0003800000 */
.L_x_903:
        /* <DEDUP_REMOVED lines=18> */
.L_x_904:
[----:B------:R-:W-:Y:S05]  /*1f50*/  BSYNC B2 ;  /* 0x0000000000027941 */ /* 0x000fea0003800000 */
.L_x_902:
[----:B------:R-:W-:Y:S02]  /*1f60*/  IADD3 R22, -R22, 0x1, R21 ;  /* 0x0000000116167810 */ /* 0x000fe40007ffe115 */
[C---:B------:R-:W-:Y:S02]  /*1f70*/  IADD3 R19, P0, R36.reuse, R14, RZ ;  /* 0x0000000e24137210 */ /* 0x040fe40007f1e0ff */
[----:B------:R-:W-:Y:S01]  /*1f80*/  IADD3 R32, R36, c[0x0][0x0], RZ ;  /* 0x0000000024207a10 */ /* 0x000fe20007ffe0ff */
[----:B------:R-:W-:Y:S02]  /*1f90*/  IMAD R2, R15, R22, RZ ;  /* 0x000000160f027224 */ /* 0x000fe400078e02ff */
[----:B------:R-:W-:Y:S01]  /*1fa0*/  IMAD.X R20, R37, 0x1, R16, P0 ;  /* 0x0000000125147824 */ /* 0x000fe200000e0610 */
[----:B------:R-:W-:Y:S01]  /*1fb0*/  LEA R18, P0, R19, c[0x0][0x168], 0x2 ;  /* 0x00005a0013127a11 */ /* 0x000fe200078010ff */
[----:B------:R-:W-:-:S02]  /*1fc0*/  IMAD.MOV.U32 R22, RZ, RZ, R32 ;  /* 0x000000ffff167224 */ /* 0x000fc400078e0020 */
[----:B------:R-:W0:Y:S01]  /*1fd0*/  I2F R2, R2 ;  /* 0x0000000200027306 */ /* 0x000e220000201400 */
[----:B------:R-:W-:Y:S02]  /*1fe0*/  LEA.HI.X R19, R19, c[0x0][0x16c], R20, 0x2, P0 ;  /* 0x00005b0013137a11 */ /* 0x000fe400000f1414 */
[----:B------:R-:W-:-:S05]  /*1ff0*/  ISETP.NE.AND P0, PT, R13, 0x1, PT ;  /* 0x000000010d00780c */ /* 0x000fca0003f05270 */
[----:B0-----:R-:W0:Y:S02]  /*2000*/  MUFU.RCP R17, R2 ;  /* 0x0000000200117308 */ /* 0x001e240000001000 */
[----:B0-----:R-:W-:-:S05]  /*2010*/  FMUL.FTZ R17, RZ, R17 ;  /* 0x00000011ff117220 */ /* 0x001fca0000410000 */
[----:B------:R0:W-:Y:S01]  /*2020*/  STG.E [R18.64], R17 ;  /* 0x0000001112007986 */ /* 0x0001e2000c10190a */
[----:B------:R-:W-:Y:S05]  /*2030*/  @!P0 BRA `(.L_x_895) ;  /* 0x00000e8000008947 */ /* 0x000fea0003800000 */
[----:B------:R-:W-:Y:S01]  /*2040*/  LOP3.LUT R2, R33, UR12, RZ, 0xfc, !PT ;  /* 0x0000000c21027c12 */ /* 0x000fe2000f8efcff */
[----:B------:R-:W-:Y:S03]  /*2050*/  BSSY B2, `(.L_x_905) ;  /* 0x0000026000027945 */ /* 0x000fe60003800000 */
[----:B------:R-:W-:-:S13]  /*2060*/  ISETP.NE.U32.AND P0, PT, R2, RZ, PT ;  /* 0x000000ff0200720c */ /* 0x000fda0003f05070 */
[----:B------:R-:W-:Y:S05]  /*2070*/  @!P0 BRA `(.L_x_906) ;  /* 0x000000e000008947 */ /* 0x000fea0003800000 */
[----:B------:R-:W-:Y:S01]  /*2080*/  MOV R48, R32 ;  /* 0x0000002000307202 */ /* 0x000fe20000000f00 */
[----:B0-----:R-:W-:Y:S01]  /*2090*/  IMAD.MOV.U32 R19, RZ, RZ, R33 ;  /* 0x000000ffff137224 */ /* 0x001fe200078e0021 */
[----:B------:R-:W-:Y:S01]  /*20a0*/  MOV R2, 0x20e0 ;  /* 0x000020e000027802 */ /* 0x000fe20000000f00 */
[----:B------:R-:W-:Y:S02]  /*20b0*/  IMAD.MOV.U32 R18, RZ, RZ, c[0x0][0x184] ;  /* 0x00006100ff127624 */ /* 0x000fe400078e00ff */
[----:B------:R-:W-:Y:S02]  /*20c0*/  IMAD.U32 R17, RZ, RZ, UR12 ;  /* 0x0000000cff117e24 */ /* 0x000fe4000f8e00ff */
[----:B------:R-:W-:Y:S05]  /*20d0*/  CALL.REL.NOINC `($__internal_12_$__cuda_sm20_div_s64) ;  /* 0x0000444000007944 */ /* 0x000fea0003c00000 */
[-C--:B------:R-:W-:Y:S02]  /*20e0*/  IADD3 R17, P0, RZ, -R21.reuse, RZ ;  /* 0x80000015ff117210 */ /* 0x080fe40007f1e0ff */
[----:B------:R-:W-:-:S03]  /*20f0*/  MOV R22, R21 ;  /* 0x0000001500167202 */ /* 0x000fc60000000f00 */
[----:B------:R-:W-:-:S04]  /*2100*/  IMAD.X R19, RZ, RZ, ~R19, P0 ;  /* 0x000000ffff137224 */ /* 0x000fc800000e0e13 */
[----:B------:R-:W-:Y:S02]  /*2110*/  IMAD R2, R19, c[0x0][0x184], RZ ;  /* 0x0000610013027a24 */ /* 0x000fe400078e02ff */
[----:B------:R-:W-:-:S04]  /*2120*/  IMAD.WIDE.U32 R18, R17, c[0x0][0x184], R32 ;  /* 0x0000610011127a25 */ /* 0x000fc800078e0020 */
[----:B------:R-:W-:-:S04]  /*2130*/  IMAD R17, R17, UR12, R2 ;  /* 0x0000000c11117c24 */ /* 0x000fc8000f8e0202 */
[----:B------:R-:W-:Y:S01]  /*2140*/  IMAD.IADD R2, R17, 0x1, R19 ;  /* 0x0000000111027824 */ /* 0x000fe200078e0213 */
[----:B------:R-:W-:Y:S05]  /*2150*/  BRA `(.L_x_907) ;  /* 0x0000015000007947 */ /* 0x000fea0003800000 */
.L_x_906:
[----:B------:R-:W1:Y:S01]  /*2160*/  I2F.U32.RP R20, c[0x0][0x184] ;  /* 0x0000610000147b06 */ /* 0x000e620000209000 */
[----:B------:R-:W-:-:S07]  /*2170*/  ISETP.NE.U32.AND P2, PT, RZ, c[0x0][0x184], PT ;  /* 0x00006100ff007a0c */ /* 0x000fce0003f45070 */
[----:B-1----:R-:W1:Y:S02]  /*2180*/  MUFU.RCP R20, R20 ;  /* 0x0000001400147308 */ /* 0x002e640000001000 */
[----:B01----:R-:W-:-:S06]  /*2190*/  IADD3 R18, R20, 0xffffffe, RZ ;  /* 0x0ffffffe14127810 */ /* 0x003fcc0007ffe0ff */
        /* <DEDUP_REMOVED lines=17> */
.L_x_907:
[----:B------:R-:W-:Y:S05]  /*22b0*/  BSYNC B2 ;  /* 0x0000000000027941 */ /* 0x000fea0003800000 */
.L_x_905:
        /* <DEDUP_REMOVED lines=13> */
.L_x_909:
        /* <DEDUP_REMOVED lines=18> */
.L_x_910:
[----:B------:R-:W-:Y:S05]  /*24b0*/  BSYNC B2 ;  /* 0x0000000000027941 */ /* 0x000fea0003800000 */
.L_x_908:
[----:B------:R-:W-:Y:S01]  /*24c0*/  LOP3.LUT R2, R10, UR12, RZ, 0xfc, !PT ;  /* 0x0000000c0a027c12 */ /* 0x000fe2000f8efcff */
[----:B------:R-:W-:Y:S01]  /*24d0*/  BSSY B2, `(.L_x_911) ;  /* 0x000001d000027945 */ /* 0x000fe20003800000 */
[----:B------:R-:W-:Y:S02]  /*24e0*/  IMAD R22, R22, c[0x0][0x178], R21 ;  /* 0x00005e0016167a24 */ /* 0x000fe400078e0215 */
        /* <DEDUP_REMOVED lines=8> */
[----:B------:R-:W-:Y:S05]  /*2570*/  BRA `(.L_x_913) ;  /* 0x0000012000007947 */ /* 0x000fea0003800000 */
.L_x_912:
        /* <DEDUP_REMOVED lines=18> */
.L_x_913:
[----:B------:R-:W-:Y:S05]  /*26a0*/  BSYNC B2 ;  /* 0x0000000000027941 */ /* 0x000fea0003800000 */
.L_x_911:
[----:B------:R-:W-:Y:S02]  /*26b0*/  IADD3 R22, -R22, 0x1, R21 ;  /* 0x0000000116167810 */ /* 0x000fe40007ffe115 */
[----:B------:R-:W-:-:S03]  /*26c0*/  IADD3 R21, R36, c[0x0][0x0], RZ ;  /* 0x0000000024157a10 */ /* 0x000fc60007ffe0ff */
[----:B------:R-:W-:Y:S01]  /*26d0*/  IMAD R22, R15, R22, RZ ;  /* 0x000000160f167224 */ /* 0x000fe200078e02ff */
[C---:B------:R-:W-:Y:S02]  /*26e0*/  IADD3 R17, P0, R21.reuse, R14, RZ ;  /* 0x0000000e15117210 */ /* 0x040fe40007f1e0ff */
[----:B------:R-:W-:Y:S01]  /*26f0*/  IADD3 R30, R21, c[0x0][0x0], RZ ;  /* 0x00000000151e7a10 */ /* 0x000fe20007ffe0ff */
[----:B------:R0:W1:Y:S01]  /*2700*/  I2F R2, R22 ;  /* 0x0000001600027306 */ /* 0x0000620000201400 */
[----:B------:R-:W-:Y:S02]  /*2710*/  IADD3.X R20, R33, R16, RZ, P0, !PT ;  /* 0x0000001021147210 */ /* 0x000fe400007fe4ff */
[----:B------:R-:W-:-:S04]  /*2720*/  LEA R18, P0, R17, c[0x0][0x168], 0x2 ;  /* 0x00005a0011127a11 */ /* 0x000fc800078010ff */
[----:B------:R-:W-:Y:S02]  /*2730*/  LEA.HI.X R19, R17, c[0x0][0x16c], R20, 0x2, P0 ;  /* 0x00005b0011137a11 */ /* 0x000fe400000f1414 */
[----:B------:R-:W-:Y:S01]  /*2740*/  ISETP.NE.AND P0, PT, R13, 0x2, PT ;  /* 0x000000020d00780c */ /* 0x000fe20003f05270 */
[----:B0-----:R-:W-:Y:S01]  /*2750*/  IMAD.MOV.U32 R22, RZ, RZ, R30 ;  /* 0x000000ffff167224 */ /* 0x001fe200078e001e */
[----:B-1----:R-:W0:Y:S02]  /*2760*/  MUFU.RCP R2, R2 ;  /* 0x0000000200027308 */ /* 0x002e240000001000 */
[----:B0-----:R-:W-:-:S05]  /*2770*/  FMUL.FTZ R17, RZ, R2 ;  /* 0x00000002ff117220 */ /* 0x001fca0000410000 */
[----:B------:R0:W-:Y:S04]  /*2780*/  STG.E [R18.64], R17 ;  /* 0x0000001112007986 */ /* 0x0001e8000c10190a */
[----:B------:R-:W-:Y:S05]  /*2790*/  @!P0 BRA `(.L_x_895) ;  /* 0x0000072000008947 */ /* 0x000fea0003800000 */
[----:B------:R-:W-:Y:S01]  /*27a0*/  LOP3.LUT R2, R31, UR12, RZ, 0xfc, !PT ;  /* 0x0000000c1f027c12 */ /* 0x000fe2000f8efcff */
[----:B------:R-:W-:Y:S03]  /*27b0*/  BSSY B2, `(.L_x_914) ;  /* 0x0000026000027945 */ /* 0x000fe60003800000 */
[----:B------:R-:W-:-:S13]  /*27c0*/  ISETP.NE.U32.AND P0, PT, R2, RZ, PT ;  /* 0x000000ff0200720c */ /* 0x000fda0003f05070 */
[----:B------:R-:W-:Y:S05]  /*27d0*/  @!P0 BRA `(.L_x_915) ;  /* 0x000000e000008947 */ /* 0x000fea0003800000 */
[----:B------:R-:W-:Y:S01]  /*27e0*/  IMAD.MOV.U32 R48, RZ, RZ, R30 ;  /* 0x000000ffff307224 */ /* 0x000fe200078e001e */
[----:B0-----:R-:W-:Y:S01]  /*27f0*/  MOV R17, UR12 ;  /* 0x0000000c00117c02 */ /* 0x001fe20008000f00 */
[----:B------:R-:W-:Y:S01]  /*2800*/  IMAD.MOV.U32 R19, RZ, RZ, R31 ;  /* 0x000000ffff137224 */ /* 0x000fe200078e001f */
[----:B------:R-:W-:Y:S01]  /*2810*/  MOV R2, 0x2840 ;  /* 0x0000284000027802 */ /* 0x000fe20000000f00 */
[----:B------:R-:W-:Y:S02]  /*2820*/  IMAD.MOV.U32 R18, RZ, RZ, c[0x0][0x184] ;  /* 0x00006100ff127624 */ /* 0x000fe400078e00ff */
[----:B------:R-:W-:Y:S05]  /*2830*/  CALL.REL.NOINC `($__internal_12_$__cuda_sm20_div_s64) ;  /* 0x00003ce000007944 */ /* 0x000fea0003c00000 */
[----:B------:R-:W-:Y:S01]  /*2840*/  IADD3 R17, P0, RZ, -R21, RZ ;  /* 0x80000015ff117210 */ /* 0x000fe20007f1e0ff */
[----:B------:R-:W-:-:S04]  /*2850*/  IMAD.MOV.U32 R22, RZ, RZ, R21 ;  /* 0x000000ffff167224 */ /* 0x000fc800078e0015 */
[----:B------:R-:W-:-:S04]  /*2860*/  IMAD.X R19, RZ, RZ, ~R19, P0 ;  /* 0x000000ffff137224 */ /* 0x000fc800000e0e13 */
[----:B------:R-:W-:Y:S02]  /*2870*/  IMAD R2, R19, c[0x0][0x184], RZ ;  /* 0x0000610013027a24 */ /* 0x000fe400078e02ff */
[----:B------:R-:W-:-:S04]  /*2880*/  IMAD.WIDE.U32 R18, R17, c[0x0][0x184], R30 ;  /* 0x0000610011127a25 */ /* 0x000fc800078e001e */
[----:B------:R-:W-:-:S04]  /*2890*/  IMAD R17, R17, UR12, R2 ;  /* 0x0000000c11117c24 */ /* 0x000fc8000f8e0202 */
[----:B------:R-:W-:Y:S01]  /*28a0*/  IMAD.IADD R2, R17, 0x1, R19 ;  /* 0x0000000111027824 */ /* 0x000fe200078e0213 */
[----:B------:R-:W-:Y:S05]  /*28b0*/  BRA `(.L_x_916) ;  /* 0x0000015000007947 */ /* 0x000fea0003800000 */
.L_x_915:
[----:B------:R-:W1:Y:S01]  /*28c0*/  I2F.U32.RP R20, c[0x0][0x184] ;  /* 0x0000610000147b06 */ /* 0x000e620000209000 */
[----:B------:R-:W-:-:S07]  /*28d0*/  ISETP.NE.U32.AND P2, PT, RZ, c[0x0][0x184], PT ;  /* 0x00006100ff007a0c */ /* 0x000fce0003f45070 */
[----:B-1----:R-:W1:Y:S02]  /*28e0*/  MUFU.RCP R20, R20 ;  /* 0x0000001400147308 */ /* 0x002e640000001000 */
[----:B01----:R-:W-:-:S06]  /*28f0*/  IADD3 R18, R20, 0xffffffe, RZ ;  /* 0x0ffffffe14127810 */ /* 0x003fcc0007ffe0ff */
        /* <DEDUP_REMOVED lines=17> */
.L_x_916:
[----:B------:R-:W-:Y:S05]  /*2a10*/  BSYNC B2 ;  /* 0x0000000000027941 */ /* 0x000fea0003800000 */
.L_x_914:
        /* <DEDUP_REMOVED lines=13> */
.L_x_918:
        /* <DEDUP_REMOVED lines=18> */
.L_x_919:
[----:B------:R-:W-:Y:S05]  /*2c10*/  BSYNC B2 ;  /* 0x0000000000027941 */ /* 0x000fea0003800000 */
.L_x_917:
[----:B------:R-:W-:Y:S01]  /*2c20*/  LOP3.LUT R2, R11, UR12, RZ, 0xfc, !PT ;  /* 0x0000000c0b027c12 */ /* 0x000fe2000f8efcff */
[----:B------:R-:W-:Y:S01]  /*2c30*/  BSSY B2, `(.L_x_920) ;  /* 0x000001d000027945 */ /* 0x000fe20003800000 */
[----:B------:R-:W-:Y:S02]  /*2c40*/  IMAD R22, R22, c[0x0][0x178], R21 ;  /* 0x00005e0016167a24 */ /* 0x000fe400078e0215 */
[----:B------:R-:W-:-:S13]  /*2c50*/  ISETP.NE.U32.AND P0, PT, R2, RZ, PT ;  /* 0x000000ff0200720c */ /* 0x000fda0003f05070 */
[----:B------:R-:W-:Y:S05]  /*2c60*/  @!P0 BRA `(.L_x_921) ;  /* 0x0000007000008947 */ /* 0x000fea0003800000 */
[----:B------:R-:W-:Y:S01]  /*2c70*/  MOV R48, R24 ;  /* 0x0000001800307202 */ /* 0x000fe20000000f00 */
[----:B------:R-:W-:Y:S01]  /*2c80*/  IMAD.MOV.U32 R19, RZ, RZ, R11 ;  /* 0x000000ffff137224 */ /* 0x000fe200078e000b */
[----:B------:R-:W-:Y:S01]  /*2c90*/  MOV R2, 0x2cd0 ;  /* 0x00002cd000027802 */ /* 0x000fe20000000f00 */
[----:B------:R-:W-:Y:S02]  /*2ca0*/  IMAD.MOV.U32 R18, RZ, RZ, c[0x0][0x184] ;  /* 0x00006100ff127624 */ /* 0x000fe400078e00ff */
[----:B------:R-:W-:Y:S02]  /*2cb0*/  IMAD.U32 R17, RZ, RZ, UR12 ;  /* 0x0000000cff117e24 */ /* 0x000fe4000f8e00ff */
[----:B------:R-:W-:Y:S05]  /*2cc0*/  CALL.REL.NOINC `($__internal_12_$__cuda_sm20_div_s64) ;  /* 0x0000385000007944 */ /* 0x000fea0003c00000 */
[----:B------:R-:W-:Y:S05]  /*2cd0*/  BRA `(.L_x_922) ;  /* 0x0000012000007947 */ /* 0x000fea0003800000 */
.L_x_921:
        /* <DEDUP_REMOVED lines=18> */
.L_x_922:
[----:B------:R-:W-:Y:S05]  /*2e00*/  BSYNC B2 ;  /* 0x0000000000027941 */ /* 0x000fea0003800000 */
.L_x_920:
[----:B------:R-:W-:Y:S02]  /*2e10*/  IADD3 R22, -R22, 0x1, R21 ;  /* 0x0000000116167810 */ /* 0x000fe40007ffe115 */
[----:B------:R-:W-:-:S03]  /*2e20*/  IADD3 R19, P0, R30, R14, RZ ;  /* 0x0000000e1e137210 */ /* 0x000fc60007f1e0ff */
[----:B------:R-:W-:Y:S02]  /*2e30*/  IMAD R2, R15, R22, RZ ;  /* 0x000000160f027224 */ /* 0x000fe400078e02ff */
[----:B------:R-:W-:Y:S01]  /*2e40*/  IMAD.X R20, R31, 0x1, R16, P0 ;  /* 0x000000011f147824 */ /* 0x000fe200000e0610 */
[C---:B------:R-:W-:Y:S01]  /*2e50*/  LEA R18, P0, R19.reuse, c[0x0][0x168], 0x2 ;  /* 0x00005a0013127a11 */ /* 0x040fe200078010ff */
[----:B------:R-:W-:Y:S02]  /*2e60*/  IMAD.MOV.U32 R22, RZ, RZ, R6 ;  /* 0x000000ffff167224 */ /* 0x000fe400078e0006 */
[----:B------:R-:W0:Y:S01]  /*2e70*/  I2F R2, R2 ;  /* 0x0000000200027306 */ /* 0x000e220000201400 */
[----:B------:R-:W-:-:S07]  /*2e80*/  LEA.HI.X R19, R19, c[0x0][0x16c], R20, 0x2, P0 ;  /* 0x00005b0013137a11 */ /* 0x000fce00000f1414 */
[----:B0-----:R-:W0:Y:S02]  /*2e90*/  MUFU.RCP R17, R2 ;  /* 0x0000000200117308 */ /* 0x001e240000001000 */
[----:B0-----:R-:W-:-:S05]  /*2ea0*/  FMUL.FTZ R17, RZ, R17 ;  /* 0x00000011ff117220 */ /* 0x001fca0000410000 */
[----:B------:R0:W-:Y:S02]  /*2eb0*/  STG.E [R18.64], R17 ;  /* 0x0000001112007986 */ /* 0x0001e4000c10190a */
.L_x_895:
[----:B------:R-:W-:Y:S05]  /*2ec0*/  BSYNC B1 ;  /* 0x0000000000017941 */ /* 0x000fea0003800000 */
.L_x_894:
[----:B------:R-:W-:Y:S01]  /*2ed0*/  ISETP.GE.U32.AND P0, PT, R4, 0x3, PT ;  /* 0x000000030400780c */ /* 0x000fe20003f06070 */
[----:B------:R-:W-:-:S12]  /*2ee0*/  BSSY B1, `(.L_x_923) ;  /* 0x00001df000017945 */ /* 0x000fd80003800000 */
[----:B------:R-:W-:Y:S05]  /*2ef0*/  @!P0 BRA `(.L_x_924) ;  /* 0x00001dd000008947 */ /* 0x000fea0003800000 */
.L_x_961:
[----:B------:R-:W-:Y:S01]  /*2f00*/  SHF.R.S32.HI R23, RZ, 0x1f, R22 ;  /* 0x0000001fff177819 */ /* 0x000fe20000011416 */
[----:B------:R-:W-:Y:S03]  /*2f10*/  BSSY B2, `(.L_x_925) ;  /* 0x0000027000027945 */ /* 0x000fe60003800000 */
[----:B------:R-:W-:-:S04]  /*2f20*/  LOP3.LUT R2, R23, UR12, RZ, 0xfc, !PT ;  /* 0x0000000c17027c12 */ /* 0x000fc8000f8efcff */
[----:B------:R-:W-:-:S13]  /*2f30*/  ISETP.NE.U32.AND P0, PT, R2, RZ, PT ;  /* 0x000000ff0200720c */ /* 0x000fda0003f05070 */
[----:B0-----:R-:W-:Y:S05]  /*2f40*/  @!P0 BRA `(.L_x_926) ;  /* 0x000000e000008947 */ /* 0x001fea0003800000 */
[----:B------:R-:W-:Y:S01]  /*2f50*/  IMAD.MOV.U32 R48, RZ, RZ, R22 ;  /* 0x000000ffff307224 */ /* 0x000fe200078e0016 */
[----:B0-----:R-:W-:Y:S01]  /*2f60*/  MOV R19, R23 ;  /* 0x0000001700137202 */ /* 0x001fe20000000f00 */
[----:B------:R-:W-:Y:S01]  /*2f70*/  IMAD.MOV.U32 R18, RZ, RZ, c[0x0][0x184] ;  /* 0x00006100ff127624 */ /* 0x000fe200078e00ff */
[----:B------:R-:W-:Y:S01]  /*2f80*/  MOV R2, 0x2fb0 ;  /* 0x00002fb000027802 */ /* 0x000fe20000000f00 */
[----:B------:R-:W-:Y:S02]  /*2f90*/  IMAD.U32 R17, RZ, RZ, UR12 ;  /* 0x0000000cff117e24 */ /* 0x000fe4000f8e00ff */
[----:B------:R-:W-:Y:S05]  /*2fa0*/  CALL.REL.NOINC `($__internal_12_$__cuda_sm20_div_s64) ;  /* 0x0000357000007944 */ /* 0x000fea0003c00000 */
[----:B------:R-:W-:Y:S01]  /*2fb0*/  IADD3 R17, P0, RZ, -R21, RZ ;  /* 0x80000015ff117210 */ /* 0x000fe20007f1e0ff */
[----:B------:R-:W-:-:S04]  /*2fc0*/  IMAD.MOV.U32 R40, RZ, RZ, R21 ;  /* 0x000000ffff287224 */ /* 0x000fc800078e0015 */
[----:B------:R-:W-:-:S04]  /*2fd0*/  IMAD.X R19, RZ, RZ, ~R19, P0 ;  /* 0x000000ffff137224 */ /* 0x000fc800000e0e13 */
[----:B------:R-:W-:Y:S02]  /*2fe0*/  IMAD R2, R19, c[0x0][0x184], RZ ;  /* 0x0000610013027a24 */ /* 0x000fe400078e02ff */
[----:B------:R-:W-:-:S04]  /*2ff0*/  IMAD.WIDE.U32 R18, R17, c[0x0][0x184], R22 ;  /* 0x0000610011127a25 */ /* 0x000fc800078e0016 */
[----:B------:R-:W-:-:S05]  /*3000*/  IMAD R17, R17, UR12, R2 ;  /* 0x0000000c11117c24 */ /* 0x000fca000f8e0202 */
[----:B------:R-:W-:Y:S01]  /*3010*/  IADD3 R2, R17, R19, RZ ;  /* 0x0000001311027210 */ /* 0x000fe20007ffe0ff */
[----:B------:R-:W-:Y:S05]  /*3020*/  BRA `(.L_x_927) ;  /* 0x0000015000007947 */ /* 0x000fea0003800000 */
.L_x_926:
        /* <DEDUP_REMOVED lines=21> */
.L_x_927:
[----:B------:R-:W-:Y:S05]  /*3180*/  BSYNC B2 ;  /* 0x0000000000027941 */ /* 0x000fea0003800000 */
.L_x_925:
        /* <DEDUP_REMOVED lines=13> */
.L_x_929:
        /* <DEDUP_REMOVED lines=18> */
.L_x_930:
[----:B------:R-:W-:Y:S05]  /*3380*/  BSYNC B2 ;  /* 0x0000000000027941 */ /* 0x000fea0003800000 */
.L_x_928:
        /* <DEDUP_REMOVED lines=17> */
.L_x_932:
        /* <DEDUP_REMOVED lines=18> */
.L_x_933:
[----:B------:R-:W-:Y:S05]  /*35c0*/  BSYNC B2 ;  /* 0x0000000000027941 */ /* 0x000fea0003800000 */
.L_x_931:
[----:B------:R-:W-:Y:S01]  /*35d0*/  IADD3 R40, -R40, 0x1, R21 ;  /* 0x0000000128287810 */ /* 0x000fe20007ffe115 */
[----:B------:R-:W-:Y:S01]  /*35e0*/  BSSY B2, `(.L_x_934) ;  /* 0x0000032000027945 */ /* 0x000fe20003800000 */
[C---:B------:R-:W-:Y:S02]  /*35f0*/  IADD3 R18, P0, R22.reuse, R14, RZ ;  /* 0x0000000e16127210 */ /* 0x040fe40007f1e0ff */
[----:B------:R-:W-:Y:S01]  /*3600*/  IADD3 R42, R22, c[0x0][0x0], RZ ;  /* 0x00000000162a7a10 */ /* 0x000fe20007ffe0ff */
[----:B------:R-:W-:Y:S01]  /*3610*/  IMAD R2, R15, R40, RZ ;  /* 0x000000280f027224 */ /* 0x000fe200078e02ff */
[----:B------:R-:W-:Y:S02]  /*3620*/  IADD3.X R23, R23, R16, RZ, P0, !PT ;  /* 0x0000001017177210 */ /* 0x000fe400007fe4ff */
[----:B------:R-:W-:-:S02]  /*3630*/  LEA R40, P0, R18, c[0x0][0x168], 0x2 ;  /* 0x00005a0012287a11 */ /* 0x000fc400078010ff */
[----:B------:R-:W-:Y:S01]  /*3640*/  SHF.R.S32.HI R43, RZ, 0x1f, R42 ;  /* 0x0000001fff2b7819 */ /* 0x000fe2000001142a */
[----:B------:R-:W0:Y:S01]  /*3650*/  I2F R2, R2 ;  /* 0x0000000200027306 */ /* 0x000e220000201400 */
[----:B------:R-:W-:Y:S02]  /*3660*/  LEA.HI.X R41, R18, c[0x0][0x16c], R23, 0x2, P0 ;  /* 0x00005b0012297a11 */ /* 0x000fe400000f1417 */
[----:B------:R-:W-:-:S04]  /*3670*/  LOP3.LUT R18, R43, UR12, RZ, 0xfc, !PT ;  /* 0x0000000c2b127c12 */ /* 0x000fc8000f8efcff */
[----:B------:R-:W-:Y:S01]  /*3680*/  ISETP.NE.U32.AND P0, PT, R18, RZ, PT ;  /* 0x000000ff1200720c */ /* 0x000fe20003f05070 */
[----:B0-----:R-:W0:Y:S02]  /*3690*/  MUFU.RCP R17, R2 ;  /* 0x0000000200117308 */ /* 0x001e240000001000 */
[----:B0-----:R-:W-:-:S05]  /*36a0*/  FMUL.FTZ R17, RZ, R17 ;  /* 0x00000011ff117220 */ /* 0x001fca0000410000 */
[----:B------:R0:W-:Y:S05]  /*36b0*/  STG.E [R40.64], R17 ;  /* 0x0000001128007986 */ /* 0x0001ea000c10190a */
[----:B------:R-:W-:Y:S05]  /*36c0*/  @!P0 BRA `(.L_x_935) ;  /* 0x000000e000008947 */ /* 0x000fea0003800000 */
[----:B------:R-:W-:Y:S01]  /*36d0*/  IMAD.MOV.U32 R48, RZ, RZ, R42 ;  /* 0x000000ffff307224 */ /* 0x000fe200078e002a */
[----:B------:R-:W-:Y:S01]  /*36e0*/  MOV R2, 0x3730 ;  /* 0x0000373000027802 */ /* 0x000fe20000000f00 */
[----:B------:R-:W-:Y:S02]  /*36f0*/  IMAD.MOV.U32 R19, RZ, RZ, R43 ;  /* 0x000000ffff137224 */ /* 0x000fe400078e002b */
[----:B------:R-:W-:Y:S02]  /*3700*/  IMAD.MOV.U32 R18, RZ, RZ, c[0x0][0x184] ;  /* 0x00006100ff127624 */ /* 0x000fe400078e00ff */
[----:B0-----:R-:W-:-:S02]  /*3710*/  IMAD.U32 R17, RZ, RZ, UR12 ;  /* 0x0000000cff117e24 */ /* 0x001fc4000f8e00ff */
[----:B------:R-:W-:Y:S05]  /*3720*/  CALL.REL.NOINC `($__internal_12_$__cuda_sm20_div_s64) ;  /* 0x00002df000007944 */ /* 0x000fea0003c00000 */
[----:B------:R-:W-:Y:S01]  /*3730*/  IADD3 R17, P0, RZ, -R21, RZ ;  /* 0x80000015ff117210 */ /* 0x000fe20007f1e0ff */
[----:B------:R-:W-:-:S03]  /*3740*/  IMAD.MOV.U32 R22, RZ, RZ, R21 ;  /* 0x000000ffff167224 */ /* 0x000fc600078e0015 */
[----:B------:R-:W-:-:S05]  /*3750*/  IADD3.X R19, RZ, ~R19, RZ, P0, !PT ;  /* 0x80000013ff137210 */ /* 0x000fca00007fe4ff */
[----:B------:R-:W-:Y:S02]  /*3760*/  IMAD R2, R19, c[0x0][0x184], RZ ;  /* 0x0000610013027a24 */ /* 0x000fe400078e02ff */
[----:B------:R-:W-:-:S04]  /*3770*/  IMAD.WIDE.U32 R18, R17, c[0x0][0x184], R42 ;  /* 0x0000610011127a25 */ /* 0x000fc800078e002a */
[----:B------:R-:W-:-:S04]  /*3780*/  IMAD R17, R17, UR12, R2 ;  /* 0x0000000c11117c24 */ /* 0x000fc8000f8e0202 */
[----:B------:R-:W-:Y:S01]  /*3790*/  IMAD.IADD R2, R17, 0x1, R19 ;  /* 0x0000000111027824 */ /* 0x000fe200078e0213 */
[----:B------:R-:W-:Y:S05]  /*37a0*/  BRA `(.L_x_936) ;  /* 0x0000015000007947 */ /* 0x000fea0003800000 */
.L_x_935:
[----:B------:R-:W1:Y:S01]  /*37b0*/  I2F.U32.RP R20, c[0x0][0x184] ;  /* 0x0000610000147b06 */ /* 0x000e620000209000 */
[----:B------:R-:W-:-:S07]  /*37c0*/  ISETP.NE.U32.AND P2, PT, RZ, c[0x0][0x184], PT ;  /* 0x00006100ff007a0c */ /* 0x000fce0003f45070 */
[----:B-1----:R-:W1:Y:S02]  /*37d0*/  MUFU.RCP R20, R20 ;  /* 0x0000001400147308 */ /* 0x002e640000001000 */
[----:B-1----:R-:W-:-:S06]  /*37e0*/  IADD3 R18, R20, 0xffffffe, RZ ;  /* 0x0ffffffe14127810 */ /* 0x002fcc0007ffe0ff */
[----:B------:R1:W2:Y:S02]  /*37f0*/  F2I.FTZ.U32.TRUNC.NTZ R19, R18 ;  /* 0x0000001200137305 */ /* 0x0002a4000021f000 */
[----:B-1----:R-:W-:Y:S02]  /*3800*/  IMAD.MOV.U32 R18, RZ, RZ, RZ ;  /* 0x000000ffff127224 */ /* 0x002fe400078e00ff */
[----:B0-2---:R-:W-:-:S04]  /*3810*/  IMAD.MOV R17, RZ, RZ, -R19 ;  /* 0x000000ffff117224 */ /* 0x005fc800078e0a13 */
        /* <DEDUP_REMOVED lines=14> */
.L_x_936:
[----:B------:R-:W-:Y:S05]  /*3900*/  BSYNC B2 ;  /* 0x0000000000027941 */ /* 0x000fea0003800000 */
.L_x_934:
        /* <DEDUP_REMOVED lines=13> */
.L_x_938:
        /* <DEDUP_REMOVED lines=18> */
.L_x_939:
[----:B------:R-:W-:Y:S05]  /*3b00*/  BSYNC B2 ;  /* 0x0000000000027941 */ /* 0x000fea0003800000 */
.L_x_937:
        /* <DEDUP_REMOVED lines=17> */
.L_x_941:
        /* <DEDUP_REMOVED lines=18> */
.L_x_942:
[----:B------:R-:W-:Y:S05]  /*3d40*/  BSYNC B2 ;  /* 0x0000000000027941 */ /* 0x000fea0003800000 */
.L_x_940:
[----:B------:R-:W-:Y:S01]  /*3d50*/  IADD3 R22, -R22, 0x1, R21 ;  /* 0x0000000116167810 */ /* 0x000fe20007ffe115 */
[----:B------:R-:W-:Y:S01]  /*3d60*/  IMAD.MOV.U32 R19, RZ, RZ, c[0x0][0x0] ;  /* 0x00000000ff137624 */ /* 0x000fe200078e00ff */
[----:B------:R-:W-:Y:S01]  /*3d70*/  IADD3 R42, R42, c[0x0][0x0], RZ ;  /* 0x000000002a2a7a10 */ /* 0x000fe20007ffe0ff */
[----:B------:R-:W-:Y:S02]  /*3d80*/  BSSY B2, `(.L_x_943) ;  /* 0x000002e000027945 */ /* 0x000fe40003800000 */
[----:B------:R-:W-:Y:S01]  /*3d90*/  IMAD R22, R15, R22, RZ ;  /* 0x000000160f167224 */ /* 0x000fe200078e02ff */
[----:B------:R-:W-:Y:S01]  /*3da0*/  SHF.R.S32.HI R43, RZ, 0x1f, R42 ;  /* 0x0000001fff2b7819 */ /* 0x000fe2000001142a */
[----:B------:R-:W-:-:S03]  /*3db0*/  IMAD.WIDE R40, R19, 0x4, R40 ;  /* 0x0000000413287825 */ /* 0x000fc600078e0228 */
[----:B------:R-:W-:Y:S01]  /*3dc0*/  LOP3.LUT R2, R43, UR12, RZ, 0xfc, !PT ;  /* 0x0000000c2b027c12 */ /* 0x000fe2000f8efcff */
[----:B------:R-:W0:Y:S03]  /*3dd0*/  I2F R22, R22 ;  /* 0x0000001600167306 */ /* 0x000e260000201400 */
[----:B------:R-:W-:-:S05]  /*3de0*/  ISETP.NE.U32.AND P0, PT, R2, RZ, PT ;  /* 0x000000ff0200720c */ /* 0x000fca0003f05070 */
[----:B0-----:R-:W0:Y:S02]  /*3df0*/  MUFU.RCP R17, R22 ;  /* 0x0000001600117308 */ /* 0x001e240000001000 */
[----:B0-----:R-:W-:-:S05]  /*3e00*/  FMUL.FTZ R17, RZ, R17 ;  /* 0x00000011ff117220 */ /* 0x001fca0000410000 */
[----:B------:R0:W-:Y:S01]  /*3e10*/  STG.E [R40.64], R17 ;  /* 0x0000001128007986 */ /* 0x0001e2000c10190a */
[----:B------:R-:W-:Y:S05]  /*3e20*/  @!P0 BRA `(.L_x_944) ;  /* 0x000000e000008947 */ /* 0x000fea0003800000 */
[----:B------:R-:W-:Y:S01]  /*3e30*/  IMAD.MOV.U32 R48, RZ, RZ, R42 ;  /* 0x000000ffff307224 */ /* 0x000fe200078e002a */
[----:B------:R-:W-:Y:S01]  /*3e40*/  MOV R18, c[0x0][0x184] ;  /* 0x0000610000127a02 */ /* 0x000fe20000000f00 */
[----:B------:R-:W-:Y:S01]  /*3e50*/  IMAD.MOV.U32 R19, RZ, RZ, R43 ;  /* 0x000000ffff137224 */ /* 0x000fe200078e002b */
[----:B------:R-:W-:Y:S01]  /*3e60*/  MOV R2, 0x3e90 ;  /* 0x00003e9000027802 */ /* 0x000fe20000000f00 */
[----:B0-----:R-:W-:Y:S02]  /*3e70*/  IMAD.U32 R17, RZ, RZ, UR12 ;  /* 0x0000000cff117e24 */ /* 0x001fe4000f8e00ff */
        /* <DEDUP_REMOVED lines=9> */
.L_x_944:
[----:B------:R-:W1:Y:S01]  /*3f10*/  I2F.U32.RP R20, c[0x0][0x184] ;  /* 0x0000610000147b06 */ /* 0x000e620000209000 */
[----:B------:R-:W-:-:S07]  /*3f20*/  ISETP.NE.U32.AND P2, PT, RZ, c[0x0][0x184], PT ;  /* 0x00006100ff007a0c */ /* 0x000fce0003f45070 */
[----:B-1----:R-:W1:Y:S02]  /*3f30*/  MUFU.RCP R20, R20 ;  /* 0x0000001400147308 */ /* 0x002e640000001000 */
[----:B-1----:R-:W-:-:S06]  /*3f40*/  IADD3 R18, R20, 0xffffffe, RZ ;  /* 0x0ffffffe14127810 */ /* 0x002fcc0007ffe0ff */
[----:B------:R1:W2:Y:S02]  /*3f50*/  F2I.FTZ.U32.TRUNC.NTZ R19, R18 ;  /* 0x0000001200137305 */ /* 0x0002a4000021f000 */
[----:B-1----:R-:W-:Y:S01]  /*3f60*/  IMAD.MOV.U32 R18, RZ, RZ, RZ ;  /* 0x000000ffff127224 */ /* 0x002fe200078e00ff */
[----:B0-2---:R-:W-:-:S05]  /*3f70*/  IADD3 R17, RZ, -R19, RZ ;  /* 0x80000013ff117210 */ /* 0x005fca0007ffe0ff */
        /* <DEDUP_REMOVED lines=14> */
.L_x_945:
[----:B------:R-:W-:Y:S05]  /*4060*/  BSYNC B2 ;  /* 0x0000000000027941 */ /* 0x000fea0003800000 */
.L_x_943:
        /* <DEDUP_REMOVED lines=13> */
.L_x_947:
        /* <DEDUP_REMOVED lines=18> */
.L_x_948:
[----:B------:R-:W-:Y:S05]  /*4260*/  BSYNC B2 ;  /* 0x0000000000027941 */ /* 0x000fea0003800000 */
.L_x_946:
        /* <DEDUP_REMOVED lines=17> */
.L_x_950:
        /* <DEDUP_REMOVED lines=18> */
.L_x_951:
[----:B------:R-:W-:Y:S05]  /*44a0*/  BSYNC B2 ;  /* 0x0000000000027941 */ /* 0x000fea0003800000 */
.L_x_949:
        /* <DEDUP_REMOVED lines=14> */
[----:B------:R-:W-:Y:S01]  /*4590*/  MOV R48, R42 ;  /* 0x0000002a00307202 */ /* 0x000fe20000000f00 */
[----:B------:R-:W-:Y:S01]  /*45a0*/  IMAD.MOV.U32 R19, RZ, RZ, R43 ;  /* 0x000000ffff137224 */ /* 0x000fe200078e002b */
[----:B------:R-:W-:Y:S01]  /*45b0*/  MOV R2, 0x45f0 ;  /* 0x000045f000027802 */ /* 0x000fe20000000f00 */
[----:B------:R-:W-:Y:S02]  /*45c0*/  IMAD.MOV.U32 R18, RZ, RZ, c[0x0][0x184] ;  /* 0x00006100ff127624 */ /* 0x000fe400078e00ff */
[----:B0-----:R-:W-:Y:S02]  /*45d0*/  IMAD.U32 R17, RZ, RZ, UR12 ;  /* 0x0000000cff117e24 */ /* 0x001fe4000f8e00ff */
        /* <DEDUP_REMOVED lines=9> */
.L_x_953:
        /* <DEDUP_REMOVED lines=21> */
.L_x_954:
[----:B------:R-:W-:Y:S05]  /*47c0*/  BSYNC B2 ;  /* 0x0000000000027941 */ /* 0x000fea0003800000 */
.L_x_952:
        /* <DEDUP_REMOVED lines=13> */
.L_x_956:
        /* <DEDUP_REMOVED lines=18> */
.L_x_957:
[----:B------:R-:W-:Y:S05]  /*49c0*/  BSYNC B2 ;  /* 0x0000000000027941 */ /* 0x000fea0003800000 */
.L_x_955:
        /* <DEDUP_REMOVED lines=17> */
.L_x_959:
        /* <DEDUP_REMOVED lines=18> */
.L_x_960:
[----:B------:R-:W-:Y:S05]  /*4c00*/  BSYNC B2 ;  /* 0x0000000000027941 */ /* 0x000fea0003800000 */
.L_x_958:
[----:B------:R-:W-:Y:S01]  /*4c10*/  IADD3 R22, -R22, 0x1, R21 ;  /* 0x0000000116167810 */ /* 0x000fe20007ffe115 */
[----:B------:R-:W-:-:S04]  /*4c20*/  IMAD.MOV.U32 R19, RZ, RZ, c[0x0][0x0] ;  /* 0x00000000ff137624 */ /* 0x000fc800078e00ff */
[----:B------:R-:W-:Y:S01]  /*4c30*/  IMAD R2, R15, R22, RZ ;  /* 0x000000160f027224 */ /* 0x000fe200078e02ff */
[----:B------:R-:W-:Y:S01]  /*4c40*/  IADD3 R22, R42, c[0x0][0x0], RZ ;  /* 0x000000002a167a10 */ /* 0x000fe20007ffe0ff */
[----:B------:R-:W-:-:S03]  /*4c50*/  IMAD.WIDE R40, R19, 0x4, R40 ;  /* 0x0000000413287825 */ /* 0x000fc600078e0228 */
[----:B------:R-:W-:Y:S01]  /*4c60*/  ISETP.GE.AND P0, PT, R22, c[0x0][0x184], PT ;  /* 0x0000610016007a0c */ /* 0x000fe20003f06270 */
[----:B------:R-:W0:Y:S08]  /*4c70*/  I2F R2, R2 ;  /* 0x0000000200027306 */ /* 0x000e300000201400 */
[----:B0-----:R-:W0:Y:S02]  /*4c80*/  MUFU.RCP R17, R2 ;  /* 0x0000000200117308 */ /* 0x001e240000001000 */
[----:B0-----:R-:W-:-:S05]  /*4c90*/  FMUL.FTZ R17, RZ, R17 ;  /* 0x00000011ff117220 */ /* 0x001fca0000410000 */
[----:B------:R0:W-:Y:S01]  /*4ca0*/  STG.E [R40.64], R17 ;  /* 0x0000001128007986 */ /* 0x0001e2000c10190a */
[----:B------:R-:W-:Y:S01]  /*4cb0*/  @P0 CALL.REL.NOINC `(.L_x_924) ;  /* 0x0000001000000944 */ /* 0x000fe20003c00000 */
[----:B------:R-:W-:Y:S05]  /*4cc0*/  BRA `(.L_x_961) ;  /* 0xffffe23000007947 */ /* 0x000fea000383ffff */
.L_x_924:
[----:B------:R-:W-:Y:S05]  /*4cd0*/  BSYNC B1 ;  /* 0x0000000000017941 */ /* 0x000fea0003800000 */
.L_x_923:
[----:B------:R-:W-:Y:S05]  /*4ce0*/  BRA `(.L_x_892) ;  /* 0x000017c000007947 */ /* 0x000fea0003800000 */
.L_x_893:
[----:B------:R-:W-:-:S05]  /*4cf0*/  IMAD.MOV.U32 R23, RZ, RZ, R36 ;  /* 0x000000ffff177224 */ /* 0x000fca00078e0024 */
.L_x_989:
        /* <DEDUP_REMOVED lines=10> */
[----:B------:R-:W-:Y:S05]  /*4da0*/  CALL.REL.NOINC `($__internal_12_$__cuda_sm20_div_s64) ;  /* 0x0000177000007944 */ /* 0x000fea0003c00000 */
[-C--:B------:R-:W-:Y:S01]  /*4db0*/  IADD3 R17, P0, RZ, -R21.reuse, RZ ;  /* 0x80000015ff117210 */ /* 0x080fe20007f1e0ff */
[----:B------:R-:W-:Y:S01]  /*4dc0*/  IMAD.MOV.U32 R18, RZ, RZ, R23 ;  /* 0x000000ffff127224 */ /* 0x000fe200078e0017 */
[----:B------:R-:W-:-:S03]  /*4dd0*/  MOV R42, R21 ;  /* 0x00000015002a7202 */ /* 0x000fc60000000f00 */
[----:B------:R-:W-:-:S04]  /*4de0*/  IMAD.X R19, RZ, RZ, ~R19, P0 ;  /* 0x000000ffff137224 */ /* 0x000fc800000e0e13 */
[----:B------:R-:W-:Y:S02]  /*4df0*/  IMAD R2, R19, c[0x0][0x184], RZ ;  /* 0x0000610013027a24 */ /* 0x000fe400078e02ff */
[----:B------:R-:W-:-:S04]  /*4e00*/  IMAD.MOV.U32 R19, RZ, RZ, R41 ;  /* 0x000000ffff137224 */ /* 0x000fc800078e0029 */
[----:B------:R-:W-:-:S04]  /*4e10*/  IMAD.WIDE.U32 R18, R17, c[0x0][0x184], R18 ;  /* 0x0000610011127a25 */ /* 0x000fc800078e0012 */
[----:B------:R-:W-:-:S04]  /*4e20*/  IMAD R17, R17, UR12, R2 ;  /* 0x0000000c11117c24 */ /* 0x000fc8000f8e0202 */
[----:B------:R-:W-:Y:S01]  /*4e30*/  IMAD.IADD R2, R17, 0x1, R19 ;  /* 0x0000000111027824 */ /* 0x000fe200078e0213 */
[----:B------:R-:W-:Y:S05]  /*4e40*/  BRA `(.L_x_964) ;  /* 0x0000015000007947 */ /* 0x000fea0003800000 */
.L_x_963:
        /* <DEDUP_REMOVED lines=21> */
.L_x_964:
[----:B------:R-:W-:Y:S05]  /*4fa0*/  BSYNC B1 ;  /* 0x0000000000017941 */ /* 0x000fea0003800000 */
.L_x_962:
        /* <DEDUP_REMOVED lines=12> */
[----:B------:R-:W-:Y:S01]  /*5070*/  MOV R43, R21 ;  /* 0x00000015002b7202 */ /* 0x000fe20000000f00 */
[----:B------:R-:W-:Y:S05]  /*5080*/  BRA `(.L_x_967) ;  /* 0x0000012000007947 */ /* 0x000fea0003800000 */
.L_x_966:
        /* <DEDUP_REMOVED lines=18> */
.L_x_967:
[----:B------:R-:W-:Y:S05]  /*51b0*/  BSYNC B1 ;  /* 0x0000000000017941 */ /* 0x000fea0003800000 */
.L_x_965:
        /* <DEDUP_REMOVED lines=17> */
.L_x_969:
        /* <DEDUP_REMOVED lines=18> */
.L_x_970:
[----:B------:R-:W-:Y:S05]  /*53f0*/  BSYNC B1 ;  /* 0x0000000000017941 */ /* 0x000fea0003800000 */
.L_x_968:
[----:B------:R-:W-:Y:S01]  /*5400*/  SHF.R.S32.HI R18, RZ, 0x1f, R44 ;  /* 0x0000001fff127819 */ /* 0x000fe2000001142c */
[----:B------:R-:W-:Y:S01]  /*5410*/  IMAD.MOV R42, RZ, RZ, -R42 ;  /* 0x000000ffff2a7224 */ /* 0x000fe200078e0a2a */
[--C-:B------:R-:W-:Y:S01]  /*5420*/  IADD3 R2, -R44, 0x1, R21.reuse ;  /* 0x000000012c027810 */ /* 0x100fe20007ffe115 */
[----:B------:R-:W-:Y:S01]  /*5430*/  IMAD.IADD R17, R21, 0x1, -R44 ;  /* 0x0000000115117824 */ /* 0x000fe200078e0a2c */
[----:B------:R-:W-:Y:S01]  /*5440*/  IADD3 R39, P0, R23, R14, RZ ;  /* 0x0000000e17277210 */ /* 0x000fe20007f1e0ff */
[----:B------:R-:W-:Y:S01]  /*5450*/  IMAD R45, R18, c[0x0][0x1b0], RZ ;  /* 0x00006c00122d7a24 */ /* 0x000fe200078e02ff */
[----:B------:R-:W-:Y:S01]  /*5460*/  LOP3.LUT R38, R2, 0x3, RZ, 0xc0, !PT ;  /* 0x0000000302267812 */ /* 0x000fe200078ec0ff */
[----:B------:R-:W-:Y:S01]  /*5470*/  IMAD R19, R42, c[0x0][0x178], R21 ;  /* 0x00005e002a137a24 */ /* 0x000fe200078e0215 */
[----:B------:R-:W-:Y:S01]  /*5480*/  ISETP.GE.U32.AND P1, PT, R17, 0x3, PT ;  /* 0x000000031100780c */ /* 0x000fe20003f26070 */
[C---:B------:R-:W-:Y:S01]  /*5490*/  IMAD.WIDE.U32 R20, R44.reuse, c[0x0][0x1b0], RZ ;  /* 0x00006c002c147a25 */ /* 0x040fe200078e00ff */
[----:B------:R-:W-:Y:S03]  /*54a0*/  BSSY B1, `(.L_x_971) ;  /* 0x00000f7000017945 */ /* 0x000fe60003800000 */
[----:B------:R-:W-:Y:S01]  /*54b0*/  IMAD R45, R44, c[0x0][0x1b4], R45 ;  /* 0x00006d002c2d7a24 */ /* 0x000fe200078e022d */
[----:B------:R-:W-:Y:S01]  /*54c0*/  LEA R17, P2, R20, R9, 0x2 ;  /* 0x0000000914117211 */ /* 0x000fe200078410ff */
[----:B------:R-:W-:Y:S01]  /*54d0*/  IMAD.X R42, R41, 0x1, R16, P0 ;  /* 0x00000001292a7824 */ /* 0x000fe200000e0610 */
[----:B------:R-:W-:Y:S01]  /*54e0*/  LEA R18, P0, R39, c[0x0][0x168], 0x2 ;  /* 0x00005a0027127a11 */ /* 0x000fe200078010ff */
[----:B------:R-:W-:Y:S01]  /*54f0*/  IMAD.MOV.U32 R57, RZ, RZ, RZ ;  /* 0x000000ffff397224 */ /* 0x000fe200078e00ff */
[----:B------:R-:W-:Y:S01]  /*5500*/  IADD3 R45, R21, R45, RZ ;  /* 0x0000002d152d7210 */ /* 0x000fe20007ffe0ff */
[----:B------:R-:W-:Y:S01]  /*5510*/  IMAD.MOV.U32 R48, RZ, RZ, RZ ;  /* 0x000000ffff307224 */ /* 0x000fe200078e00ff */
[----:B------:R-:W-:-:S02]  /*5520*/  IADD3 R41, -R43, R19, -R38 ;  /* 0x000000132b297210 */ /* 0x000fc40007ffe926 */
[----:B------:R-:W-:Y:S02]  /*5530*/  LEA.HI.X R19, R39, c[0x0][0x16c], R42, 0x2, P0 ;  /* 0x00005b0027137a11 */ /* 0x000fe400000f142a */
[----:B------:R-:W-:Y:S02]  /*5540*/  LEA.HI.X R45, R20, R12, R45, 0x2, P2 ;  /* 0x0000000c142d7211 */ /* 0x000fe400010f142d */
.L_x_988:
[----:B------:R-:W-:Y:S01]  /*5550*/  ISETP.GE.AND P0, PT, R40, 0x1, PT ;  /* 0x000000012800780c */ /* 0x000fe20003f06270 */
[----:B------:R-:W-:-:S12]  /*5560*/  BSSY B2, `(.L_x_972) ;  /* 0x00000e6000027945 */ /* 0x000fd80003800000 */
[----:B------:R-:W-:Y:S05]  /*5570*/  @!P0 BRA `(.L_x_973) ;  /* 0x00000e4000008947 */ /* 0x000fea0003800000 */
[----:B------:R-:W-:Y:S01]  /*5580*/  IMAD.IADD R20, R48, 0x1, R3 ;  /* 0x0000000130147824 */ /* 0x000fe200078e0203 */
[----:B------:R-:W-:-:S03]  /*5590*/  MOV R51, RZ ;  /* 0x000000ff00337202 */ /* 0x000fc60000000f00 */
[----:B------:R-:W-:Y:S01]  /*55a0*/  IMAD.WIDE.U32 R52, R20, c[0x0][0x1a0], RZ ;  /* 0x0000680014347a25 */ /* 0x000fe200078e00ff */
[----:B------:R-:W-:-:S04]  /*55b0*/  SHF.R.S32.HI R21, RZ, 0x1f, R20 ;  /* 0x0000001fff157819 */ /* 0x000fc80000011414 */
[----:B------:R-:W-:Y:S01]  /*55c0*/  IADD3 R46, P0, R34, R52, RZ ;  /* 0x00000034222e7210 */ /* 0x000fe20007f1e0ff */
[----:B------:R-:W-:Y:S01]  /*55d0*/  IMAD R21, R21, c[0x0][0x1a0], RZ ;  /* 0x0000680015157a24 */ /* 0x000fe200078e02ff */
[----:B------:R-:W-:-:S03]  /*55e0*/  LEA R50, P2, R52, R17, 0x2 ;  /* 0x0000001134327211 */ /* 0x000fc600078410ff */
[----:B------:R-:W-:-:S04]  /*55f0*/  IMAD R21, R20, c[0x0][0x1a4], R21 ;  /* 0x0000690014157a24 */ /* 0x000fc800078e0215 */
[----:B------:R-:W-:-:S04]  /*5600*/  IMAD.IADD R21, R53, 0x1, R21 ;  /* 0x0000000135157824 */ /* 0x000fc800078e0215 */
[----:B------:R-:W-:Y:S01]  /*5610*/  IMAD.X R47, R21, 0x1, R8, P0 ;  /* 0x00000001152f7824 */ /* 0x000fe200000e0608 */
[----:B------:R-:W-:Y:S02]  /*5620*/  LEA.HI.X R52, R52, R45, R21, 0x2, P2 ;  /* 0x0000002d34347211 */ /* 0x000fe400010f1415 */
.L_x_986:
        /* <DEDUP_REMOVED lines=14> */
[----:B------:R-:W-:Y:S03]  /*5710*/  BSSY B5, `(.L_x_978) ;  /* 0x0000087000057945 */ /* 0x000fe60003800000 */
[----:B------:R-:W-:Y:S01]  /*5720*/  IMAD.MOV.U32 R49, RZ, RZ, RZ ;  /* 0x000000ffff317224 */ /* 0x000fe200078e00ff */
[----:B------:R-:W-:Y:S01]  /*5730*/  LEA R54, P2, R38, R50, 0x2 ;  /* 0x0000003226367211 */ /* 0x000fe200078410ff */
[----:B------:R-:W-:Y:S01]  /*5740*/  IMAD.MOV.U32 R53, RZ, RZ, R41 ;  /* 0x000000ffff357224 */ /* 0x000fe200078e0029 */
[----:B------:R-:W-:-:S04]  /*5750*/  IADD3 R43, R43, R39, RZ ;  /* 0x000000272b2b7210 */ /* 0x000fc80007ffe0ff */
[----:B------:R-:W-:Y:S01]  /*5760*/  LEA.HI.X R43, R38, R52, R43, 0x2, P2 ;  /* 0x00000034262b7211 */ /* 0x000fe200010f142b */
[----:B------:R-:W-:Y:S05]  /*5770*/  @!P0 BRA `(.L_x_979) ;  /* 0x0000080000008947 */ /* 0x000fea0003800000 */
[----:B------:R-:W-:Y:S01]  /*5780*/  IADD3 R38, R53, 0x1, RZ ;  /* 0x0000000135267810 */ /* 0x000fe20007ffe0ff */
[----:B------:R-:W-:Y:S01]  /*5790*/  BSSY B6, `(.L_x_980) ;  /* 0x000004e000067945 */ /* 0x000fe20003800000 */
[----:B------:R-:W-:Y:S02]  /*57a0*/  PLOP3.LUT P0, PT, PT, PT, PT, 0x80, 0x0 ;  /* 0x000000000000781c */ /* 0x000fe40003f0f070 */
[----:B------:R-:W-:-:S13]  /*57b0*/  ISETP.GT.AND P2, PT, R38, 0xc, PT ;  /* 0x0000000c2600780c */ /* 0x000fda0003f44270 */
[----:B------:R-:W-:Y:S05]  /*57c0*/  @!P2 BRA `(.L_x_981) ;  /* 0x000004a00000a947 */ /* 0x000fea0003800000 */
[----:B------:R-:W-:Y:S01]  /*57d0*/  HFMA2.MMA R38, -RZ, RZ, 0, 1.1920928955078125e-07 ;  /* 0x00000002ff267435 */ /* 0x000fe200000001ff */
[----:B------:R-:W-:Y:S01]  /*57e0*/  IMAD.MOV.U32 R59, RZ, RZ, c[0x0][0x1b0] ;  /* 0x00006c00ff3b7624 */ /* 0x000fe200078e00ff */
[----:B------:R-:W-:-:S08]  /*57f0*/  PLOP3.LUT P0, PT, PT, PT, PT, 0x8, 0x0 ;  /* 0x000000000000781c */ /* 0x000fd00003f0e170 */
[C---:B------:R-:W-:Y:S01]  /*5800*/  SHF.L.U64.HI R61, R59.reuse, R38, c[0x0][0x1b4] ;  /* 0x00006d003b3d7619 */ /* 0x040fe20000010226 */
[----:B------:R-:W-:-:S04]  /*5810*/  IMAD.SHL.U32 R59, R59, 0x4, RZ ;  /* 0x000000043b3b7824 */ /* 0x000fc800078e00ff */
.L_x_982:
[----:B------:R-:W-:Y:S01]  /*5820*/  IMAD.MOV.U32 R42, RZ, RZ, R54 ;  /* 0x000000ffff2a7224 */ /* 0x000fe200078e0036 */
[----:B------:R-:W-:-:S04]  /*5830*/  IADD3 R38, P2, R54, R59, RZ ;  /* 0x0000003b36267210 */ /* 0x000fc80007f5e0ff */
[----:B------:R0:W2:Y:S01]  /*5840*/  LDG.E R60, [R42.64] ;  /* 0x0000000a2a3c7981 */ /* 0x0000a2000c1e1900 */
[----:B------:R-:W-:-:S05]  /*5850*/  IMAD.X R39, R43, 0x1, R61, P2 ;  /* 0x000000012b277824 */ /* 0x000fca00010e063d */
[----:B------:R1:W3:Y:S01]  /*5860*/  LDG.E R58, [R38.64] ;  /* 0x0000000a263a7981 */ /* 0x0002e2000c1e1900 */
[----:B0-----:R-:W-:-:S04]  /*5870*/  IADD3 R42, P2, R38, R59, RZ ;  /* 0x0000003b262a7210 */ /* 0x001fc80007f5e0ff */
[----:B------:R-:W-:Y:S02]  /*5880*/  IADD3.X R43, R39, R61, RZ, P2, !PT ;  /* 0x0000003d272b7210 */ /* 0x000fe400017fe4ff */
[----:B-1----:R-:W-:-:S03]  /*5890*/  IADD3 R38, P2, R42, R59, RZ ;  /* 0x0000003b2a267210 */ /* 0x002fc60007f5e0ff */
[----:B------:R0:W4:Y:S02]  /*58a0*/  LDG.E R54, [R42.64] ;  /* 0x0000000a2a367981 */ /* 0x000124000c1e1900 */
[----:B------:R-:W-:-:S05]  /*58b0*/  IMAD.X R39, R43, 0x1, R61, P2 ;  /* 0x000000012b277824 */ /* 0x000fca00010e063d */
[----:B0-----:R0:W5:Y:S01]  /*58c0*/  LDG.E R42, [R38.64] ;  /* 0x0000000a262a7981 */ /* 0x001162000c1e1900 */
[----:B------:R-:W-:Y:S01]  /*58d0*/  IADD3 R56, P2, R38, R59, RZ ;  /* 0x0000003b26387210 */ /* 0x000fe20007f5e0ff */
[----:B--2---:R-:W-:-:S04]  /*58e0*/  FADD.FTZ R60, R60, R57 ;  /* 0x000000393c3c7221 */ /* 0x004fc80000010000 */
[----:B------:R-:W-:Y:S01]  /*58f0*/  IMAD.X R57, R39, 0x1, R61, P2 ;  /* 0x0000000127397824 */ /* 0x000fe200010e063d */
[----:B0-----:R-:W-:-:S04]  /*5900*/  IADD3 R38, P2, R56, R59, RZ ;  /* 0x0000003b38267210 */ /* 0x001fc80007f5e0ff */
[----:B------:R0:W2:Y:S01]  /*5910*/  LDG.E R43, [R56.64] ;  /* 0x0000000a382b7981 */ /* 0x0000a2000c1e1900 */
[----:B------:R-:W-:Y:S02]  /*5920*/  IMAD.X R39, R57, 0x1, R61, P2 ;  /* 0x0000000139277824 */ /* 0x000fe400010e063d */
[----:B---3--:R-:W-:-:S03]  /*5930*/  FADD.FTZ R58, R60, R58 ;  /* 0x0000003a3c3a7221 */ /* 0x008fc60000010000 */
[----:B------:R1:W3:Y:S01]  /*5940*/  LDG.E R60, [R38.64] ;  /* 0x0000000a263c7981 */ /* 0x0002e2000c1e1900 */
[----:B0-----:R-:W-:Y:S01]  /*5950*/  IADD3 R56, P2, R38, R59, RZ ;  /* 0x0000003b26387210 */ /* 0x001fe20007f5e0ff */
[----:B----4-:R-:W-:-:S03]  /*5960*/  FADD.FTZ R54, R58, R54 ;  /* 0x000000363a367221 */ /* 0x010fc60000010000 */
[----:B------:R-:W-:Y:S02]  /*5970*/  IADD3.X R57, R39, R61, RZ, P2, !PT ;  /* 0x0000003d27397210 */ /* 0x000fe400017fe4ff */
[----:B-1----:R-:W-:-:S03]  /*5980*/  IADD3 R38, P2, R56, R59, RZ ;  /* 0x0000003b38267210 */ /* 0x002fc60007f5e0ff */
[----:B------:R0:W4:Y:S02]  /*5990*/  LDG.E R58, [R56.64] ;  /* 0x0000000a383a7981 */ /* 0x000124000c1e1900 */
[----:B------:R-:W-:Y:S02]  /*59a0*/  IMAD.X R39, R57, 0x1, R61, P2 ;  /* 0x0000000139277824 */ /* 0x000fe400010e063d */
[----:B-----5:R-:W-:-:S03]  /*59b0*/  FADD.FTZ R42, R54, R42 ;  /* 0x0000002a362a7221 */ /* 0x020fc60000010000 */
[----:B------:R1:W5:Y:S01]  /*59c0*/  LDG.E R54, [R38.64] ;  /* 0x0000000a26367981 */ /* 0x000362000c1e1900 */
[----:B--2---:R-:W-:Y:S01]  /*59d0*/  FADD.FTZ R43, R42, R43 ;  /* 0x0000002b2a2b7221 */ /* 0x004fe20000010000 */
[----:B------:R-:W-:-:S03]  /*59e0*/  IADD3 R42, P2, R38, R59, RZ ;  /* 0x0000003b262a7210 */ /* 0x000fc60007f5e0ff */
[----:B---3--:R-:W-:Y:S02]  /*59f0*/  FADD.FTZ R60, R43, R60 ;  /* 0x0000003c2b3c7221 */ /* 0x008fe40000010000 */
[----:B------:R-:W-:Y:S01]  /*5a00*/  IMAD.X R43, R39, 0x1, R61, P2 ;  /* 0x00000001272b7824 */ /* 0x000fe200010e063d */
[----:B-1----:R-:W-:-:S04]  /*5a10*/  IADD3 R38, P2, R42, R59, RZ ;  /* 0x0000003b2a267210 */ /* 0x002fc80007f5e0ff */
[----:B------:R1:W2:Y:S01]  /*5a20*/  LDG.E R42, [R42.64] ;  /* 0x0000000a2a2a7981 */ /* 0x0002a2000c1e1900 */
[----:B------:R-:W-:Y:S01]  /*5a30*/  IMAD.X R39, R43, 0x1, R61, P2 ;  /* 0x000000012b277824 */ /* 0x000fe200010e063d */
[----:B0-----:R-:W-:-:S04]  /*5a40*/  IADD3 R56, P2, R38, R59, RZ ;  /* 0x0000003b26387210 */ /* 0x001fc80007f5e0ff */
[----:B-1----:R0:W3:Y:S01]  /*5a50*/  LDG.E R43, [R38.64] ;  /* 0x0000000a262b7981 */ /* 0x0020e2000c1e1900 */
[----:B------:R-:W-:Y:S01]  /*5a60*/  IADD3.X R57, R39, R61, RZ, P2, !PT ;  /* 0x0000003d27397210 */ /* 0x000fe200017fe4ff */
[----:B----4-:R-:W-:-:S04]  /*5a70*/  FADD.FTZ R60, R60, R58 ;  /* 0x0000003a3c3c7221 */ /* 0x010fc80000010000 */
[----:B------:R-:W4:Y:S01]  /*5a80*/  LDG.E R58, [R56.64] ;  /* 0x0000000a383a7981 */ /* 0x000f22000c1e1900 */
[----:B-----5:R-:W-:Y:S01]  /*5a90*/  FADD.FTZ R60, R60, R54 ;  /* 0x000000363c3c7221 */ /* 0x020fe20000010000 */
[----:B0-----:R-:W-:-:S05]  /*5aa0*/  IADD3 R38, P2, R56, R59, RZ ;  /* 0x0000003b38267210 */ /* 0x001fca0007f5e0ff */
[----:B------:R-:W-:-:S05]  /*5ab0*/  IMAD.X R39, R57, 0x1, R61, P2 ;  /* 0x0000000139277824 */ /* 0x000fca00010e063d */
[----:B------:R0:W5:Y:S01]  /*5ac0*/  LDG.E R54, [R38.64] ;  /* 0x0000000a26367981 */ /* 0x000162000c1e1900 */
[----:B--2---:R-:W-:-:S04]  /*5ad0*/  FADD.FTZ R42, R60, R42 ;  /* 0x0000002a3c2a7221 */ /* 0x004fc80000010000 */
[----:B---3--:R-:W-:Y:S01]  /*5ae0*/  FADD.FTZ R60, R42, R43 ;  /* 0x0000002b2a3c7221 */ /* 0x008fe20000010000 */
[----:B------:R-:W-:-:S05]  /*5af0*/  IADD3 R42, P2, R38, R59, RZ ;  /* 0x0000003b262a7210 */ /* 0x000fca0007f5e0ff */
[----:B------:R-:W-:Y:S01]  /*5b00*/  IMAD.X R43, R39, 0x1, R61, P2 ;  /* 0x00000001272b7824 */ /* 0x000fe200010e063d */
[----:B0-----:R-:W-:Y:S01]  /*5b10*/  IADD3 R38, P2, R42, R59, RZ ;  /* 0x0000003b2a267210 */ /* 0x001fe20007f5e0ff */
[----:B----4-:R-:W-:-:S03]  /*5b20*/  FADD.FTZ R57, R60, R58 ;  /* 0x0000003a3c397221 */ /* 0x010fc60000010000 */
[----:B------:R0:W2:Y:S01]  /*5b30*/  LDG.E R56, [R42.64] ;  /* 0x0000000a2a387981 */ /* 0x0000a2000c1e1900 */
[----:B------:R-:W-:-:S05]  /*5b40*/  IMAD.X R39, R43, 0x1, R61, P2 ;  /* 0x000000012b277824 */ /* 0x000fca00010e063d */
[----:B------:R1:W3:Y:S01]  /*5b50*/  LDG.E R58, [R38.64] ;  /* 0x0000000a263a7981 */ /* 0x0002e2000c1e1900 */
[----:B0-----:R-:W-:-:S04]  /*5b60*/  IADD3 R42, P2, R38, R59, RZ ;  /* 0x0000003b262a7210 */ /* 0x001fc80007f5e0ff */
[----:B------:R-:W-:Y:S02]  /*5b70*/  IADD3.X R43, R39, R61, RZ, P2, !PT ;  /* 0x0000003d272b7210 */ /* 0x000fe400017fe4ff */
[----:B-1----:R-:W-:-:S03]  /*5b80*/  IADD3 R38, P2, R42, R59, RZ ;  /* 0x0000003b2a267210 */ /* 0x002fc60007f5e0ff */
[----:B------:R-:W4:Y:S02]  /*5b90*/  LDG.E R60, [R42.64] ;  /* 0x0000000a2a3c7981 */ /* 0x000f24000c1e1900 */
[----:B------:R-:W-:Y:S02]  /*5ba0*/  IMAD.X R39, R43, 0x1, R61, P2 ;  /* 0x000000012b277824 */ /* 0x000fe400010e063d */
[----:B-----5:R-:W-:-:S03]  /*5bb0*/  FADD.FTZ R54, R57, R54 ;  /* 0x0000003639367221 */ /* 0x020fc60000010000 */
[----:B------:R-:W5:Y:S01]  /*5bc0*/  LDG.E R57, [R38.64] ;  /* 0x0000000a26397981 */ /* 0x000f62000c1e1900 */
[----:B------:R-:W-:-:S04]  /*5bd0*/  IADD3 R53, R53, -0x10, RZ ;  /* 0xfffffff035357810 */ /* 0x000fc80007ffe0ff */
[----:B------:R-:W-:Y:S02]  /*5be0*/  ISETP.GT.AND P2, PT, R53, 0xb, PT ;  /* 0x0000000b3500780c */ /* 0x000fe40003f44270 */
[----:B------:R-:W-:Y:S01]  /*5bf0*/  IADD3 R49, R49, 0x10, RZ ;  /* 0x0000001031317810 */ /* 0x000fe20007ffe0ff */
[----:B--2---:R-:W-:-:S04]  /*5c00*/  FADD.FTZ R54, R54, R56 ;  /* 0x0000003836367221 */ /* 0x004fc80000010000 */
[----:B---3--:R-:W-:-:S04]  /*5c10*/  FADD.FTZ R54, R54, R58 ;  /* 0x0000003a36367221 */ /* 0x008fc80000010000 */
[----:B----4-:R-:W-:Y:S01]  /*5c20*/  FADD.FTZ R60, R54, R60 ;  /* 0x0000003c363c7221 */ /* 0x010fe20000010000 */
[----:B------:R-:W-:-:S05]  /*5c30*/  IADD3 R54, P3, R38, R59, RZ ;  /* 0x0000003b26367210 */ /* 0x000fca0007f7e0ff */
[----:B------:R-:W-:Y:S02]  /*5c40*/  IMAD.X R43, R39, 0x1, R61, P3 ;  /* 0x00000001272b7824 */ /* 0x000fe400018e063d */
[----:B-----5:R-:W-:Y:S01]  /*5c50*/  FADD.FTZ R57, R60, R57 ;  /* 0x000000393c397221 */ /* 0x020fe20000010000 */
[----:B------:R-:W-:Y:S05]  /*5c60*/  @P2 BRA `(.L_x_982) ;  /* 0xfffffbb000002947 */ /* 0x000fea000383ffff */
.L_x_981:
[----:B------:R-:W-:Y:S05]  /*5c70*/  BSYNC B6 ;  /* 0x0000000000067941 */ /* 0x000fea0003800000 */
.L_x_980:
[----:B------:R-:W-:Y:S01]  /*5c80*/  IADD3 R38, R53, 0x1, RZ ;  /* 0x0000000135267810 */ /* 0x000fe20007ffe0ff */
[----:B------:R-:W-:Y:S03]  /*5c90*/  BSSY B6, `(.L_x_983) ;  /* 0x000002b000067945 */ /* 0x000fe60003800000 */
[----:B------:R-:W-:-:S13]  /*5ca0*/  ISETP.GT.AND P2, PT, R38, 0x4, PT ;  /* 0x000000042600780c */ /* 0x000fda0003f44270 */
[----:B------:R-:W-:Y:S05]  /*5cb0*/  @!P2 BRA `(.L_x_984) ;  /* 0x000002800000a947 */ /* 0x000fea0003800000 */
[----:B------:R-:W-:Y:S01]  /*5cc0*/  IMAD.MOV.U32 R42, RZ, RZ, R54 ;  /* 0x000000ffff2a7224 */ /* 0x000fe200078e0036 */
[----:B------:R-:W-:-:S04]  /*5cd0*/  ULDC.64 UR8, c[0x0][0x1b0] ;  /* 0x00006c0000087ab9 */ /* 0x000fc80000000a00 */
[----:B------:R0:W2:Y:S01]  /*5ce0*/  LDG.E R60, [R42.64] ;  /* 0x0000000a2a3c7981 */ /* 0x0000a2000c1e1900 */
[----:B------:R-:W-:Y:S02]  /*5cf0*/  USHF.L.U32 UR16, UR8, 0x2, URZ ;  /* 0x0000000208107899 */ /* 0x000fe4000800063f */
[----:B------:R-:W-:Y:S02]  /*5d00*/  UMOV UR5, 0x2 ;  /* 0x0000000200057882 */ /* 0x000fe40000000000 */
[----:B------:R-:W-:Y:S02]  /*5d10*/  USHF.L.U64.HI UR5, UR8, UR5, UR9 ;  /* 0x0000000508057299 */ /* 0x000fe40008010209 */
[----:B------:R-:W-:-:S04]  /*5d20*/  IADD3 R38, P0, R54, UR16, RZ ;  /* 0x0000001036267c10 */ /* 0x000fc8000ff1e0ff */
[----:B------:R-:W-:-:S05]  /*5d30*/  IADD3.X R39, R43, UR5, RZ, P0, !PT ;  /* 0x000000052b277c10 */ /* 0x000fca00087fe4ff */
[----:B------:R1:W3:Y:S01]  /*5d40*/  LDG.E R56, [R38.64] ;  /* 0x0000000a26387981 */ /* 0x0002e2000c1e1900 */
[----:B------:R-:W-:-:S04]  /*5d50*/  IADD3 R58, P0, R38, UR16, RZ ;  /* 0x00000010263a7c10 */ /* 0x000fc8000ff1e0ff */
[----:B------:R-:W-:Y:S02]  /*5d60*/  IADD3.X R59, R39, UR5, RZ, P0, !PT ;  /* 0x00000005273b7c10 */ /* 0x000fe400087fe4ff */
[----:B0-----:R-:W-:-:S03]  /*5d70*/  IADD3 R42, P0, R58, UR16, RZ ;  /* 0x000000103a2a7c10 */ /* 0x001fc6000ff1e0ff */
[----:B------:R0:W4:Y:S01]  /*5d80*/  LDG.E R54, [R58.64] ;  /* 0x0000000a3a367981 */ /* 0x000122000c1e1900 */
[----:B------:R-:W-:Y:S02]  /*5d90*/  IADD3.X R43, R59, UR5, RZ, P0, !PT ;  /* 0x000000053b2b7c10 */ /* 0x000fe400087fe4ff */
[----:B-1----:R-:W-:-:S04]  /*5da0*/  IADD3 R38, P0, R42, UR16, RZ ;  /* 0x000000102a267c10 */ /* 0x002fc8000ff1e0ff */
[----:B------:R-:W-:Y:S01]  /*5db0*/  IADD3.X R39, R43, UR5, RZ, P0, !PT ;  /* 0x000000052b277c10 */ /* 0x000fe200087fe4ff */
[----:B0-----:R0:W5:Y:S04]  /*5dc0*/  LDG.E R58, [R42.64] ;  /* 0x0000000a2a3a7981 */ /* 0x001168000c1e1900 */
[----:B------:R1:W5:Y:S01]  /*5dd0*/  LDG.E R59, [R38.64] ;  /* 0x0000000a263b7981 */ /* 0x000362000c1e1900 */
[----:B--2---:R-:W-:Y:S01]  /*5de0*/  FADD.FTZ R57, R57, R60 ;  /* 0x0000003c39397221 */ /* 0x004fe20000010000 */
[----:B------:R-:W-:-:S04]  /*5df0*/  IADD3 R60, P0, R38, UR16, RZ ;  /* 0x00000010263c7c10 */ /* 0x000fc8000ff1e0ff */
[----:B------:R-:W-:Y:S02]  /*5e00*/  IADD3.X R61, R39, UR5, RZ, P0, !PT ;  /* 0x00000005273d7c10 */ /* 0x000fe400087fe4ff */
[----:B-1----:R-:W-:-:S03]  /*5e10*/  IADD3 R38, P0, R60, UR16, RZ ;  /* 0x000000103c267c10 */ /* 0x002fc6000ff1e0ff */
[----:B------:R-:W2:Y:S01]  /*5e20*/  LDG.E R60, [R60.64] ;  /* 0x0000000a3c3c7981 */ /* 0x000ea2000c1e1900 */
[----:B------:R-:W-:Y:S02]  /*5e30*/  IADD3.X R39, R61, UR5, RZ, P0, !PT ;  /* 0x000000053d277c10 */ /* 0x000fe400087fe4ff */
[----:B0-----:R-:W-:-:S03]  /*5e40*/  IADD3 R42, P0, R38, UR16, RZ ;  /* 0x00000010262a7c10 */ /* 0x001fc6000ff1e0ff */
[----:B------:R-:W2:Y:S01]  /*5e50*/  LDG.E R38, [R38.64] ;  /* 0x0000000a26267981 */ /* 0x000ea2000c1e1900 */
[----:B------:R-:W-:Y:S01]  /*5e60*/  IADD3.X R43, R39, UR5, RZ, P0, !PT ;  /* 0x00000005272b7c10 */ /* 0x000fe200087fe4ff */
[----:B---3--:R-:W-:-:S04]  /*5e70*/  FADD.FTZ R56, R57, R56 ;  /* 0x0000003839387221 */ /* 0x008fc80000010000 */
[----:B------:R0:W3:Y:S01]  /*5e80*/  LDG.E R57, [R42.64] ;  /* 0x0000000a2a397981 */ /* 0x0000e2000c1e1900 */
[----:B----4-:R-:W-:-:S04]  /*5e90*/  FADD.FTZ R54, R56, R54 ;  /* 0x0000003638367221 */ /* 0x010fc80000010000 */
[----:B-----5:R-:W-:-:S04]  /*5ea0*/  FADD.FTZ R54, R54, R58 ;  /* 0x0000003a36367221 */ /* 0x020fc80000010000 */
[----:B------:R-:W-:Y:S01]  /*5eb0*/  FADD.FTZ R59, R54, R59 ;  /* 0x0000003b363b7221 */ /* 0x000fe20000010000 */
[----:B------:R-:W-:Y:S02]  /*5ec0*/  IADD3 R54, P2, R42, UR16, RZ ;  /* 0x000000102a367c10 */ /* 0x000fe4000ff5e0ff */
[----:B------:R-:W-:Y:S02]  /*5ed0*/  PLOP3.LUT P0, PT, PT, PT, PT, 0x8, 0x0 ;  /* 0x000000000000781c */ /* 0x000fe40003f0e170 */
[----:B------:R-:W-:Y:S02]  /*5ee0*/  IADD3 R49, R49, 0x8, RZ ;  /* 0x0000000831317810 */ /* 0x000fe40007ffe0ff */
[----:B------:R-:W-:Y:S02]  /*5ef0*/  IADD3 R53, R53, -0x8, RZ ;  /* 0xfffffff835357810 */ /* 0x000fe40007ffe0ff */
[----:B0-----:R-:W-:Y:S01]  /*5f00*/  IADD3.X R43, R43, UR5, RZ, P2, !PT ;  /* 0x000000052b2b7c10 */ /* 0x001fe200097fe4ff */
[----:B--2---:R-:W-:-:S04]  /*5f10*/  FADD.FTZ R59, R59, R60 ;  /* 0x0000003c3b3b7221 */ /* 0x004fc80000010000 */
[----:B------:R-:W-:-:S04]  /*5f20*/  FADD.FTZ R56, R59, R38 ;  /* 0x000000263b387221 */ /* 0x000fc80000010000 */
[----:B---3--:R-:W-:Y:S02]  /*5f30*/  FADD.FTZ R57, R56, R57 ;  /* 0x0000003938397221 */ /* 0x008fe40000010000 */
.L_x_984:
[----:B------:R-:W-:Y:S05]  /*5f40*/  BSYNC B6 ;  /* 0x0000000000067941 */ /* 0x000fea0003800000 */
.L_x_983:
[----:B------:R-:W-:-:S13]  /*5f50*/  ISETP.NE.OR P0, PT, R53, -0x1, P0 ;  /* 0xffffffff3500780c */ /* 0x000fda0000705670 */
[----:B------:R-:W-:Y:S01]  /*5f60*/  @!P0 BREAK B5 ;  /* 0x0000000000058942 */ /* 0x000fe20003800000 */
[----:B------:R-:W-:Y:S05]  /*5f70*/  @!P0 BRA `(.L_x_977) ;  /* 0x000001a000008947 */ /* 0x000fea0003800000 */
.L_x_979:
[----:B------:R-:W-:Y:S05]  /*5f80*/  BSYNC B5 ;  /* 0x0000000000057941 */ /* 0x000fea0003800000 */
.L_x_978:
[----:B------:R-:W-:Y:S01]  /*5f90*/  IMAD.MOV.U32 R56, RZ, RZ, 0x2 ;  /* 0x00000002ff387424 */ /* 0x000fe200078e00ff */
[----:B------:R-:W-:-:S04]  /*5fa0*/  MOV R61, c[0x0][0x1b0] ;  /* 0x00006c00003d7a02 */ /* 0x000fc80000000f00 */
[C---:B------:R-:W-:Y:S01]  /*5fb0*/  SHF.L.U64.HI R56, R61.reuse, R56, c[0x0][0x1b4] ;  /* 0x00006d003d387619 */ /* 0x040fe20000010238 */
[----:B------:R-:W-:-:S05]  /*5fc0*/  IMAD.SHL.U32 R61, R61, 0x4, RZ ;  /* 0x000000043d3d7824 */ /* 0x000fca00078e00ff */
.L_x_985:
[----:B------:R-:W-:Y:S02]  /*5fd0*/  IADD3 R38, P0, R54, R61, RZ ;  /* 0x0000003d36267210 */ /* 0x000fe40007f1e0ff */
[----:B------:R-:W-:-:S03]  /*5fe0*/  MOV R42, R54 ;  /* 0x00000036002a7202 */ /* 0x000fc60000000f00 */
[--C-:B------:R-:W-:Y:S02]  /*5ff0*/  IMAD.X R39, R43, 0x1, R56.reuse, P0 ;  /* 0x000000012b277824 */ /* 0x100fe400000e0638 */
[----:B------:R0:W2:Y:S02]  /*6000*/  LDG.E R54, [R42.64] ;  /* 0x0000000a2a367981 */ /* 0x0000a4000c1e1900 */
[-C--:B0-----:R-:W-:Y:S02]  /*6010*/  IADD3 R42, P0, R38, R61.reuse, RZ ;  /* 0x0000003d262a7210 */ /* 0x081fe40007f1e0ff */
[----:B------:R0:W3:Y:S03]  /*6020*/  LDG.E R38, [R38.64] ;  /* 0x0000000a26267981 */ /* 0x0000e6000c1e1900 */
[----:B------:R-:W-:Y:S01]  /*6030*/  IMAD.X R43, R39, 0x1, R56, P0 ;  /* 0x00000001272b7824 */ /* 0x000fe200000e0638 */
[----:B------:R-:W-:-:S04]  /*6040*/  IADD3 R58, P0, R42, R61, RZ ;  /* 0x0000003d2a3a7210 */ /* 0x000fc80007f1e0ff */
[----:B------:R1:W4:Y:S01]  /*6050*/  LDG.E R60, [R42.64] ;  /* 0x0000000a2a3c7981 */ /* 0x000322000c1e1900 */
[----:B------:R-:W-:-:S05]  /*6060*/  IMAD.X R59, R43, 0x1, R56, P0 ;  /* 0x000000012b3b7824 */ /* 0x000fca00000e0638 */
[----:B0-----:R-:W5:Y:S01]  /*6070*/  LDG.E R39, [R58.64] ;  /* 0x0000000a3a277981 */ /* 0x001f62000c1e1900 */
[----:B------:R-:W-:Y:S02]  /*6080*/  IADD3 R53, R53, -0x4, RZ ;  /* 0xfffffffc35357810 */ /* 0x000fe40007ffe0ff */
[----:B------:R-:W-:Y:S02]  /*6090*/  IADD3 R49, R49, 0x4, RZ ;  /* 0x0000000431317810 */ /* 0x000fe40007ffe0ff */
[----:B------:R-:W-:Y:S01]  /*60a0*/  ISETP.NE.AND P0, PT, R53, -0x1, PT ;  /* 0xffffffff3500780c */ /* 0x000fe20003f05270 */
[----:B--2---:R-:W-:Y:S01]  /*60b0*/  FADD.FTZ R57, R54, R57 ;  /* 0x0000003936397221 */ /* 0x004fe20000010000 */
[----:B------:R-:W-:-:S05]  /*60c0*/  IADD3 R54, P2, R58, R61, RZ ;  /* 0x0000003d3a367210 */ /* 0x000fca0007f5e0ff */
[----:B-1----:R-:W-:Y:S02]  /*60d0*/  IMAD.X R43, R59, 0x1, R56, P2 ;  /* 0x000000013b2b7824 */ /* 0x002fe400010e0638 */
[----:B---3--:R-:W-:-:S04]  /*60e0*/  FADD.FTZ R57, R57, R38 ;  /* 0x0000002639397221 */ /* 0x008fc80000010000 */
[----:B----4-:R-:W-:-:S04]  /*60f0*/  FADD.FTZ R60, R57, R60 ;  /* 0x0000003c393c7221 */ /* 0x010fc80000010000 */
[----:B-----5:R-:W-:Y:S01]  /*6100*/  FADD.FTZ R57, R60, R39 ;  /* 0x000000273c397221 */ /* 0x020fe20000010000 */
[----:B------:R-:W-:Y:S05]  /*6110*/  @P0 BRA `(.L_x_985) ;  /* 0xfffffeb000000947 */ /* 0x000fea000383ffff */
.L_x_977:
[----:B------:R-:W-:Y:S05]  /*6120*/  BSYNC B4 ;  /* 0x0000000000047941 */ /* 0x000fea0003800000 */
.L_x_976:
[----:B------:R-:W-:-:S13]  /*6130*/  LOP3.LUT P0, RZ, R2, 0x3, RZ, 0xc0, !PT ;  /* 0x0000000302ff7812 */ /* 0x000fda000780c0ff */
[----:B------:R-:W-:Y:S05]  /*6140*/  @!P0 BRA `(.L_x_975) ;  /* 0x0000023000008947 */ /* 0x000fea0003800000 */
[----:B------:R-:W-:-:S04]  /*6150*/  IADD3 R49, R49, R44, RZ ;  /* 0x0000002c31317210 */ /* 0x000fc80007ffe0ff */
[----:B------:R-:W-:-:S05]  /*6160*/  SHF.R.S32.HI R21, RZ, 0x1f, R49 ;  /* 0x0000001fff157819 */ /* 0x000fca0000011431 */
[----:B------:R-:W-:Y:S02]  /*6170*/  IMAD R38, R21, c[0x0][0x1b0], RZ ;  /* 0x00006c0015267a24 */ /* 0x000fe400078e02ff */
[----:B------:R-:W-:Y:S02]  /*6180*/  IMAD.MOV.U32 R21, RZ, RZ, R55 ;  /* 0x000000ffff157224 */ /* 0x000fe400078e0037 */
[C---:B------:R-:W-:Y:S02]  /*6190*/  IMAD R39, R49.reuse, c[0x0][0x1b4], R38 ;  /* 0x00006d0031277a24 */ /* 0x040fe400078e0226 */
[----:B------:R-:W-:-:S04]  /*61a0*/  IMAD.WIDE.U32 R42, R49, c[0x0][0x1b0], R20 ;  /* 0x00006c00312a7a25 */ /* 0x000fc800078e0014 */
[----:B------:R-:W-:Y:S01]  /*61b0*/  IMAD.IADD R39, R43, 0x1, R39 ;  /* 0x000000012b277824 */ /* 0x000fe200078e0227 */
[----:B------:R-:W-:-:S04]  /*61c0*/  LEA R38, P0, R42, c[0x0][0x160], 0x2 ;  /* 0x000058002a267a11 */ /* 0x000fc800078010ff */
[----:B------:R-:W-:-:S05]  /*61d0*/  LEA.HI.X R39, R42, c[0x0][0x164], R39, 0x2, P0 ;  /* 0x000059002a277a11 */ /* 0x000fca00000f1427 */
[----:B------:R-:W2:Y:S01]  /*61e0*/  LDG.E R38, [R38.64] ;  /* 0x0000000a26267981 */ /* 0x000ea2000c1e1900 */
[----:B------:R-:W-:-:S04]  /*61f0*/  LOP3.LUT R42, R2, 0x3, RZ, 0xc0, !PT ;  /* 0x00000003022a7812 */ /* 0x000fc800078ec0ff */
[----:B------:R-:W-:Y:S01]  /*6200*/  ISETP.NE.AND P0, PT, R42, 0x1, PT ;  /* 0x000000012a00780c */ /* 0x000fe20003f05270 */
[----:B--2---:R-:W-:-:S12]  /*6210*/  FADD.FTZ R57, R57, R38 ;  /* 0x0000002639397221 */ /* 0x004fd80000010000 */
        /* <DEDUP_REMOVED lines=8> */
[----:B------:R-:W-:Y:S01]  /*62a0*/  @P0 SHF.R.S32.HI R42, RZ, 0x1f, R49 ;  /* 0x0000001fff2a0819 */ /* 0x000fe20000011431 */
[----:B------:R-:W-:-:S04]  /*62b0*/  @P0 IMAD.WIDE.U32 R38, R49, c[0x0][0x1b0], R20 ;  /* 0x00006c0031260a25 */ /* 0x000fc800078e0014 */
[----:B------:R-:W-:Y:S01]  /*62c0*/  @P0 IMAD R42, R42, c[0x0][0x1b0], RZ ;  /* 0x00006c002a2a0a24 */ /* 0x000fe200078e02ff */
[----:B------:R-:W-:Y:S01]  /*62d0*/  @P0 LEA R20, P3, R38, c[0x0][0x160], 0x2 ;  /* 0x0000580026140a11 */ /* 0x000fe200078610ff */
[----:B------:R-:W-:Y:S02]  /*62e0*/  IMAD.IADD R21, R55, 0x1, R43 ;  /* 0x0000000137157824 */ /* 0x000fe400078e022b */
[----:B------:R-:W-:Y:S01]  /*62f0*/  @P0 IMAD R49, R49, c[0x0][0x1b4], R42 ;  /* 0x00006d0031310a24 */ /* 0x000fe200078e022a */
[----:B------:R-:W-:-:S04]  /*6300*/  LEA R42, P2, R54, c[0x0][0x160], 0x2 ;  /* 0x00005800362a7a11 */ /* 0x000fc800078410ff */
[----:B------:R-:W-:Y:S02]  /*6310*/  LEA.HI.X R43, R54, c[0x0][0x164], R21, 0x2, P2 ;  /* 0x00005900362b7a11 */ /* 0x000fe400010f1415 */
[----:B------:R-:W-:-:S03]  /*6320*/  @P0 IADD3 R21, R39, R49, RZ ;  /* 0x0000003127150210 */ /* 0x000fc60007ffe0ff */
[----:B------:R-:W2:Y:S01]  /*6330*/  LDG.E R42, [R42.64] ;  /* 0x0000000a2a2a7981 */ /* 0x000ea2000c1e1900 */
[----:B------:R-:W-:-:S05]  /*6340*/  @P0 LEA.HI.X R21, R38, c[0x0][0x164], R21, 0x2, P3 ;  /* 0x0000590026150a11 */ /* 0x000fca00018f1415 */
[----:B------:R-:W3:Y:S01]  /*6350*/  @P0 LDG.E R20, [R20.64] ;  /* 0x0000000a14140981 */ /* 0x000ee2000c1e1900 */
[----:B--2---:R-:W-:-:S04]  /*6360*/  FADD.FTZ R57, R57, R42 ;  /* 0x0000002a39397221 */ /* 0x004fc80000010000 */
[----:B---3--:R-:W-:Y:S02]  /*6370*/  @P0 FADD.FTZ R57, R57, R20 ;  /* 0x0000001439390221 */ /* 0x008fe40000010000 */
.L_x_975:
[----:B------:R-:W-:Y:S05]  /*6380*/  BSYNC B3 ;  /* 0x0000000000037941 */ /* 0x000fea0003800000 */
.L_x_974:
[----:B------:R-:W-:-:S04]  /*6390*/  IADD3 R51, R51, 0x1, RZ ;  /* 0x0000000133337810 */ /* 0x000fc80007ffe0ff */
[----:B------:R-:W-:-:S13]  /*63a0*/  ISETP.GE.AND P0, PT, R51, R40, PT ;  /* 0x000000283300720c */ /* 0x000fda0003f06270 */
[----:B------:R-:W-:Y:S05]  /*63b0*/  @!P0 BRA `(.L_x_986) ;  /* 0xfffff27000008947 */ /* 0x000fea000383ffff */
.L_x_973:
[----:B------:R-:W-:Y:S05]  /*63c0*/  BSYNC B2 ;  /* 0x0000000000027941 */ /* 0x000fea0003800000 */
.L_x_972:
[----:B------:R-:W-:-:S04]  /*63d0*/  IADD3 R48, R48, 0x1, RZ ;  /* 0x0000000130307810 */ /* 0x000fc80007ffe0ff */
[----:B------:R-:W-:-:S13]  /*63e0*/  ISETP.GE.AND P0, PT, R48, R5, PT ;  /* 0x000000053000720c */ /* 0x000fda0003f06270 */
[----:B------:R-:W-:Y:S01]  /*63f0*/  @P0 CALL.REL.NOINC `(.L_x_987) ;  /* 0x0000001000000944 */ /* 0x000fe20003c00000 */
[----:B------:R-:W-:Y:S05]  /*6400*/  BRA `(.L_x_988) ;  /* 0xfffff14000007947 */ /* 0x000fea000383ffff */
.L_x_987:
[----:B------:R-:W-:Y:S05]  /*6410*/  BSYNC B1 ;  /* 0x0000000000017941 */ /* 0x000fea0003800000 */
.L_x_971:
[----:B------:R-:W-:Y:S01]  /*6420*/  IMAD R2, R15, R2, RZ ;  /* 0x000000020f027224 */ /* 0x000fe200078e02ff */
[----:B------:R-:W-:-:S04]  /*6430*/  IADD3 R23, R23, c[0x0][0x0], RZ ;  /* 0x0000000017177a10 */ /* 0x000fc80007ffe0ff */
[----:B------:R-:W-:Y:S01]  /*6440*/  ISETP.GE.AND P0, PT, R23, c[0x0][0x184], PT ;  /* 0x0000610017007a0c */ /* 0x000fe20003f06270 */
[----:B------:R-:W0:Y:S08]  /*6450*/  I2F R2, R2 ;  /* 0x0000000200027306 */ /* 0x000e300000201400 */
[----:B0-----:R-:W0:Y:S02]  /*6460*/  MUFU.RCP R20, R2 ;  /* 0x0000000200147308 */ /* 0x001e240000001000 */
[----:B0-----:R-:W-:-:S05]  /*6470*/  FMUL.FTZ R57, R57, R20 ;  /* 0x0000001439397220 */ /* 0x001fca0000410000 */
[----:B------:R0:W-:Y:S01]  /*6480*/  STG.E [R18.64], R57 ;  /* 0x0000003912007986 */ /* 0x0001e2000c10190a */
[----:B------:R-:W-:Y:S01]  /*6490*/  @P0 CALL.REL.NOINC `(.L_x_892) ;  /* 0x0000001000000944 */ /* 0x000fe20003c00000 */
[----:B------:R-:W-:Y:S05]  /*64a0*/  BRA `(.L_x_989) ;  /* 0xffffe85000007947 */ /* 0x000fea000383ffff */
.L_x_892:
[----:B------:R-:W-:Y:S05]  /*64b0*/  BSYNC B0 ;  /* 0x0000000000007941 */ /* 0x000fea0003800000 */
.L_x_891:
[----:B------:R-:W-:-:S04]  /*64c0*/  IMAD.MOV.U32 R15, RZ, RZ, c[0x0][0x10] ;  /* 0x00000400ff0f7624 */ /* 0x000fc800078e00ff */
[----:B------:R-:W-:-:S05]  /*64d0*/  IMAD R0, R15, c[0x0][0x4], R0 ;  /* 0x000001000f007a24 */ /* 0x000fca00078e0200 */
[----:B------:R-:W-:-:S13]  /*64e0*/  ISETP.GE.AND P0, PT, R0, c[0x0][0x180], PT ;  /* 0x0000600000007a0c */ /* 0x000fda0003f06270 */
[----:B------:R-:W-:Y:S01]  /*64f0*/  @P0 CALL.REL.NOINC `(.L_x_990) ;  /* 0x0000001000000944 */ /* 0x000fe20003c00000 */
[----:B------:R-:W-:Y:S05]  /*6500*/  BRA `(.L_x_991) ;  /* 0xffffac2000007947 */ /* 0x000fea000383ffff */
.L_x_990:
[----:B------:R-:W-:Y:S05]  /*6510*/  EXIT ;  /* 0x000000000000794d */ /* 0x000fea0003800000 */
        .weak           $__internal_12_$__cuda_sm20_div_s64
        .type           $__internal_12_$__cuda_sm20_div_s64,@function
        .size           $__internal_12_$__cuda_sm20_div_s64,(.L_x_1147 - $__internal_12_$__cuda_sm20_div_s64)
$__internal_12_$__cuda_sm20_div_s64:
[-C--:B------:R-:W-:Y:S02]  /*6520*/  IADD3 R39, P1, RZ, -R18.reuse, RZ ;  /* 0x80000012ff277210 */ /* 0x080fe40007f3e0ff */
[----:B------:R-:W-:Y:S02]  /*6530*/  ISETP.GE.AND P0, PT, R17, RZ, PT ;  /* 0x000000ff1100720c */ /* 0x000fe40003f06270 */
[----:B------:R-:W-:Y:S01]  /*6540*/  ISETP.GE.AND P3, PT, R19, RZ, PT ;  /* 0x000000ff1300720c */ /* 0x000fe20003f66270 */
[----:B------:R-:W-:Y:S01]  /*6550*/  IMAD.X R20, RZ, RZ, ~R17, P1 ;  /* 0x000000ffff147224 */ /* 0x000fe200008e0e11 */
[----:B------:R-:W-:Y:S02]  /*6560*/  SEL R38, R39, R18, !P0 ;  /* 0x0000001227267207 */ /* 0x000fe40004000000 */
[----:B------:R-:W-:Y:S02]  /*6570*/  IADD3 R49, P4, RZ, -R48, RZ ;  /* 0x80000030ff317210 */ /* 0x000fe40007f9e0ff */
[----:B------:R-:W-:-:S02]  /*6580*/  SEL R39, R20, R17, !P0 ;  /* 0x0000001114277207 */ /* 0x000fc40004000000 */
[----:B------:R-:W-:Y:S01]  /*6590*/  SEL R49, R49, R48, !P3 ;  /* 0x0000003031317207 */ /* 0x000fe20005800000 */
[----:B------:R-:W-:Y:S01]  /*65a0*/  IMAD.X R48, RZ, RZ, ~R19, P4 ;  /* 0x000000ffff307224 */ /* 0x000fe200020e0e13 */
[----:B------:R-:W0:Y:S08]  /*65b0*/  I2F.U64.RP R20, R38 ;  /* 0x0000002600147312 */ /* 0x000e300000309000 */
[----:B0-----:R-:W0:Y:S02]  /*65c0*/  MUFU.RCP R46, R20 ;  /* 0x00000014002e7308 */ /* 0x001e240000001000 */
[----:B0-----:R-:W-:-:S06]  /*65d0*/  IADD3 R46, R46, 0x1ffffffe, RZ ;  /* 0x1ffffffe2e2e7810 */ /* 0x001fcc0007ffe0ff */
[----:B------:R-:W0:Y:S02]  /*65e0*/  F2I.U64.TRUNC R46, R46 ;  /* 0x0000002e002e7311 */ /* 0x000e24000020d800 */
[----:B0-----:R-:W-:-:S04]  /*65f0*/  IMAD.WIDE.U32 R50, R46, R38, RZ ;  /* 0x000000262e327225 */ /* 0x001fc800078e00ff */
[C---:B------:R-:W-:Y:S01]  /*6600*/  IMAD R21, R46.reuse, R39, R51 ;  /* 0x000000272e157224 */ /* 0x040fe200078e0233 */
[----:B------:R-:W-:Y:S02]  /*6610*/  IADD3 R45, P0, RZ, -R50, RZ ;  /* 0x80000032ff2d7210 */ /* 0x000fe40007f1e0ff */
[----:B------:R-:W-:Y:S01]  /*6620*/  MOV R51, R46 ;  /* 0x0000002e00337202 */ /* 0x000fe20000000f00 */
        /* <DEDUP_REMOVED lines=22> */
[----:B------:R-:W-:Y:S01]  /*6790*/  IMAD.MOV.U32 R51, RZ, RZ, RZ ;  /* 0x000000ffff337224 */ /* 0x000fe200078e00ff */
[----:B------:R-:W-:Y:S01]  /*67a0*/  IADD3.X R46, R46, R21, RZ, P0, !PT ;  /* 0x000000152e2e7210 */ /* 0x000fe200007fe4ff */
[----:B------:R-:W-:Y:S01]  /*67b0*/  IMAD.HI.U32 R50, R20, R49, RZ ;  /* 0x0000003114327227 */ /* 0x000fe200078e00ff */
[----:B------:R-:W-:Y:S02]  /*67c0*/  LOP3.LUT R19, R17, R19, RZ, 0x3c, !PT ;  /* 0x0000001311137212 */ /* 0x000fe400078e3cff */
[----:B------:R-:W-:-:S03]  /*67d0*/  IADD3.X R46, RZ, RZ, R46, P2, P1 ;  /* 0x000000ffff2e7210 */ /* 0x000fc600017e242e */
[----:B------:R-:W-:-:S04]  /*67e0*/  IMAD.WIDE.U32 R50, R20, R45, R50 ;  /* 0x0000002d14327225 */ /* 0x000fc800078e0032 */
[C---:B------:R-:W-:Y:S02]  /*67f0*/  IMAD R20, R46.reuse, R45, RZ ;  /* 0x0000002d2e147224 */ /* 0x040fe400078e02ff */
[----:B------:R-:W-:-:S04]  /*6800*/  IMAD.HI.U32 R21, P0, R46, R49, R50 ;  /* 0x000000312e157227 */ /* 0x000fc80007800032 */
[----:B------:R-:W-:Y:S01]  /*6810*/  IMAD.HI.U32 R46, R46, R45, RZ ;  /* 0x0000002d2e2e7227 */ /* 0x000fe200078e00ff */
[----:B------:R-:W-:-:S03]  /*6820*/  IADD3 R20, P1, R20, R21, RZ ;  /* 0x0000001514147210 */ /* 0x000fc60007f3e0ff */
[----:B------:R-:W-:Y:S01]  /*6830*/  IMAD.X R21, RZ, RZ, R46, P0 ;  /* 0x000000ffff157224 */ /* 0x000fe200000e062e */
[C---:B------:R-:W-:Y:S01]  /*6840*/  IADD3 R47, P2, R20.reuse, 0x1, RZ ;  /* 0x00000001142f7810 */ /* 0x040fe20007f5e0ff */
        /* <DEDUP_REMOVED lines=8> */
[----:B------:R-:W-:-:S03]  /*68d0*/  ISETP.GE.U32.AND.EX P0, PT, R45, R39, PT, P0 ;  /* 0x000000272d00720c */ /* 0x000fc60003f06100 */
[----:B------:R-:W-:Y:S01]  /*68e0*/  IMAD.X R46, R45, 0x1, ~R39, P1 ;  /* 0x000000012d2e7824 */ /* 0x000fe200008e0e27 */
[----:B------:R-:W-:Y:S01]  /*68f0*/  SEL R49, R48, R49, P0 ;  /* 0x0000003130317207 */ /* 0x000fe20000000000 */
[----:B------:R-:W-:Y:S01]  /*6900*/  IMAD.X R48, RZ, RZ, R21, P2 ;  /* 0x000000ffff307224 */ /* 0x000fe200010e0615 */
[----:B------:R-:W-:Y:S02]  /*6910*/  SEL R47, R47, R20, P0 ;  /* 0x000000142f2f7207 */ /* 0x000fe40000000000 */
[----:B------:R-:W-:Y:S02]  /*6920*/  SEL R45, R46, R45, P0 ;  /* 0x0000002d2e2d7207 */ /* 0x000fe40000000000 */
[----:B------:R-:W-:Y:S01]  /*6930*/  ISETP.GE.U32.AND P1, PT, R49, R38, PT ;  /* 0x000000263100720c */ /* 0x000fe20003f26070 */
[----:B------:R-:W-:Y:S01]  /*6940*/  IMAD.MOV.U32 R38, RZ, RZ, R2 ;  /* 0x000000ffff267224 */ /* 0x000fe200078e0002 */
[----:B------:R-:W-:Y:S02]  /*6950*/  SEL R48, R48, R21, P0 ;  /* 0x0000001530307207 */ /* 0x000fe40000000000 */
[----:B------:R-:W-:-:S02]  /*6960*/  IADD3 R20, P2, R47, 0x1, RZ ;  /* 0x000000012f147810 */ /* 0x000fc40007f5e0ff */
[----:B------:R-:W-:Y:S01]  /*6970*/  ISETP.GE.U32.AND.EX P0, PT, R45, R39, PT, P1 ;  /* 0x000000272d00720c */ /* 0x000fe20003f06110 */
[----:B------:R-:W-:Y:S01]  /*6980*/  IMAD.MOV.U32 R39, RZ, RZ, 0x0 ;  /* 0x00000000ff277424 */ /* 0x000fe200078e00ff */
[----:B------:R-:W-:Y:S01]  /*6990*/  ISETP.GE.AND P1, PT, R19, RZ, PT ;  /* 0x000000ff1300720c */ /* 0x000fe20003f26270 */
[----:B------:R-:W-:Y:S01]  /*69a0*/  IMAD.X R21, RZ, RZ, R48, P2 ;  /* 0x000000ffff157224 */ /* 0x000fe200010e0630 */
[----:B------:R-:W-:-:S04]  /*69b0*/  SEL R20, R20, R47, P0 ;  /* 0x0000002f14147207 */ /* 0x000fc80000000000 */
[----:B------:R-:W-:Y:S02]  /*69c0*/  SEL R48, R21, R48, P0 ;  /* 0x0000003015307207 */ /* 0x000fe40000000000 */
[----:B------:R-:W-:Y:S02]  /*69d0*/  IADD3 R21, P2, RZ, -R20, RZ ;  /* 0x80000014ff157210 */ /* 0x000fe40007f5e0ff */
[----:B------:R-:W-:Y:S02]  /*69e0*/  ISETP.NE.U32.AND P0, PT, R18, RZ, PT ;  /* 0x000000ff1200720c */ /* 0x000fe40003f05070 */
[----:B------:R-:W-:Y:S02]  /*69f0*/  IADD3.X R19, RZ, ~R48, RZ, P2, !PT ;  /* 0x80000030ff137210 */ /* 0x000fe400017fe4ff */
[----:B------:R-:W-:Y:S02]  /*6a00*/  ISETP.NE.AND.EX P0, PT, R17, RZ, PT, P0 ;  /* 0x000000ff1100720c */ /* 0x000fe40003f05300 */
[----:B------:R-:W-:-:S02]  /*6a10*/  SEL R21, R21, R20, !P1 ;  /* 0x0000001415157207 */ /* 0x000fc40004800000 */
[----:B------:R-:W-:Y:S02]  /*6a20*/  SEL R19, R19, R48, !P1 ;  /* 0x0000003013137207 */ /* 0x000fe40004800000 */
[----:B------:R-:W-:Y:S02]  /*6a30*/  SEL R21, R21, 0xffffffff, P0 ;  /* 0xffffffff15157807 */ /* 0x000fe40000000000 */
[----:B------:R-:W-:Y:S01]  /*6a40*/  SEL R19, R19, 0xffffffff, P0 ;  /* 0xffffffff13137807 */ /* 0x000fe20000000000 */
[----:B------:R-:W-:Y:S06]  /*6a50*/  RET.REL.NODEC R38 `(_ZN2at6native60_GLOBAL__N__aad4af22_27_AdaptiveAveragePooling3d_cu_866e08f919adaptiveaveragepoolIffEEvPKT_PS3_iiiiiilllllll) ;  /* 0xffff95a026007950 */ /* 0x000fec0003c3ffff */
.L_x_992:
        /* <DEDUP_REMOVED lines=10> */
.L_x_1147:


//--------------------- .text._ZN2at6native60_GLOBAL__N__aad4af22_27_AdaptiveAveragePooling3d_cu_866e08f919adaptiveaveragepoolIddEEvPKT_PS3_iiiiiilllllll --------------------------
	.section	.text._ZN2at6native60_GLOBAL__N__aad4af22_27_AdaptiveAveragePooling3d_cu_866e08f919adaptiveaveragepoolIddEEvPKT_PS3_iiiiiilllllll,"ax",@progbits
	.sectioninfo	@"SHI_REGISTERS=64"
	.align	128
.text._ZN2at6native60_GLOBAL__N__aad4af22_27_AdaptiveAveragePooling3d_cu_866e08f919adaptiveaveragepoolIddEEvPKT_PS3_iiiiiilllllll:
        .type           _ZN2at6native60_GLOBAL__N__aad4af22_27_AdaptiveAveragePooling3d_cu_866e08f919adaptiveaveragepoolIddEEvPKT_PS3_iiiiiilllllll,@function
        .size           _ZN2at6native60_GLOBAL__N__aad4af22_27_AdaptiveAveragePooling3d_cu_866e08f919adaptiveaveragepoolIddEEvPKT_PS3_iiiiiilllllll,(.L_x_1149 - _ZN2at6native60_GLOBAL__N__aad4af22_27_AdaptiveAveragePooling3d_cu_866e08f919adaptiveaveragepoolIddEEvPKT_PS3_iiiiiilllllll)
        .other          _ZN2at6native60_GLOBAL__N__aad4af22_27_AdaptiveAveragePooling3d_cu_866e08f919adaptiveaveragepoolIddEEvPKT_PS3_iiiiiilllllll,@"STO_CUDA_ENTRY STV_DEFAULT"
_ZN2at6native60_GLOBAL__N__aad4af22_27_AdaptiveAveragePooling3d_cu_866e08f919adaptiveaveragepoolIddEEvPKT_PS3_iiiiiilllllll:
        /* <DEDUP_REMOVED lines=18> */
[----:B------:R-:W-:Y:S05]  /*0120*/  CALL.REL.NOINC `($__internal_14_$__cuda_sm20_div_s64) ;  /* 0x00006b4000007944 */ /* 0x000fea0003c00000 */
[--C-:B------:R-:W-:Y:S02]  /*0130*/  IMAD.MOV R4, RZ, RZ, -R21.reuse ;  /* 0x000000ffff047224 */ /* 0x100fe400078e0a15 */
[----:B------:R-:W-:Y:S02]  /*0140*/  IMAD.MOV.U32 R3, RZ, RZ, c[0x0][0x17c] ;  /* 0x00005f00ff037624 */ /* 0x000fe400078e00ff */
[----:B------:R-:W-:-:S02]  /*0150*/  IMAD.MOV.U32 R34, RZ, RZ, R21 ;  /* 0x000000ffff227224 */ /* 0x000fc400078e0015 */
[----:B------:R-:W-:Y:S01]  /*0160*/  IMAD R4, R4, R3, UR8 ;  /* 0x0000000804047e24 */ /* 0x000fe2000f8e0203 */
[----:B------:R-:W-:Y:S05]  /*0170*/  BRA `(.L_x_994) ;  /* 0x0000018000007947 */ /* 0x000fea0003800000 */
.L_x_993:
        /* <DEDUP_REMOVED lines=24> */
.L_x_994:
        /* <DEDUP_REMOVED lines=9> */
[----:B------:R-:W-:Y:S05]  /*0390*/  CALL.REL.NOINC `($__internal_14_$__cuda_sm20_div_s64) ;  /* 0x000068d000007944 */ /* 0x000fea0003c00000 */
[--C-:B------:R-:W-:Y:S02]  /*03a0*/  IMAD.MOV R3, RZ, RZ, -R21.reuse ;  /* 0x000000ffff037224 */ /* 0x100fe400078e0a15 */
[----:B------:R-:W-:Y:S02]  /*03b0*/  IMAD.MOV.U32 R5, RZ, RZ, R21 ;  /* 0x000000ffff057224 */ /* 0x000fe400078e0015 */
[----:B------:R-:W-:Y:S01]  /*03c0*/  IMAD R34, R3, c[0x0][0x188], R34 ;  /* 0x0000620003227a24 */ /* 0x000fe200078e0222 */
[----:B------:R-:W-:Y:S05]  /*03d0*/  BRA `(.L_x_997) ;  /* 0x0000015000007947 */ /* 0x000fea0003800000 */
.L_x_996:
        /* <DEDUP_REMOVED lines=18> */
[----:B------:R-:W-:Y:S01]  /*0500*/  IADD3 R7, -R3, RZ, RZ ;  /* 0x000000ff03077210 */ /* 0x000fe20007ffe1ff */
[----:B------:R-:W-:-:S04]  /*0510*/  IMAD.MOV.U32 R5, RZ, RZ, R3 ;  /* 0x000000ffff057224 */ /* 0x000fc800078e0003 */
[----:B------:R-:W-:Y:S02]  /*0520*/  IMAD R34, R7, c[0x0][0x188], R34 ;  /* 0x0000620007227a24 */ /* 0x000fe400078e0222 */
.L_x_997:
[----:B------:R-:W-:Y:S05]  /*0530*/  BSYNC B0 ;  /* 0x0000000000007941 */ /* 0x000fea0003800000 */
.L_x_995:
        /* <DEDUP_REMOVED lines=12> */
[----:B------:R-:W-:Y:S05]  /*0600*/  CALL.REL.NOINC `($__internal_14_$__cuda_sm20_div_s64) ;  /* 0x0000666000007944 */ /* 0x000fea0003c00000 */
        /* <DEDUP_REMOVED lines=9> */
.L_x_999:
        /* <DEDUP_REMOVED lines=21> */
.L_x_1000:
[----:B------:R-:W-:Y:S05]  /*07f0*/  BSYNC B0 ;  /* 0x0000000000007941 */ /* 0x000fea0003800000 */
.L_x_998:
        /* <DEDUP_REMOVED lines=11> */
[----:B------:R-:W-:Y:S05]  /*08b0*/  CALL.REL.NOINC `($__internal_14_$__cuda_sm20_div_s64) ;  /* 0x000063b000007944 */ /* 0x000fea0003c00000 */
[----:B------:R-:W-:Y:S05]  /*08c0*/  BRA `(.L_x_1003) ;  /* 0x0000012000007947 */ /* 0x000fea0003800000 */
.L_x_1002:
        /* <DEDUP_REMOVED lines=18> */
.L_x_1003:
[----:B------:R-:W-:Y:S05]  /*09f0*/  BSYNC B0 ;  /* 0x0000000000007941 */ /* 0x000fea0003800000 */
.L_x_1001:
        /* <DEDUP_REMOVED lines=17> */
.L_x_1005:
        /* <DEDUP_REMOVED lines=18> */
.L_x_1006:
[----:B------:R-:W-:Y:S05]  /*0c30*/  BSYNC B0 ;  /* 0x0000000000007941 */ /* 0x000fea0003800000 */
.L_x_1004:
        /* <DEDUP_REMOVED lines=35> */
[----:B------:R-:W-:Y:S02]  /*0e70*/  IMAD.MOV R7, RZ, RZ, -R4 ;  /* 0x000000ffff077224 */ /* 0x000fe400078e0a04 */
[----:B------:R-:W-:Y:S02]  /*0e80*/  IMAD R8, R6, c[0x0][0x190], RZ ;  /* 0x0000640006087a24 */ /* 0x000fe400078e02ff */
[----:B------:R-:W-:Y:S02]  /*0e90*/  IMAD R2, R7, c[0x0][0x0], R2 ;  /* 0x0000000007027a24 */ /* 0x000fe400078e0202 */
[----:B------:R-:W-:-:S03]  /*0ea0*/  IMAD.WIDE.U32 R6, R5, c[0x0][0x190], RZ ;  /* 0x0000640005067a25 */ /* 0x000fc600078e00ff */
[----:B------:R-:W-:Y:S01]  /*0eb0*/  ISETP.GE.U32.AND P2, PT, R2, c[0x0][0x0], PT ;  /* 0x0000000002007a0c */ /* 0x000fe20003f46070 */
[----:B------:R-:W-:Y:S01]  /*0ec0*/  IMAD R9, R5, c[0x0][0x194], R8 ;  /* 0x0000650005097a24 */ /* 0x000fe200078e0208 */
[----:B------:R-:W-:-:S03]  /*0ed0*/  SHF.R.S32.HI R5, RZ, 0x1f, R34 ;  /* 0x0000001fff057819 */ /* 0x000fc60000011422 */
[----:B------:R-:W-:Y:S02]  /*0ee0*/  IMAD.IADD R7, R7, 0x1, R9 ;  /* 0x0000000107077824 */ /* 0x000fe400078e0209 */
[----:B------:R-:W-:-:S04]  /*0ef0*/  IMAD R5, R5, c[0x0][0x198], RZ ;  /* 0x0000660005057a24 */ /* 0x000fc800078e02ff */
[C---:B------:R-:W-:Y:S01]  /*0f00*/  IMAD R9, R34.reuse, c[0x0][0x19c], R5 ;  /* 0x0000670022097a24 */ /* 0x040fe200078e0205 */
[----:B------:R-:W-:Y:S01]  /*0f10*/  IADD3 R5, -R3, 0x1, R21 ;  /* 0x0000000103057810 */ /* 0x000fe20007ffe115 */
[----:B------:R-:W-:Y:S01]  /*0f20*/  IMAD.WIDE.U32 R34, R34, c[0x0][0x198], R6 ;  /* 0x0000660022227a25 */ /* 0x000fe200078e0006 */
[----:B------:R-:W-:Y:S02]  /*0f30*/  @P2 IADD3 R2, R2, -c[0x0][0x0], RZ ;  /* 0x8000000002022a10 */ /* 0x000fe40007ffe0ff */
[----:B------:R-:W-:Y:S01]  /*0f40*/  @P2 IADD3 R4, R4, 0x1, RZ ;  /* 0x0000000104042810 */ /* 0x000fe20007ffe0ff */
[----:B------:R-:W-:Y:S01]  /*0f50*/  IMAD.X R6, RZ, RZ, R37, P3 ;  /* 0x000000ffff067224 */ /* 0x000fe200018e0625 */
[----:B------:R-:W-:Y:S01]  /*0f60*/  ISETP.GE.U32.AND P1, PT, R2, c[0x0][0x0], PT ;  /* 0x0000000002007a0c */ /* 0x000fe20003f26070 */
[----:B------:R-:W-:Y:S01]  /*0f70*/  IMAD.IADD R8, R35, 0x1, R9 ;  /* 0x0000000123087824 */ /* 0x000fe200078e0209 */
[----:B------:R-:W-:Y:S01]  /*0f80*/  IADD3 R2, R36, c[0x0][0x0], RZ ;  /* 0x0000000024027a10 */ /* 0x000fe20007ffe0ff */
[----:B------:R-:W-:-:S03]  /*0f90*/  IMAD R7, R6, c[0x0][0x178], RZ ;  /* 0x00005e0006077a24 */ /* 0x000fc600078e02ff */
[----:B------:R-:W-:Y:S01]  /*0fa0*/  SHF.R.S32.HI R33, RZ, 0x1f, R2 ;  /* 0x0000001fff217819 */ /* 0x000fe20000011402 */
[----:B------:R-:W-:Y:S01]  /*0fb0*/  IMAD R11, R28, UR7, R7 ;  /* 0x000000071c0b7c24 */ /* 0x000fe2000f8e0207 */
[----:B------:R-:W-:Y:S01]  /*0fc0*/  IADD3 R26, P3, R2, 0x1, RZ ;  /* 0x00000001021a7810 */ /* 0x000fe20007f7e0ff */
[----:B------:R-:W-:Y:S01]  /*0fd0*/  IMAD.WIDE.U32 R28, R28, R25, c[0x2][0x0] ;  /* 0x008000001c1c7625 */ /* 0x000fe200078e0019 */
        /* <DEDUP_REMOVED lines=21> */
.L_x_1118:
        /* <DEDUP_REMOVED lines=20> */
.L_x_1008:
        /* <DEDUP_REMOVED lines=21> */
.L_x_1009:
[----:B------:R-:W-:Y:S05]  /*13c0*/  BSYNC B0 ;  /* 0x0000000000007941 */ /* 0x000fea0003800000 */
.L_x_1007:
        /* <DEDUP_REMOVED lines=13> */
.L_x_1011:
        /* <DEDUP_REMOVED lines=18> */
.L_x_1012:
[----:B------:R-:W-:Y:S05]  /*15c0*/  BSYNC B0 ;  /* 0x0000000000007941 */ /* 0x000fea0003800000 */
.L_x_1010:
        /* <DEDUP_REMOVED lines=15> */
[----:B------:R-:W-:Y:S05]  /*16c0*/  CALL.REL.NOINC `($__internal_14_$__cuda_sm20_div_s64) ;  /* 0x000055a000007944 */ /* 0x000fea0003c00000 */
[----:B------:R-:W-:Y:S05]  /*16d0*/  BRA `(.L_x_1015) ;  /* 0x0000012000007947 */ /* 0x000fea0003800000 */
.L_x_1014:
        /* <DEDUP_REMOVED lines=18> */
.L_x_1015:
[----:B------:R-:W-:Y:S05]  /*1800*/  BSYNC B0 ;  /* 0x0000000000007941 */ /* 0x000fea0003800000 */
.L_x_1013:
        /* <DEDUP_REMOVED lines=23> */
[----:B------:R-:W-:Y:S05]  /*1980*/  CALL.REL.NOINC `($__internal_14_$__cuda_sm20_div_s64) ;  /* 0x000052e000007944 */ /* 0x000fea0003c00000 */
        /* <DEDUP_REMOVED lines=8> */
.L_x_1022:
        /* <DEDUP_REMOVED lines=21> */
.L_x_1023:
[----:B------:R-:W-:Y:S05]  /*1b60*/  BSYNC B2 ;  /* 0x0000000000027941 */ /* 0x000fea0003800000 */
.L_x_1021:
        /* <DEDUP_REMOVED lines=13> */
.L_x_1025:
        /* <DEDUP_REMOVED lines=18> */
.L_x_1026:
[----:B------:R-:W-:Y:S05]  /*1d60*/  BSYNC B2 ;  /* 0x0000000000027941 */ /* 0x000fea0003800000 */
.L_x_1024:
[----:B------:R-:W-:Y:S01]  /*1d70*/  LOP3.LUT R2, R7, UR12, RZ, 0xfc, !PT ;  /* 0x0000000c07027c12 */ /* 0x000fe2000f8efcff */
[----:B------:R-:W-:Y:S01]  /*1d80*/  BSSY B2, `(.L_x_1027) ;  /* 0x000001d000027945 */ /* 0x000fe20003800000 */
[----:B------:R-:W-:Y:S02]  /*1d90*/  IMAD R22, R22, c[0x0][0x178], R21 ;  /* 0x00005e0016167a24 */ /* 0x000fe400078e0215 */
        /* <DEDUP_REMOVED lines=8> */
[----:B------:R-:W-:Y:S05]  /*1e20*/  BRA `(.L_x_1029) ;  /* 0x0000012000007947 */ /* 0x000fea0003800000 */
.L_x_1028:
        /* <DEDUP_REMOVED lines=18> */
.L_x_1029:
[----:B------:R-:W-:Y:S05]  /*1f50*/  BSYNC B2 ;  /* 0x0000000000027941 */ /* 0x000fea0003800000 */
.L_x_1027:
[----:B------:R-:W-:Y:S01]  /*1f60*/  IADD3 R22, -R22, 0x1, R21 ;  /* 0x0000000116167810 */ /* 0x000fe20007ffe115 */
[----:B------:R-:W-:Y:S01]  /*1f70*/  CS2R R38, SRZ ;  /* 0x0000000000267805 */ /* 0x000fe2000001ff00 */
[C---:B------:R-:W-:Y:S02]  /*1f80*/  IADD3 R17, P0, R36.reuse, R14, RZ ;  /* 0x0000000e24117210 */ /* 0x040fe40007f1e0ff */
[----:B------:R-:W-:Y:S01]  /*1f90*/  IADD3 R32, R36, c[0x0][0x0], RZ ;  /* 0x0000000024207a10 */ /* 0x000fe20007ffe0ff */
[----:B------:R-:W-:Y:S02]  /*1fa0*/  IMAD R2, R15, R22, RZ ;  /* 0x000000160f027224 */ /* 0x000fe400078e02ff */
[----:B------:R-:W-:Y:S01]  /*1fb0*/  IMAD.X R18, R37, 0x1, R16, P0 ;  /* 0x0000000125127824 */ /* 0x000fe200000e0610 */
[----:B------:R-:W-:Y:S01]  /*1fc0*/  LEA R40, P0, R17, c[0x0][0x168], 0x3 ;  /* 0x00005a0011287a11 */ /* 0x000fe200078018ff */
[----:B------:R0:W1:Y:S01]  /*1fd0*/  I2F.F64 R20, R2 ;  /* 0x0000000200147312 */ /* 0x0000620000201c00 */
[----:B------:R-:W-:-:S02]  /*1fe0*/  IMAD.MOV.U32 R22, RZ, RZ, R32 ;  /* 0x000000ffff167224 */ /* 0x000fc400078e0020 */
[----:B------:R-:W-:Y:S02]  /*1ff0*/  LEA.HI.X R41, R17, c[0x0][0x16c], R18, 0x3, P0 ;  /* 0x00005b0011297a11 */ /* 0x000fe400000f1c12 */
[----:B0-----:R-:W-:-:S03]  /*2000*/  MOV R2, 0x2020 ;  /* 0x0000202000027802 */ /* 0x001fc60000000f00 */
[----:B-1----:R-:W-:Y:S05]  /*2010*/  CALL.REL.NOINC `($__internal_13_$__cuda_sm20_div_rn_f64_full) ;  /* 0x0000469000007944 */ /* 0x002fea0003c00000 */
[----:B------:R0:W-:Y:S01]  /*2020*/  STG.E.64 [R40.64], R52 ;  /* 0x0000003428007986 */ /* 0x0001e2000c101b0a */
[----:B------:R-:W-:-:S13]  /*2030*/  ISETP.NE.AND P0, PT, R13, 0x1, PT ;  /* 0x000000010d00780c */ /* 0x000fda0003f05270 */
[----:B------:R-:W-:Y:S05]  /*2040*/  @!P0 BRA `(.L_x_1020) ;  /* 0x00000ea000008947 */ /* 0x000fea0003800000 */
[----:B0-----:R-:W-:Y:S01]  /*2050*/  LOP3.LUT R2, R33, UR12, RZ, 0xfc, !PT ;  /* 0x0000000c21027c12 */ /* 0x001fe2000f8efcff */
        /* <DEDUP_REMOVED lines=17> */
.L_x_1031:
        /* <DEDUP_REMOVED lines=21> */
.L_x_1032:
[----:B------:R-:W-:Y:S05]  /*22c0*/  BSYNC B2 ;  /* 0x0000000000027941 */ /* 0x000fea0003800000 */
.L_x_1030:
        /* <DEDUP_REMOVED lines=13> */
.L_x_1034:
        /* <DEDUP_REMOVED lines=18> */
.L_x_1035:
[----:B------:R-:W-:Y:S05]  /*24c0*/  BSYNC B2 ;  /* 0x0000000000027941 */ /* 0x000fea0003800000 */
.L_x_1033:
        /* <DEDUP_REMOVED lines=12> */
.L_x_1037:
        /* <DEDUP_REMOVED lines=18> */
.L_x_1038:
[----:B------:R-:W-:Y:S05]  /*26b0*/  BSYNC B2 ;  /* 0x0000000000027941 */ /* 0x000fea0003800000 */
.L_x_1036:
[----:B------:R-:W-:Y:S01]  /*26c0*/  IADD3 R19, R36, c[0x0][0x0], RZ ;  /* 0x0000000024137a10 */ /* 0x000fe20007ffe0ff */
[----:B------:R-:W-:Y:S01]  /*26d0*/  CS2R R38, SRZ ;  /* 0x0000000000267805 */ /* 0x000fe2000001ff00 */
[----:B------:R-:W-:Y:S02]  /*26e0*/  IADD3 R22, -R22, 0x1, R21 ;  /* 0x0000000116167810 */ /* 0x000fe40007ffe115 */
[C---:B------:R-:W-:Y:S02]  /*26f0*/  IADD3 R2, P0, R19.reuse, R14, RZ ;  /* 0x0000000e13027210 */ /* 0x040fe40007f1e0ff */
[----:B------:R-:W-:Y:S01]  /*2700*/  IADD3 R30, R19, c[0x0][0x0], RZ ;  /* 0x00000000131e7a10 */ /* 0x000fe20007ffe0ff */
[----:B------:R-:W-:Y:S02]  /*2710*/  IMAD R22, R15, R22, RZ ;  /* 0x000000160f167224 */ /* 0x000fe400078e02ff */
[----:B------:R-:W-:Y:S01]  /*2720*/  IMAD.X R17, R33, 0x1, R16, P0 ;  /* 0x0000000121117824 */ /* 0x000fe200000e0610 */
[C---:B------:R-:W-:Y:S01]  /*2730*/  LEA R40, P0, R2.reuse, c[0x0][0x168], 0x3 ;  /* 0x00005a0002287a11 */ /* 0x040fe200078018ff */
[----:B------:R0:W1:Y:S03]  /*2740*/  I2F.F64 R20, R22 ;  /* 0x0000001600147312 */ /* 0x0000660000201c00 */
[----:B------:R-:W-:-:S02]  /*2750*/  LEA.HI.X R41, R2, c[0x0][0x16c], R17, 0x3, P0 ;  /* 0x00005b0002297a11 */ /* 0x000fc400000f1c11 */
[----:B------:R-:W-:Y:S01]  /*2760*/  MOV R2, 0x2790 ;  /* 0x0000279000027802 */ /* 0x000fe20000000f00 */
[----:B0-----:R-:W-:Y:S02]  /*2770*/  IMAD.MOV.U32 R22, RZ, RZ, R30 ;  /* 0x000000ffff167224 */ /* 0x001fe400078e001e */
        /* <DEDUP_REMOVED lines=22> */
.L_x_1040:
        /* <DEDUP_REMOVED lines=21> */
.L_x_1041:
[----:B------:R-:W-:Y:S05]  /*2a30*/  BSYNC B2 ;  /* 0x0000000000027941 */ /* 0x000fea0003800000 */
.L_x_1039:
        /* <DEDUP_REMOVED lines=13> */
.L_x_1043:
        /* <DEDUP_REMOVED lines=18> */
.L_x_1044:
[----:B------:R-:W-:Y:S05]  /*2c30*/  BSYNC B2 ;  /* 0x0000000000027941 */ /* 0x000fea0003800000 */
.L_x_1042:
        /* <DEDUP_REMOVED lines=12> */
.L_x_1046:
        /* <DEDUP_REMOVED lines=18> */
.L_x_1047:
[----:B------:R-:W-:Y:S05]  /*2e20*/  BSYNC B2 ;  /* 0x0000000000027941 */ /* 0x000fea0003800000 */
.L_x_1045:
[----:B------:R-:W-:Y:S01]  /*2e30*/  IADD3 R22, -R22, 0x1, R21 ;  /* 0x0000000116167810 */ /* 0x000fe20007ffe115 */
[----:B------:R-:W-:Y:S01]  /*2e40*/  CS2R R38, SRZ ;  /* 0x0000000000267805 */ /* 0x000fe2000001ff00 */
[----:B------:R-:W-:-:S03]  /*2e50*/  IADD3 R2, P0, R30, R14, RZ ;  /* 0x0000000e1e027210 */ /* 0x000fc60007f1e0ff */
[----:B------:R-:W-:Y:S02]  /*2e60*/  IMAD R22, R15, R22, RZ ;  /* 0x000000160f167224 */ /* 0x000fe400078e02ff */
[----:B------:R-:W-:Y:S01]  /*2e70*/  IMAD.X R17, R31, 0x1, R16, P0 ;  /* 0x000000011f117824 */ /* 0x000fe200000e0610 */
[C---:B------:R-:W-:Y:S01]  /*2e80*/  LEA R40, P0, R2.reuse, c[0x0][0x168], 0x3 ;  /* 0x00005a0002287a11 */ /* 0x040fe200078018ff */
[----:B------:R0:W1:Y:S03]  /*2e90*/  I2F.F64 R20, R22 ;  /* 0x0000001600147312 */ /* 0x0000660000201c00 */
[----:B------:R-:W-:Y:S02]  /*2ea0*/  LEA.HI.X R41, R2, c[0x0][0x16c], R17, 0x3, P0 ;  /* 0x00005b0002297a11 */ /* 0x000fe400000f1c11 */
[----:B------:R-:W-:-:S03]  /*2eb0*/  MOV R2, 0x2ed0 ;  /* 0x00002ed000027802 */ /* 0x000fc60000000f00 */
[----:B01----:R-:W-:Y:S05]  /*2ec0*/  CALL.REL.NOINC `($__internal_13_$__cuda_sm20_div_rn_f64_full) ;  /* 0x000037e000007944 */ /* 0x003fea0003c00000 */
[----:B------:R0:W-:Y:S01]  /*2ed0*/  STG.E.64 [R40.64], R52 ;  /* 0x0000003428007986 */ /* 0x0001e2000c101b0a */
[----:B------:R-:W-:-:S03]  /*2ee0*/  IMAD.MOV.U32 R22, RZ, RZ, R6 ;  /* 0x000000ffff167224 */ /* 0x000fc600078e0006 */
.L_x_1020:
[----:B0-----:R-:W-:Y:S05]  /*2ef0*/  BSYNC B1 ;  /* 0x0000000000017941 */ /* 0x001fea0003800000 */
.L_x_1019:
[----:B------:R-:W-:Y:S01]  /*2f00*/  ISETP.GE.U32.AND P0, PT, R4, 0x3, PT ;  /* 0x000000030400780c */ /* 0x000fe20003f06070 */
[----:B------:R-:W-:-:S12]  /*2f10*/  BSSY B1, `(.L_x_1048) ;  /* 0x00001e3000017945 */ /* 0x000fd80003800000 */
[----:B------:R-:W-:Y:S05]  /*2f20*/  @!P0 BRA `(.L_x_1049) ;  /* 0x00001e1000008947 */ /* 0x000fea0003800000 */
.L_x_1086:
        /* <DEDUP_REMOVED lines=19> */
.L_x_1051:
        /* <DEDUP_REMOVED lines=21> */
.L_x_1052:
[----:B------:R-:W-:Y:S05]  /*31b0*/  BSYNC B2 ;  /* 0x0000000000027941 */ /* 0x000fea0003800000 */
.L_x_1050:
        /* <DEDUP_REMOVED lines=13> */
.L_x_1054:
        /* <DEDUP_REMOVED lines=18> */
.L_x_1055:
[----:B------:R-:W-:Y:S05]  /*33b0*/  BSYNC B2 ;  /* 0x0000000000027941 */ /* 0x000fea0003800000 */
.L_x_1053:
        /* <DEDUP_REMOVED lines=17> */
.L_x_1057:
        /* <DEDUP_REMOVED lines=18> */
.L_x_1058:
[----:B------:R-:W-:Y:S05]  /*35f0*/  BSYNC B2 ;  /* 0x0000000000027941 */ /* 0x000fea0003800000 */
.L_x_1056:
        /* <DEDUP_REMOVED lines=10> */
[----:B------:R-:W-:Y:S01]  /*36a0*/  IADD3 R42, R22, c[0x0][0x0], RZ ;  /* 0x00000000162a7a10 */ /* 0x000fe20007ffe0ff */
[----:B------:R0:W-:Y:S01]  /*36b0*/  STG.E.64 [R40.64], R52 ;  /* 0x0000003428007986 */ /* 0x0001e2000c101b0a */
[----:B------:R-:W-:Y:S02]  /*36c0*/  BSSY B2, `(.L_x_1059) ;  /* 0x0000028000027945 */ /* 0x000fe40003800000 */
[----:B------:R-:W-:-:S04]  /*36d0*/  SHF.R.S32.HI R43, RZ, 0x1f, R42 ;  /* 0x0000001fff2b7819 */ /* 0x000fc8000001142a */
[----:B------:R-:W-:-:S04]  /*36e0*/  LOP3.LUT R2, R43, UR12, RZ, 0xfc, !PT ;  /* 0x0000000c2b027c12 */ /* 0x000fc8000f8efcff */
[----:B------:R-:W-:-:S13]  /*36f0*/  ISETP.NE.U32.AND P0, PT, R2, RZ, PT ;  /* 0x000000ff0200720c */ /* 0x000fda0003f05070 */
[----:B------:R-:W-:Y:S05]  /*3700*/  @!P0 BRA `(.L_x_1060) ;  /* 0x000000e000008947 */ /* 0x000fea0003800000 */
[----:B0-----:R-:W-:Y:S01]  /*3710*/  IMAD.MOV.U32 R48, RZ, RZ, R42 ;  /* 0x000000ffff307224 */ /* 0x001fe200078e002a */
        /* <DEDUP_REMOVED lines=13> */
.L_x_1060:
        /* <DEDUP_REMOVED lines=21> */
.L_x_1061:
[----:B------:R-:W-:Y:S05]  /*3940*/  BSYNC B2 ;  /* 0x0000000000027941 */ /* 0x000fea0003800000 */
.L_x_1059:
        /* <DEDUP_REMOVED lines=13> */
.L_x_1063:
        /* <DEDUP_REMOVED lines=18> */
.L_x_1064:
[----:B------:R-:W-:Y:S05]  /*3b40*/  BSYNC B2 ;  /* 0x0000000000027941 */ /* 0x000fea0003800000 */
.L_x_1062:
        /* <DEDUP_REMOVED lines=17> */
.L_x_1066:
        /* <DEDUP_REMOVED lines=18> */
.L_x_1067:
[----:B------:R-:W-:Y:S05]  /*3d80*/  BSYNC B2 ;  /* 0x0000000000027941 */ /* 0x000fea0003800000 */
.L_x_1065:
[----:B------:R-:W-:Y:S01]  /*3d90*/  IADD3 R22, -R22, 0x1, R21 ;  /* 0x0000000116167810 */ /* 0x000fe20007ffe115 */
[----:B------:R-:W-:Y:S01]  /*3da0*/  CS2R R38, SRZ ;  /* 0x0000000000267805 */ /* 0x000fe2000001ff00 */
[----:B------:R-:W-:-:S03]  /*3db0*/  MOV R2, 0x3df0 ;  /* 0x00003df000027802 */ /* 0x000fc60000000f00 */
[----:B------:R-:W-:-:S04]  /*3dc0*/  IMAD R22, R15, R22, RZ ;  /* 0x000000160f167224 */ /* 0x000fc800078e02ff */
[----:B------:R0:W1:Y:S03]  /*3dd0*/  I2F.F64 R20, R22 ;  /* 0x0000001600147312 */ /* 0x0000660000201c00 */
[----:B01----:R-:W-:Y:S05]  /*3de0*/  CALL.REL.NOINC `($__internal_13_$__cuda_sm20_div_rn_f64_full) ;  /* 0x000028c000007944 */ /* 0x003fea0003c00000 */
[----:B------:R-:W-:Y:S01]  /*3df0*/  IMAD.MOV.U32 R17, RZ, RZ, c[0x0][0x0] ;  /* 0x00000000ff117624 */ /* 0x000fe200078e00ff */
[----:B------:R-:W-:Y:S01]  /*3e00*/  IADD3 R42, R42, c[0x0][0x0], RZ ;  /* 0x000000002a2a7a10 */ /* 0x000fe20007ffe0ff */
[----:B------:R-:W-:Y:S02]  /*3e10*/  BSSY B2, `(.L_x_1068) ;  /* 0x000002a000027945 */ /* 0x000fe40003800000 */
[----:B------:R-:W-:Y:S01]  /*3e20*/  IMAD.WIDE R40, R17, 0x8, R40 ;  /* 0x0000000811287825 */ /* 0x000fe200078e0228 */
[----:B------:R-:W-:-:S04]  /*3e30*/  SHF.R.S32.HI R43, RZ, 0x1f, R42 ;  /* 0x0000001fff2b7819 */ /* 0x000fc8000001142a */
[----:B------:R0:W-:Y:S01]  /*3e40*/  STG.E.64 [R40.64], R52 ;  /* 0x0000003428007986 */ /* 0x0001e2000c101b0a */
        /* <DEDUP_REMOVED lines=17> */
.L_x_1069:
        /* <DEDUP_REMOVED lines=21> */
.L_x_1070:
[----:B------:R-:W-:Y:S05]  /*40b0*/  BSYNC B2 ;  /* 0x0000000000027941 */ /* 0x000fea0003800000 */
.L_x_1068:
        /* <DEDUP_REMOVED lines=13> */
.L_x_1072:
        /* <DEDUP_REMOVED lines=18> */
.L_x_1073:
[----:B------:R-:W-:Y:S05]  /*42b0*/  BSYNC B2 ;  /* 0x0000000000027941 */ /* 0x000fea0003800000 */
.L_x_1071:
        /* <DEDUP_REMOVED lines=17> */
.L_x_1075:
        /* <DEDUP_REMOVED lines=18> */
.L_x_1076:
[----:B------:R-:W-:Y:S05]  /*44f0*/  BSYNC B2 ;  /* 0x0000000000027941 */ /* 0x000fea0003800000 */
.L_x_1074:
        /* <DEDUP_REMOVED lines=29> */
.L_x_1078:
        /* <DEDUP_REMOVED lines=21> */
.L_x_1079:
[----:B------:R-:W-:Y:S05]  /*4820*/  BSYNC B2 ;  /* 0x0000000000027941 */ /* 0x000fea0003800000 */
.L_x_1077:
        /* <DEDUP_REMOVED lines=13> */
.L_x_1081:
        /* <DEDUP_REMOVED lines=18> */
.L_x_1082:
[----:B------:R-:W-:Y:S05]  /*4a20*/  BSYNC B2 ;  /* 0x0000000000027941 */ /* 0x000fea0003800000 */
.L_x_1080:
        /* <DEDUP_REMOVED lines=17> */
.L_x_1084:
        /* <DEDUP_REMOVED lines=18> */
.L_x_1085:
[----:B------:R-:W-:Y:S05]  /*4c60*/  BSYNC B2 ;  /* 0x0000000000027941 */ /* 0x000fea0003800000 */
.L_x_1083:
[----:B------:R-:W-:Y:S01]  /*4c70*/  IADD3 R22, -R22, 0x1, R21 ;  /* 0x0000000116167810 */ /* 0x000fe20007ffe115 */
[----:B------:R-:W-:Y:S01]  /*4c80*/  CS2R R38, SRZ ;  /* 0x0000000000267805 */ /* 0x000fe2000001ff00 */
[----:B------:R-:W-:-:S03]  /*4c90*/  MOV R2, 0x4cd0 ;  /* 0x00004cd000027802 */ /* 0x000fc60000000f00 */
[----:B------:R-:W-:-:S04]  /*4ca0*/  IMAD R22, R15, R22, RZ ;  /* 0x000000160f167224 */ /* 0x000fc800078e02ff */
[----:B------:R0:W1:Y:S03]  /*4cb0*/  I2F.F64 R20, R22 ;  /* 0x0000001600147312 */ /* 0x0000660000201c00 */
[----:B01----:R-:W-:Y:S05]  /*4cc0*/  CALL.REL.NOINC `($__internal_13_$__cuda_sm20_div_rn_f64_full) ;  /* 0x000019e000007944 */ /* 0x003fea0003c00000 */
[----:B------:R-:W-:Y:S01]  /*4cd0*/  IMAD.MOV.U32 R17, RZ, RZ, c[0x0][0x0] ;  /* 0x00000000ff117624 */ /* 0x000fe200078e00ff */
[----:B------:R-:W-:-:S03]  /*4ce0*/  IADD3 R22, R42, c[0x0][0x0], RZ ;  /* 0x000000002a167a10 */ /* 0x000fc60007ffe0ff */
[----:B------:R-:W-:Y:S01]  /*4cf0*/  IMAD.WIDE R40, R17, 0x8, R40 ;  /* 0x0000000811287825 */ /* 0x000fe200078e0228 */
[----:B------:R-:W-:-:S04]  /*4d00*/  ISETP.GE.AND P0, PT, R22, c[0x0][0x184], PT ;  /* 0x0000610016007a0c */ /* 0x000fc80003f06270 */
[----:B------:R0:W-:Y:S09]  /*4d10*/  STG.E.64 [R40.64], R52 ;  /* 0x0000003428007986 */ /* 0x0001f2000c101b0a */
[----:B------:R-:W-:Y:S01]  /*4d20*/  @P0 CALL.REL.NOINC `(.L_x_1049) ;  /* 0x0000001000000944 */ /* 0x000fe20003c00000 */
[----:B------:R-:W-:Y:S05]  /*4d30*/  BRA `(.L_x_1086) ;  /* 0xffffe1f000007947 */ /* 0x000fea000383ffff */
.L_x_1049:
[----:B------:R-:W-:Y:S05]  /*4d40*/  BSYNC B1 ;  /* 0x0000000000017941 */ /* 0x000fea0003800000 */
.L_x_1048:
[----:B------:R-:W-:Y:S05]  /*4d50*/  BRA `(.L_x_1017) ;  /* 0x000018e000007947 */ /* 0x000fea0003800000 */
.L_x_1018:
[----:B------:R-:W-:-:S05]  /*4d60*/  IMAD.MOV.U32 R23, RZ, RZ, R36 ;  /* 0x000000ffff177224 */ /* 0x000fca00078e0024 */
.L_x_1116:
        /* <DEDUP_REMOVED lines=10> */
[----:B------:R-:W-:Y:S05]  /*4e10*/  CALL.REL.NOINC `($__internal_14_$__cuda_sm20_div_s64) ;  /* 0x00001e5000007944 */ /* 0x000fea0003c00000 */
[----:B------:R-:W-:Y:S01]  /*4e20*/  IADD3 R17, P0, RZ, -R21, RZ ;  /* 0x80000015ff117210 */ /* 0x000fe20007f1e0ff */
[----:B------:R-:W-:Y:S02]  /*4e30*/  IMAD.MOV.U32 R18, RZ, RZ, R23 ;  /* 0x000000ffff127224 */ /* 0x000fe400078e0017 */
[----:B------:R-:W-:Y:S02]  /*4e40*/  IMAD.MOV.U32 R42, RZ, RZ, R21 ;  /* 0x000000ffff2a7224 */ /* 0x000fe400078e0015 */
[----:B------:R-:W-:-:S04]  /*4e50*/  IMAD.X R19, RZ, RZ, ~R19, P0 ;  /* 0x000000ffff137224 */ /* 0x000fc800000e0e13 */
[----:B------:R-:W-:Y:S02]  /*4e60*/  IMAD R2, R19, c[0x0][0x184], RZ ;  /* 0x0000610013027a24 */ /* 0x000fe400078e02ff */
[----:B------:R-:W-:-:S04]  /*4e70*/  IMAD.MOV.U32 R19, RZ, RZ, R41 ;  /* 0x000000ffff137224 */ /* 0x000fc800078e0029 */
[----:B------:R-:W-:-:S04]  /*4e80*/  IMAD.WIDE.U32 R18, R17, c[0x0][0x184], R18 ;  /* 0x0000610011127a25 */ /* 0x000fc800078e0012 */
[----:B------:R-:W-:-:S04]  /*4e90*/  IMAD R17, R17, UR12, R2 ;  /* 0x0000000c11117c24 */ /* 0x000fc8000f8e0202 */
[----:B------:R-:W-:Y:S01]  /*4ea0*/  IMAD.IADD R2, R17, 0x1, R19 ;  /* 0x0000000111027824 */ /* 0x000fe200078e0213 */
[----:B------:R-:W-:Y:S05]  /*4eb0*/  BRA `(.L_x_1089) ;  /* 0x0000015000007947 */ /* 0x000fea0003800000 */
.L_x_1088:
        /* <DEDUP_REMOVED lines=21> */
.L_x_1089:
[----:B------:R-:W-:Y:S05]  /*5010*/  BSYNC B1 ;  /* 0x0000000000017941 */ /* 0x000fea0003800000 */
.L_x_1087:
        /* <DEDUP_REMOVED lines=12> */
[----:B------:R-:W-:Y:S01]  /*50e0*/  IMAD.MOV.U32 R43, RZ, RZ, R21 ;  /* 0x000000ffff2b7224 */ /* 0x000fe200078e0015 */
[----:B------:R-:W-:Y:S05]  /*50f0*/  BRA `(.L_x_1092) ;  /* 0x0000012000007947 */ /* 0x000fea0003800000 */
.L_x_1091:
        /* <DEDUP_REMOVED lines=18> */
.L_x_1092:
[----:B------:R-:W-:Y:S05]  /*5220*/  BSYNC B1 ;  /* 0x0000000000017941 */ /* 0x000fea0003800000 */
.L_x_1090:
        /* <DEDUP_REMOVED lines=17> */
.L_x_1094:
        /* <DEDUP_REMOVED lines=18> */
.L_x_1095:
[----:B------:R-:W-:Y:S05]  /*5460*/  BSYNC B1 ;  /* 0x0000000000017941 */ /* 0x000fea0003800000 */
.L_x_1093:
[--C-:B------:R-:W-:Y:S01]  /*5470*/  SHF.R.S32.HI R17, RZ, 0x1f, R44.reuse ;  /* 0x0000001fff117819 */ /* 0x100fe2000001142c */
[----:B------:R-:W-:Y:S01]  /*5480*/  IMAD.WIDE.U32 R18, R44, c[0x0][0x1b0], RZ ;  /* 0x00006c002c127a25 */ /* 0x000fe200078e00ff */
[----:B------:R-:W-:Y:S01]  /*5490*/  IADD3 R38, -R42, RZ, RZ ;  /* 0x000000ff2a267210 */ /* 0x000fe20007ffe1ff */
[----:B------:R-:W-:Y:S01]  /*54a0*/  BSSY B1, `(.L_x_1096) ;  /* 0x00000fe000017945 */ /* 0x000fe20003800000 */
[----:B------:R-:W-:Y:S01]  /*54b0*/  IADD3 R39, P0, R23, R14, RZ ;  /* 0x0000000e17277210 */ /* 0x000fe20007f1e0ff */
[----:B------:R-:W-:Y:S01]  /*54c0*/  IMAD R17, R17, c[0x0][0x1b0], RZ ;  /* 0x00006c0011117a24 */ /* 0x000fe200078e02ff */
[--C-:B------:R-:W-:Y:S01]  /*54d0*/  IADD3 R2, -R44, 0x1, R21.reuse ;  /* 0x000000012c027810 */ /* 0x100fe20007ffe115 */
[----:B------:R-:W-:Y:S01]  /*54e0*/  IMAD R38, R38, c[0x0][0x178], R21 ;  /* 0x00005e0026267a24 */ /* 0x000fe200078e0215 */
[----:B------:R-:W-:Y:S01]  /*54f0*/  CS2R R48, SRZ ;  /* 0x0000000000307805 */ /* 0x000fe2000001ff00 */
[----:B------:R-:W-:Y:S01]  /*5500*/  IMAD R45, R44, c[0x0][0x1b4], R17 ;  /* 0x00006d002c2d7a24 */ /* 0x000fe200078e0211 */
[----:B------:R-:W-:Y:S01]  /*5510*/  LOP3.LUT R20, R2, 0x3, RZ, 0xc0, !PT ;  /* 0x0000000302147812 */ /* 0x000fe200078ec0ff */
[----:B------:R-:W-:Y:S01]  /*5520*/  IMAD.IADD R21, R21, 0x1, -R44 ;  /* 0x0000000115157824 */ /* 0x000fe200078e0a2c */
[----:B------:R-:W-:Y:S01]  /*5530*/  LEA R17, P2, R18, R9, 0x3 ;  /* 0x0000000912117211 */ /* 0x000fe200078418ff */
[----:B------:R-:W-:Y:S01]  /*5540*/  IMAD.X R46, R41, 0x1, R16, P0 ;  /* 0x00000001292e7824 */ /* 0x000fe200000e0610 */
[----:B------:R-:W-:Y:S01]  /*5550*/  LEA R42, P0, R39, c[0x0][0x168], 0x3 ;  /* 0x00005a00272a7a11 */ /* 0x000fe200078018ff */
[----:B------:R-:W-:Y:S01]  /*5560*/  IMAD.IADD R45, R19, 0x1, R45 ;  /* 0x00000001132d7824 */ /* 0x000fe200078e022d */
[----:B------:R-:W-:Y:S01]  /*5570*/  IADD3 R41, -R43, R38, -R20 ;  /* 0x000000262b297210 */ /* 0x000fe20007ffe914 */
[----:B------:R-:W-:Y:S01]  /*5580*/  IMAD.MOV.U32 R52, RZ, RZ, RZ ;  /* 0x000000ffff347224 */ /* 0x000fe200078e00ff */
[----:B------:R-:W-:-:S02]  /*5590*/  ISETP.GE.U32.AND P1, PT, R21, 0x3, PT ;  /* 0x000000031500780c */ /* 0x000fc40003f26070 */
[----:B------:R-:W-:Y:S02]  /*55a0*/  LEA.HI.X R43, R39, c[0x0][0x16c], R46, 0x3, P0 ;  /* 0x00005b00272b7a11 */ /* 0x000fe400000f1c2e */
[----:B------:R-:W-:Y:S02]  /*55b0*/  LEA.HI.X R45, R18, R12, R45, 0x3, P2 ;  /* 0x0000000c122d7211 */ /* 0x000fe400010f1c2d */
.L_x_1113:
[----:B------:R-:W-:Y:S01]  /*55c0*/  ISETP.GE.AND P0, PT, R40, 0x1, PT ;  /* 0x000000012800780c */ /* 0x000fe20003f06270 */
[----:B------:R-:W-:-:S12]  /*55d0*/  BSSY B2, `(.L_x_1097) ;  /* 0x00000e6000027945 */ /* 0x000fd80003800000 */
[----:B01----:R-:W-:Y:S05]  /*55e0*/  @!P0 BRA `(.L_x_1098) ;  /* 0x00000e4000008947 */ /* 0x003fea0003800000 */
        /* <DEDUP_REMOVED lines=11> */
.L_x_1111:
[----:B------:R-:W-:Y:S01]  /*56a0*/  ISETP.GE.AND P0, PT, R2, 0x1, PT ;  /* 0x000000010200780c */ /* 0x000fe20003f06270 */
[----:B------:R-:W-:-:S12]  /*56b0*/  BSSY B3, `(.L_x_1099) ;  /* 0x00000d4000037945 */ /* 0x000fd80003800000 */
[----:B01----:R-:W-:Y:S05]  /*56c0*/  @!P0 BRA `(.L_x_1100) ;  /* 0x00000d2000008947 */ /* 0x003fea0003800000 */
        /* <DEDUP_REMOVED lines=27> */
[----:B------:R-:W-:-:S03]  /*5880*/  IMAD.SHL.U32 R61, R61, 0x8, RZ ;  /* 0x000000083d3d7824 */ /* 0x000fc600078e00ff */
.L_x_1107:
[----:B------:R-:W-:Y:S02]  /*5890*/  MOV R39, R47 ;  /* 0x0000002f00277202 */ /* 0x000fe40000000f00 */
[----:B------:R-:W-:-:S04]  /*58a0*/  IADD3 R46, P2, R38, R61, RZ ;  /* 0x0000003d262e7210 */ /* 0x000fc80007f5e0ff */
[----:B------:R-:W2:Y:S01]  /*58b0*/  LDG.E.64 R38, [R38.64] ;  /* 0x0000000a26267981 */ /* 0x000ea2000c1e1b00 */
[----:B------:R-:W-:-:S05]  /*58c0*/  IMAD.X R47, R47, 0x1, R58, P2 ;  /* 0x000000012f2f7824 */ /* 0x000fca00010e063a */
[----:B------:R-:W3:Y:S01]  /*58d0*/  LDG.E.64 R50, [R46.64] ;  /* 0x0000000a2e327981 */ /* 0x000ee2000c1e1b00 */
[----:B--2---:R-:W3:-:S06]  /*58e0*/  DADD R48, R38, R48 ;  /* 0x0000000026307229 */ /* 0x004ecc0000000030 */
[----:B---3--:R0:W1:Y:S02]  /*58f0*/  DADD R50, R48, R50 ;  /* 0x0000000030327229 */ /* 0x0080640000000032 */
[----:B0-----:R-:W-:-:S05]  /*5900*/  IADD3 R48, P2, R46, R61, RZ ;  /* 0x0000003d2e307210 */ /* 0x001fca0007f5e0ff */
[----:B------:R-:W-:Y:S01]  /*5910*/  IMAD.X R49, R47, 0x1, R58, P2 ;  /* 0x000000012f317824 */ /* 0x000fe200010e063a */
[----:B------:R-:W-:-:S04]  /*5920*/  IADD3 R38, P2, R48, R61, RZ ;  /* 0x0000003d30267210 */ /* 0x000fc80007f5e0ff */
[----:B------:R0:W1:Y:S01]  /*5930*/  LDG.E.64 R46, [R48.64] ;  /* 0x0000000a302e7981 */ /* 0x000062000c1e1b00 */
[----:B------:R-:W-:-:S05]  /*5940*/  IMAD.X R39, R49, 0x1, R58, P2 ;  /* 0x0000000131277824 */ /* 0x000fca00010e063a */
[----:B0-----:R-:W2:Y:S01]  /*5950*/  LDG.E.64 R48, [R38.64] ;  /* 0x0000000a26307981 */ /* 0x001ea2000c1e1b00 */
[----:B-1----:R-:W2:-:S06]  /*5960*/  DADD R50, R50, R46 ;  /* 0x0000000032327229 */ /* 0x002e8c000000002e */
[----:B--2---:R0:W1:Y:S02]  /*5970*/  DADD R48, R50, R48 ;  /* 0x0000000032307229 */ /* 0x0040640000000030 */
[----:B0-----:R-:W-:-:S05]  /*5980*/  IADD3 R50, P2, R38, R61, RZ ;  /* 0x0000003d26327210 */ /* 0x001fca0007f5e0ff */
[----:B------:R-:W-:Y:S01]  /*5990*/  IMAD.X R51, R39, 0x1, R58, P2 ;  /* 0x0000000127337824 */ /* 0x000fe200010e063a */
[----:B------:R-:W-:-:S04]  /*59a0*/  IADD3 R46, P2, R50, R61, RZ ;  /* 0x0000003d322e7210 */ /* 0x000fc80007f5e0ff */
[----:B------:R0:W1:Y:S01]  /*59b0*/  LDG.E.64 R38, [R50.64] ;  /* 0x0000000a32267981 */ /* 0x000062000c1e1b00 */
[----:B------:R-:W-:-:S05]  /*59c0*/  IMAD.X R47, R51, 0x1, R58, P2 ;  /* 0x00000001332f7824 */ /* 0x000fca00010e063a */
[----:B0-----:R-:W2:Y:S01]  /*59d0*/  LDG.E.64 R50, [R46.64] ;  /* 0x0000000a2e327981 */ /* 0x001ea2000c1e1b00 */
[----:B-1----:R0:W2:Y:S02]  /*59e0*/  DADD R38, R48, R38 ;  /* 0x0000000030267229 */ /* 0x0020a40000000026 */
[----:B0-----:R-:W-:-:S05]  /*59f0*/  IADD3 R48, P2, R46, R61, RZ ;  /* 0x0000003d2e307210 */ /* 0x001fca0007f5e0ff */
[--C-:B------:R-:W-:Y:S01]  /*5a00*/  IMAD.X R49, R47, 0x1, R58.reuse, P2 ;  /* 0x000000012f317824 */ /* 0x100fe200010e063a */
[----:B--2---:R0:W1:Y:S02]  /*5a10*/  DADD R50, R38, R50 ;  /* 0x0000000026327229 */ /* 0x0040640000000032 */
[----:B0-----:R-:W-:Y:S02]  /*5a20*/  IADD3 R38, P2, R48, R61, RZ ;  /* 0x0000003d30267210 */ /* 0x001fe40007f5e0ff */
[----:B------:R0:W1:Y:S03]  /*5a30*/  LDG.E.64 R46, [R48.64] ;  /* 0x0000000a302e7981 */ /* 0x000066000c1e1b00 */
[----:B------:R-:W-:-:S05]  /*5a40*/  IMAD.X R39, R49, 0x1, R58, P2 ;  /* 0x0000000131277824 */ /* 0x000fca00010e063a */
[----:B0-----:R-:W2:Y:S01]  /*5a50*/  LDG.E.64 R48, [R38.64] ;  /* 0x0000000a26307981 */ /* 0x001ea2000c1e1b00 */
[----:B-1----:R0:W2:Y:S02]  /*5a60*/  DADD R46, R50, R46 ;  /* 0x00000000322e7229 */ /* 0x0020a4000000002e */
[----:B0-----:R-:W-:-:S05]  /*5a70*/  IADD3 R50, P2, R38, R61, RZ ;  /* 0x0000003d26327210 */ /* 0x001fca0007f5e0ff */
[----:B------:R-:W-:Y:S01]  /*5a80*/  IMAD.X R51, R39, 0x1, R58, P2 ;  /* 0x0000000127337824 */ /* 0x000fe200010e063a */
[----:B--2---:R0:W1:Y:S02]  /*5a90*/  DADD R48, R46, R48 ;  /* 0x000000002e307229 */ /* 0x0040640000000030 */
[----:B0-----:R-:W-:Y:S02]  /*5aa0*/  IADD3 R46, P2, R50, R61, RZ ;  /* 0x0000003d322e7210 */ /* 0x001fe40007f5e0ff */
[----:B------:R0:W1:Y:S02]  /*5ab0*/  LDG.E.64 R38, [R50.64] ;  /* 0x0000000a32267981 */ /* 0x000064000c1e1b00 */
[----:B------:R-:W-:-:S05]  /*5ac0*/  IADD3.X R47, R51, R58, RZ, P2, !PT ;  /* 0x0000003a332f7210 */ /* 0x000fca00017fe4ff */
        /* <DEDUP_REMOVED lines=21> */
[----:B0-----:R-:W-:-:S05]  /*5c20*/  IADD3 R38, P2, R48, R61, RZ ;  /* 0x0000003d30267210 */ /* 0x001fca0007f5e0ff */
[----:B------:R-:W-:Y:S02]  /*5c30*/  IMAD.X R39, R49, 0x1, R58, P2 ;  /* 0x0000000131277824 */ /* 0x000fe400010e063a */
[----:B------:R-:W1:Y:S04]  /*5c40*/  LDG.E.64 R48, [R48.64] ;  /* 0x0000000a30307981 */ /* 0x000e68000c1e1b00 */
[----:B------:R0:W2:Y:S01]  /*5c50*/  LDG.E.64 R46, [R38.64] ;  /* 0x0000000a262e7981 */ /* 0x0000a2000c1e1b00 */
[----:B------:R-:W-:-:S04]  /*5c60*/  IADD3 R53, R53, -0x10, RZ ;  /* 0xfffffff035357810 */ /* 0x000fc80007ffe0ff */
[----:B------:R-:W-:Y:S02]  /*5c70*/  ISETP.GT.AND P2, PT, R53, 0xb, PT ;  /* 0x0000000b3500780c */ /* 0x000fe40003f44270 */
[----:B0-----:R-:W-:Y:S02]  /*5c80*/  IADD3 R38, P3, R38, R61, RZ ;  /* 0x0000003d26267210 */ /* 0x001fe40007f7e0ff */
[----:B------:R-:W-:Y:S01]  /*5c90*/  IADD3 R59, R59, 0x10, RZ ;  /* 0x000000103b3b7810 */ /* 0x000fe20007ffe0ff */
[----:B-1----:R-:W2:-:S06]  /*5ca0*/  DADD R48, R50, R48 ;  /* 0x0000000032307229 */ /* 0x002e8c0000000030 */
[----:B--2---:R0:W1:Y:S02]  /*5cb0*/  DADD R48, R48, R46 ;  /* 0x0000000030307229 */ /* 0x004064000000002e */
[----:B0-----:R-:W-:Y:S01]  /*5cc0*/  IMAD.X R47, R39, 0x1, R58, P3 ;  /* 0x00000001272f7824 */ /* 0x001fe200018e063a */
[----:B-1----:R-:W-:Y:S05]  /*5cd0*/  @P2 BRA `(.L_x_1107) ;  /* 0xfffffbb000002947 */ /* 0x002fea000383ffff */
.L_x_1106:
[----:B------:R-:W-:Y:S05]  /*5ce0*/  BSYNC B6 ;  /* 0x0000000000067941 */ /* 0x000fea0003800000 */
.L_x_1105:
[----:B------:R-:W-:Y:S01]  /*5cf0*/  IADD3 R39, R53, 0x1, RZ ;  /* 0x0000000135277810 */ /* 0x000fe20007ffe0ff */
[----:B------:R-:W-:Y:S03]  /*5d00*/  BSSY B6, `(.L_x_1108) ;  /* 0x000002b000067945 */ /* 0x000fe60003800000 */
[----:B------:R-:W-:-:S13]  /*5d10*/  ISETP.GT.AND P2, PT, R39, 0x4, PT ;  /* 0x000000042700780c */ /* 0x000fda0003f44270 */
[----:B------:R-:W-:Y:S05]  /*5d20*/  @!P2 BRA `(.L_x_1109) ;  /* 0x000002800000a947 */ /* 0x000fea0003800000 */
[----:B------:R-:W-:Y:S01]  /*5d30*/  ULDC.64 UR8, c[0x0][0x1b0] ;  /* 0x00006c0000087ab9 */ /* 0x000fe20000000a00 */
[----:B------:R-:W-:Y:S01]  /*5d40*/  IMAD.MOV.U32 R39, RZ, RZ, R47 ;  /* 0x000000ffff277224 */ /* 0x000fe200078e002f */
[----:B------:R-:W-:Y:S02]  /*5d50*/  USHF.L.U32 UR16, UR8, 0x3, URZ ;  /* 0x0000000308107899 */ /* 0x000fe4000800063f */
[----:B------:R-:W-:Y:S02]  /*5d60*/  UMOV UR5, 0x3 ;  /* 0x0000000300057882 */ /* 0x000fe40000000000 */
[----:B------:R-:W-:Y:S02]  /*5d70*/  USHF.L.U64.HI UR5, UR8, UR5, UR9 ;  /* 0x0000000508057299 */ /* 0x000fe40008010209 */
[----:B------:R-:W-:Y:S02]  /*5d80*/  IADD3 R50, P0, R38, UR16, RZ ;  /* 0x0000001026327c10 */ /* 0x000fe4000ff1e0ff */
[----:B------:R-:W2:Y:S02]  /*5d90*/  LDG.E.64 R38, [R38.64] ;  /* 0x0000000a26267981 */ /* 0x000ea4000c1e1b00 */
[----:B------:R-:W-:-:S05]  /*5da0*/  IADD3.X R51, R47, UR5, RZ, P0, !PT ;  /* 0x000000052f337c10 */ /* 0x000fca00087fe4ff */
[----:B------:R0:W3:Y:S02]  /*5db0*/  LDG.E.64 R60, [R50.64] ;  /* 0x0000000a323c7981 */ /* 0x0000e4000c1e1b00 */
[----:B0-----:R-:W-:-:S04]  /*5dc0*/  IADD3 R50, P0, R50, UR16, RZ ;  /* 0x0000001032327c10 */ /* 0x001fc8000ff1e0ff */
[----:B------:R-:W-:Y:S02]  /*5dd0*/  IADD3.X R51, R51, UR5, RZ, P0, !PT ;  /* 0x0000000533337c10 */ /* 0x000fe400087fe4ff */
[----:B------:R-:W-:-:S04]  /*5de0*/  IADD3 R46, P0, R50, UR16, RZ ;  /* 0x00000010322e7c10 */ /* 0x000fc8000ff1e0ff */
[----:B------:R-:W-:Y:S02]  /*5df0*/  IADD3.X R47, R51, UR5, RZ, P0, !PT ;  /* 0x00000005332f7c10 */ /* 0x000fe400087fe4ff */
[----:B------:R-:W4:Y:S01]  /*5e00*/  LDG.E.64 R50, [R50.64] ;  /* 0x0000000a32327981 */ /* 0x000f22000c1e1b00 */
[----:B--2---:R0:W3:Y:S02]  /*5e10*/  DADD R48, R48, R38 ;  /* 0x0000000030307229 */ /* 0x0040e40000000026 */
[----:B0-----:R-:W-:-:S04]  /*5e20*/  IADD3 R38, P0, R46, UR16, RZ ;  /* 0x000000102e267c10 */ /* 0x001fc8000ff1e0ff */
[----:B---3--:R0:W4:-:S04]  /*5e30*/  DADD R60, R48, R60 ;  /* 0x00000000303c7229 */ /* 0x008108000000003c */
[----:B0-----:R0:W2:Y:S01]  /*5e40*/  LDG.E.64 R48, [R46.64] ;  /* 0x0000000a2e307981 */ /* 0x0010a2000c1e1b00 */
[----:B------:R-:W-:-:S05]  /*5e50*/  IADD3.X R39, R47, UR5, RZ, P0, !PT ;  /* 0x000000052f277c10 */ /* 0x000fca00087fe4ff */
[----:B0-----:R-:W3:Y:S01]  /*5e60*/  LDG.E.64 R46, [R38.64] ;  /* 0x0000000a262e7981 */ /* 0x001ee2000c1e1b00 */
[----:B----4-:R-:W2:-:S06]  /*5e70*/  DADD R60, R60, R50 ;  /* 0x000000003c3c7229 */ /* 0x010e8c0000000032 */
[----:B--2---:R0:W3:Y:S02]  /*5e80*/  DADD R50, R60, R48 ;  /* 0x000000003c327229 */ /* 0x0040e40000000030 */
[----:B0-----:R-:W-:-:S04]  /*5e90*/  IADD3 R48, P0, R38, UR16, RZ ;  /* 0x0000001026307c10 */ /* 0x001fc8000ff1e0ff */
[----:B------:R-:W-:Y:S02]  /*5ea0*/  IADD3.X R49, R39, UR5, RZ, P0, !PT ;  /* 0x0000000527317c10 */ /* 0x000fe400087fe4ff */
[----:B------:R-:W-:Y:S01]  /*5eb0*/  IADD3 R60, P0, R48, UR16, RZ ;  /* 0x00000010303c7c10 */ /* 0x000fe2000ff1e0ff */
[----:B---3--:R0:W1:Y:S02]  /*5ec0*/  DADD R46, R50, R46 ;  /* 0x00000000322e7229 */ /* 0x008064000000002e */
[----:B------:R2:W1:Y:S01]  /*5ed0*/  LDG.E.64 R38, [R48.64] ;  /* 0x0000000a30267981 */ /* 0x000462000c1e1b00 */
[----:B------:R-:W-:Y:S02]  /*5ee0*/  IADD3.X R61, R49, UR5, RZ, P0, !PT ;  /* 0x00000005313d7c10 */ /* 0x000fe400087fe4ff */
[----:B0-----:R-:W-:-:S04]  /*5ef0*/  IADD3 R50, P0, R60, UR16, RZ ;  /* 0x000000103c327c10 */ /* 0x001fc8000ff1e0ff */
[----:B------:R-:W-:Y:S02]  /*5f00*/  IADD3.X R51, R61, UR5, RZ, P0, !PT ;  /* 0x000000053d337c10 */ /* 0x000fe400087fe4ff */
[----:B------:R-:W3:Y:S04]  /*5f10*/  LDG.E.64 R60, [R60.64] ;  /* 0x0000000a3c3c7981 */ /* 0x000ee8000c1e1b00 */
[----:B--2---:R-:W2:Y:S01]  /*5f20*/  LDG.E.64 R48, [R50.64] ;  /* 0x0000000a32307981 */ /* 0x004ea2000c1e1b00 */
[----:B------:R-:W-:Y:S02]  /*5f30*/  PLOP3.LUT P0, PT, PT, PT, PT, 0x8, 0x0 ;  /* 0x000000000000781c */ /* 0x000fe40003f0e170 */
[----:B------:R-:W-:Y:S02]  /*5f40*/  IADD3 R59, R59, 0x8, RZ ;  /* 0x000000083b3b7810 */ /* 0x000fe40007ffe0ff */
[----:B------:R-:W-:Y:S01]  /*5f50*/  IADD3 R53, R53, -0x8, RZ ;  /* 0xfffffff835357810 */ /* 0x000fe20007ffe0ff */
[----:B-1----:R0:W3:-:S02]  /*5f60*/  DADD R46, R46, R38 ;  /* 0x000000002e2e7229 */ /* 0x0020c40000000026 */
[----:B0-----:R-:W-:-:S04]  /*5f70*/  IADD3 R38, P2, R50, UR16, RZ ;  /* 0x0000001032267c10 */ /* 0x001fc8000ff5e0ff */
[----:B---3--:R-:W2:-:S06]  /*5f80*/  DADD R46, R46, R60 ;  /* 0x000000002e2e7229 */ /* 0x008e8c000000003c */
[----:B--2---:R0:W1:Y:S02]  /*5f90*/  DADD R48, R46, R48 ;  /* 0x000000002e307229 */ /* 0x0040640000000030 */
[----:B0-----:R-:W-:-:S04]  /*5fa0*/  IADD3.X R47, R51, UR5, RZ, P2, !PT ;  /* 0x00000005332f7c10 */ /* 0x001fc800097fe4ff */
.L_x_1109:
[----:B-1----:R-:W-:Y:S05]  /*5fb0*/  BSYNC B6 ;  /* 0x0000000000067941 */ /* 0x002fea0003800000 */
.L_x_1108:
[----:B------:R-:W-:-:S13]  /*5fc0*/  ISETP.NE.OR P0, PT, R53, -0x1, P0 ;  /* 0xffffffff3500780c */ /* 0x000fda0000705670 */
[----:B------:R-:W-:Y:S01]  /*5fd0*/  @!P0 BREAK B5 ;  /* 0x0000000000058942 */ /* 0x000fe20003800000 */
[----:B------:R-:W-:Y:S05]  /*5fe0*/  @!P0 BRA `(.L_x_1102) ;  /* 0x000001a000008947 */ /* 0x000fea0003800000 */
.L_x_1104:
[----:B------:R-:W-:Y:S05]  /*5ff0*/  BSYNC B5 ;  /* 0x0000000000057941 */ /* 0x000fea0003800000 */
.L_x_1103:
[----:B------:R-:W-:Y:S01]  /*6000*/  IMAD.MOV.U32 R50, RZ, RZ, 0x3 ;  /* 0x00000003ff327424 */ /* 0x000fe200078e00ff */
[----:B------:R-:W-:-:S04]  /*6010*/  MOV R51, c[0x0][0x1b0] ;  /* 0x00006c0000337a02 */ /* 0x000fc80000000f00 */
[C---:B------:R-:W-:Y:S01]  /*6020*/  SHF.L.U64.HI R50, R51.reuse, R50, c[0x0][0x1b4] ;  /* 0x00006d0033327619 */ /* 0x040fe20000010232 */
[----:B------:R-:W-:-:S04]  /*6030*/  IMAD.SHL.U32 R51, R51, 0x8, RZ ;  /* 0x0000000833337824 */ /* 0x000fc800078e00ff */
.L_x_1110:
[----:B------:R-:W-:Y:S01]  /*6040*/  IMAD.MOV.U32 R39, RZ, RZ, R47 ;  /* 0x000000ffff277224 */ /* 0x000fe200078e002f */
[----:B------:R-:W-:-:S05]  /*6050*/  IADD3 R46, P0, R38, R51, RZ ;  /* 0x00000033262e7210 */ /* 0x000fca0007f1e0ff */
[----:B------:R-:W2:Y:S01]  /*6060*/  LDG.E.64 R38, [R38.64] ;  /* 0x0000000a26267981 */ /* 0x000ea2000c1e1b00 */
[----:B------:R-:W-:-:S05]  /*6070*/  IMAD.X R47, R47, 0x1, R50, P0 ;  /* 0x000000012f2f7824 */ /* 0x000fca00000e0632 */
[----:B------:R0:W3:Y:S02]  /*6080*/  LDG.E.64 R60, [R46.64] ;  /* 0x0000000a2e3c7981 */ /* 0x0000e4000c1e1b00 */
[----:B0-----:R-:W-:-:S05]  /*6090*/  IADD3 R46, P0, R46, R51, RZ ;  /* 0x000000332e2e7210 */ /* 0x001fca0007f1e0ff */
[----:B------:R-:W-:Y:S01]  /*60a0*/  IMAD.X R47, R47, 0x1, R50, P0 ;  /* 0x000000012f2f7824 */ /* 0x000fe200000e0632 */
[----:B--2---:R-:W3:-:S06]  /*60b0*/  DADD R48, R38, R48 ;  /* 0x0000000026307229 */ /* 0x004ecc0000000030 */
[----:B---3--:R0:W1:Y:S02]  /*60c0*/  DADD R48, R48, R60 ;  /* 0x0000000030307229 */ /* 0x008064000000003c */
[----:B0-----:R-:W-:-:S05]  /*60d0*/  IADD3 R60, P0, R46, R51, RZ ;  /* 0x000000332e3c7210 */ /* 0x001fca0007f1e0ff */
[----:B------:R-:W-:Y:S02]  /*60e0*/  IMAD.X R61, R47, 0x1, R50, P0 ;  /* 0x000000012f3d7824 */ /* 0x000fe400000e0632 */
[----:B------:R-:W1:Y:S04]  /*60f0*/  LDG.E.64 R46, [R46.64] ;  /* 0x0000000a2e2e7981 */ /* 0x000e68000c1e1b00 */
[----:B------:R-:W2:Y:S01]  /*6100*/  LDG.E.64 R38, [R60.64] ;  /* 0x0000000a3c267981 */ /* 0x000ea2000c1e1b00 */
[----:B------:R-:W-:-:S04]  /*6110*/  IADD3 R53, R53, -0x4, RZ ;  /* 0xfffffffc35357810 */ /* 0x000fc80007ffe0ff */
[----:B------:R-:W-:Y:S02]  /*6120*/  ISETP.NE.AND P0, PT, R53, -0x1, PT ;  /* 0xffffffff3500780c */ /* 0x000fe40003f05270 */
[----:B------:R-:W-:Y:S01]  /*6130*/  IADD3 R59, R59, 0x4, RZ ;  /* 0x000000043b3b7810 */ /* 0x000fe20007ffe0ff */
[----:B-1----:R-:W2:-:S06]  /*6140*/  DADD R48, R48, R46 ;  /* 0x0000000030307229 */ /* 0x002e8c000000002e */
[----:B--2---:R0:W1:Y:S02]  /*6150*/  DADD R48, R48, R38 ;  /* 0x0000000030307229 */ /* 0x0040640000000026 */
[----:B0-----:R-:W-:-:S05]  /*6160*/  IADD3 R38, P2, R60, R51, RZ ;  /* 0x000000333c267210 */ /* 0x001fca0007f5e0ff */
[----:B------:R-:W-:Y:S01]  /*6170*/  IMAD.X R47, R61, 0x1, R50, P2 ;  /* 0x000000013d2f7824 */ /* 0x000fe200010e0632 */
[----:B-1----:R-:W-:Y:S05]  /*6180*/  @P0 BRA `(.L_x_1110) ;  /* 0xfffffeb000000947 */ /* 0x002fea000383ffff */
.L_x_1102:
[----:B------:R-:W-:Y:S05]  /*6190*/  BSYNC B4 ;  /* 0x0000000000047941 */ /* 0x000fea0003800000 */
.L_x_1101:
        /* <DEDUP_REMOVED lines=10> */
[----:B------:R-:W-:-:S06]  /*6240*/  LEA.HI.X R39, R46, c[0x0][0x164], R39, 0x3, P0 ;  /* 0x000059002e277a11 */ /* 0x000fcc00000f1c27 */
[----:B------:R-:W2:Y:S01]  /*6250*/  LDG.E.64 R38, [R38.64] ;  /* 0x0000000a26267981 */ /* 0x000ea2000c1e1b00 */
[----:B------:R-:W-:-:S04]  /*6260*/  LOP3.LUT R46, R2, 0x3, RZ, 0xc0, !PT ;  /* 0x00000003022e7812 */ /* 0x000fc800078ec0ff */
[----:B------:R-:W-:Y:S01]  /*6270*/  ISETP.NE.AND P0, PT, R46, 0x1, PT ;  /* 0x000000012e00780c */ /* 0x000fe20003f05270 */
[----:B--2---:R0:W1:-:S12]  /*6280*/  DADD R48, R48, R38 ;  /* 0x0000000030307229 */ /* 0x0040580000000026 */
[----:B------:R-:W-:Y:S05]  /*6290*/  @!P0 BRA `(.L_x_1100) ;  /* 0x0000015000008947 */ /* 0x000fea0003800000 */
[----:B------:R-:W-:Y:S02]  /*62a0*/  ISETP.NE.AND P0, PT, R46, 0x2, PT ;  /* 0x000000022e00780c */ /* 0x000fe40003f05270 */
[----:B0-----:R-:W-:-:S04]  /*62b0*/  IADD3 R39, R59, 0x1, RZ ;  /* 0x000000013b277810 */ /* 0x001fc80007ffe0ff */
        /* <DEDUP_REMOVED lines=12> */
[----:B------:R-:W-:Y:S01]  /*6380*/  LEA.HI.X R47, R50, c[0x0][0x164], R21, 0x3, P2 ;  /* 0x00005900322f7a11 */ /* 0x000fe200010f1c15 */
[----:B------:R-:W-:-:S05]  /*6390*/  @P0 IMAD.IADD R21, R39, 0x1, R59 ;  /* 0x0000000127150824 */ /* 0x000fca00078e023b */
[----:B------:R-:W-:Y:S01]  /*63a0*/  @P0 LEA.HI.X R21, R38, c[0x0][0x164], R21, 0x3, P3 ;  /* 0x0000590026150a11 */ /* 0x000fe200018f1c15 */
[----:B------:R-:W2:Y:S05]  /*63b0*/  LDG.E.64 R46, [R46.64] ;  /* 0x0000000a2e2e7981 */ /* 0x000eaa000c1e1b00 */
[----:B------:R-:W3:Y:S01]  /*63c0*/  @P0 LDG.E.64 R20, [R20.64] ;  /* 0x0000000a14140981 */ /* 0x000ee2000c1e1b00 */
[----:B-12---:R-:W3:-:S06]  /*63d0*/  DADD R48, R48, R46 ;  /* 0x0000000030307229 */ /* 0x006ecc000000002e */
[----:B---3--:R0:W1:-:S06]  /*63e0*/  @P0 DADD R48, R48, R20 ;  /* 0x0000000030300229 */ /* 0x00804c0000000014 */
.L_x_1100:
[----:B------:R-:W-:Y:S05]  /*63f0*/  BSYNC B3 ;  /* 0x0000000000037941 */ /* 0x000fea0003800000 */
.L_x_1099:
[----:B------:R-:W-:-:S04]  /*6400*/  IADD3 R55, R55, 0x1, RZ ;  /* 0x0000000137377810 */ /* 0x000fc80007ffe0ff */
[----:B------:R-:W-:-:S13]  /*6410*/  ISETP.GE.AND P0, PT, R55, R40, PT ;  /* 0x000000283700720c */ /* 0x000fda0003f06270 */
[----:B------:R-:W-:Y:S05]  /*6420*/  @!P0 BRA `(.L_x_1111) ;  /* 0xfffff27000008947 */ /* 0x000fea000383ffff */
.L_x_1098:
[----:B------:R-:W-:Y:S05]  /*6430*/  BSYNC B2 ;  /* 0x0000000000027941 */ /* 0x000fea0003800000 */
.L_x_1097:
[----:B------:R-:W-:-:S04]  /*6440*/  IADD3 R52, R52, 0x1, RZ ;  /* 0x0000000134347810 */ /* 0x000fc80007ffe0ff */
[----:B------:R-:W-:-:S13]  /*6450*/  ISETP.GE.AND P0, PT, R52, R5, PT ;  /* 0x000000053400720c */ /* 0x000fda0003f06270 */
[----:B------:R-:W-:Y:S01]  /*6460*/  @P0 CALL.REL.NOINC `(.L_x_1112) ;  /* 0x0000001000000944 */ /* 0x000fe20003c00000 */
[----:B------:R-:W-:Y:S05]  /*6470*/  BRA `(.L_x_1113) ;  /* 0xfffff14000007947 */ /* 0x000fea000383ffff */
.L_x_1112:
[----:B------:R-:W-:Y:S05]  /*6480*/  BSYNC B1 ;  /* 0x0000000000017941 */ /* 0x000fea0003800000 */
.L_x_1096:
[----:B0-----:R-:W-:Y:S01]  /*6490*/  IMAD R20, R15, R2, RZ ;  /* 0x000000020f147224 */ /* 0x001fe200078e02ff */
[----:B-1----:R-:W-:Y:S01]  /*64a0*/  FSETP.GEU.AND P1, PT, |R49|, 6.5827683646048100446e-37, PT ;  /* 0x036000003100780b */ /* 0x002fe20003f2e200 */
[----:B------:R-:W-:Y:S01]  /*64b0*/  IMAD.MOV.U32 R18, RZ, RZ, 0x1 ;  /* 0x00000001ff127424 */ /* 0x000fe200078e00ff */
[----:B------:R-:W-:Y:S03]  /*64c0*/  BSSY B1, `(.L_x_1114) ;  /* 0x0000012000017945 */ /* 0x000fe60003800000 */
[----:B------:R-:W0:Y:S08]  /*64d0*/  I2F.F64 R20, R20 ;  /* 0x0000001400147312 */ /* 0x000e300000201c00 */
        /* <DEDUP_REMOVED lines=15> */
[----:B------:R-:W-:Y:S05]  /*65d0*/  CALL.REL.NOINC `($__internal_13_$__cuda_sm20_div_rn_f64_full) ;  /* 0x000000d000007944 */ /* 0x000fea0003c00000 */
.L_x_1115:
[----:B------:R-:W-:Y:S05]  /*65e0*/  BSYNC B1 ;  /* 0x0000000000017941 */ /* 0x000fea0003800000 */
.L_x_1114:
[----:B------:R0:W-:Y:S01]  /*65f0*/  STG.E.64 [R42.64], R52 ;  /* 0x000000342a007986 */ /* 0x0001e2000c101b0a */
[----:B------:R-:W-:-:S04]  /*6600*/  IADD3 R23, R23, c[0x0][0x0], RZ ;  /* 0x0000000017177a10 */ /* 0x000fc80007ffe0ff */
[----:B------:R-:W-:-:S13]  /*6610*/  ISETP.GE.AND P0, PT, R23, c[0x0][0x184], PT ;  /* 0x0000610017007a0c */ /* 0x000fda0003f06270 */
[----:B0-----:R-:W-:Y:S01]  /*6620*/  @P0 CALL.REL.NOINC `(.L_x_1017) ;  /* 0x0000001000000944 */ /* 0x001fe20003c00000 */
[----:B------:R-:W-:Y:S05]  /*6630*/  BRA `(.L_x_1116) ;  /* 0xffffe73000007947 */ /* 0x000fea000383ffff */
.L_x_1017:
[----:B------:R-:W-:Y:S05]  /*6640*/  BSYNC B0 ;  /* 0x0000000000007941 */ /* 0x000fea0003800000 */
.L_x_1016:
[----:B------:R-:W-:-:S05]  /*6650*/  MOV R15, c[0x0][0x10] ;  /* 0x00000400000f7a02 */ /* 0x000fca0000000f00 */
[----:B------:R-:W-:-:S05]  /*6660*/  IMAD R0, R15, c[0x0][0x4], R0 ;  /* 0x000001000f007a24 */ /* 0x000fca00078e0200 */
[----:B------:R-:W-:-:S13]  /*6670*/  ISETP.GE.AND P0, PT, R0, c[0x0][0x180], PT ;  /* 0x0000600000007a0c */ /* 0x000fda0003f06270 */
[----:B------:R-:W-:Y:S01]  /*6680*/  @P0 CALL.REL.NOINC `(.L_x_1117) ;  /* 0x0000001000000944 */ /* 0x000fe20003c00000 */
[----:B------:R-:W-:Y:S05]  /*6690*/  BRA `(.L_x_1118) ;  /* 0xffffaa9000007947 */ /* 0x000fea000383ffff */
.L_x_1117:
[----:B------:R-:W-:Y:S05]  /*66a0*/  EXIT ;  /* 0x000000000000794d */ /* 0x000fea0003800000 */
        .weak           $__internal_13_$__cuda_sm20_div_rn_f64_full
        .type           $__internal_13_$__cuda_sm20_div_rn_f64_full,@function
        .size           $__internal_13_$__cuda_sm20_div_rn_f64_full,($__internal_14_$__cuda_sm20_div_s64 - $__internal_13_$__cuda_sm20_div_rn_f64_full)
$__internal_13_$__cuda_sm20_div_rn_f64_full:
[C---:B------:R-:W-:Y:S01]  /*66b0*/  FSETP.GEU.AND P0, PT, |R21|.reuse, 1.469367938527859385e-39, PT ;  /* 0x001000001500780b */ /* 0x040fe20003f0e200 */
[----:B------:R-:W-:Y:S01]  /*66c0*/  IMAD.MOV.U32 R48, RZ, RZ, 0x1ca00000 ;  /* 0x1ca00000ff307424 */ /* 0x000fe200078e00ff */
[----:B------:R-:W-:Y:S01]  /*66d0*/  LOP3.LUT R46, R21, 0x800fffff, RZ, 0xc0, !PT ;  /* 0x800fffff152e7812 */ /* 0x000fe200078ec0ff */
[----:B------:R-:W-:Y:S01]  /*66e0*/  IMAD.MOV.U32 R52, RZ, RZ, 0x1 ;  /* 0x00000001ff347424 */ /* 0x000fe200078e00ff */
[C---:B------:R-:W-:Y:S01]  /*66f0*/  FSETP.GEU.AND P2, PT, |R39|.reuse, 1.469367938527859385e-39, PT ;  /* 0x001000002700780b */ /* 0x040fe20003f4e200 */
[----:B------:R-:W-:Y:S01]  /*6700*/  IMAD.MOV.U32 R44, RZ, RZ, R38 ;  /* 0x000000ffff2c7224 */ /* 0x000fe200078e0026 */
[----:B------:R-:W-:Y:S01]  /*6710*/  LOP3.LUT R47, R46, 0x3ff00000, RZ, 0xfc, !PT ;  /* 0x3ff000002e2f7812 */ /* 0x000fe200078efcff */
[----:B------:R-:W-:Y:S01]  /*6720*/  IMAD.MOV.U32 R46, RZ, RZ, R20 ;  /* 0x000000ffff2e7224 */ /* 0x000fe200078e0014 */
[----:B------:R-:W-:Y:S01]  /*6730*/  LOP3.LUT R17, R39, 0x7ff00000, RZ, 0xc0, !PT ;  /* 0x7ff0000027117812 */ /* 0x000fe200078ec0ff */
[----:B------:R-:W-:Y:S01]  /*6740*/  BSSY B2, `(.L_x_1119) ;  /* 0x000004f000027945 */ /* 0x000fe20003800000 */
[----:B------:R-:W-:-:S03]  /*6750*/  LOP3.LUT R50, R21, 0x7ff00000, RZ, 0xc0, !PT ;  /* 0x7ff0000015327812 */ /* 0x000fc600078ec0ff */
[----:B------:R-:W0:Y:S01]  /*6760*/  @!P0 DMUL R46, R20, 8.98846567431157953865e+307 ;  /* 0x7fe00000142e8828 */ /* 0x000e220000000000 */
[----:B------:R-:W-:Y:S01]  /*6770*/  ISETP.GE.U32.AND P1, PT, R17, R50, PT ;  /* 0x000000321100720c */ /* 0x000fe20003f26070 */
[----:B------:R-:W-:Y:S02]  /*6780*/  IMAD.MOV.U32 R49, RZ, RZ, R17 ;  /* 0x000000ffff317224 */ /* 0x000fe400078e0011 */
[----:B------:R-:W-:Y:S02]  /*6790*/  @!P2 LOP3.LUT R18, R21, 0x7ff00000, RZ, 0xc0, !PT ;  /* 0x7ff000001512a812 */ /* 0x000fe400078ec0ff */
[----:B0-----:R-:W0:Y:S01]  /*67a0*/  MUFU.RCP64H R53, R47 ;  /* 0x0000002f00357308 */ /* 0x001e220000001800 */
[----:B------:R-:W-:Y:S02]  /*67b0*/  SEL R45, R48, 0x63400000, !P1 ;  /* 0x63400000302d7807 */ /* 0x000fe40004800000 */
[----:B------:R-:W-:Y:S02]  /*67c0*/  @!P2 ISETP.GE.U32.AND P3, PT, R17, R18, PT ;  /* 0x000000121100a20c */ /* 0x000fe40003f66070 */
[----:B------:R-:W-:-:S02]  /*67d0*/  LOP3.LUT R45, R45, 0x800fffff, R39, 0xf8, !PT ;  /* 0x800fffff2d2d7812 */ /* 0x000fc400078ef827 */
[----:B------:R-:W-:Y:S02]  /*67e0*/  @!P2 SEL R19, R48, 0x63400000, !P3 ;  /* 0x634000003013a807 */ /* 0x000fe40005800000 */
[----:B------:R-:W-:Y:S02]  /*67f0*/  @!P0 LOP3.LUT R50, R47, 0x7ff00000, RZ, 0xc0, !PT ;  /* 0x7ff000002f328812 */ /* 0x000fe400078ec0ff */
[----:B------:R-:W-:-:S04]  /*6800*/  @!P2 LOP3.LUT R18, R19, 0x80000000, R39, 0xf8, !PT ;  /* 0x800000001312a812 */ /* 0x000fc800078ef827 */
[----:B------:R-:W-:Y:S01]  /*6810*/  @!P2 LOP3.LUT R19, R18, 0x100000, RZ, 0xfc, !PT ;  /* 0x001000001213a812 */ /* 0x000fe200078efcff */
[----:B0-----:R-:W0:Y:S01]  /*6820*/  DFMA R54, R52, -R46, 1 ;  /* 0x3ff000003436742b */ /* 0x001e22000000082e */
[----:B------:R-:W-:-:S05]  /*6830*/  @!P2 IMAD.MOV.U32 R18, RZ, RZ, RZ ;  /* 0x000000ffff12a224 */ /* 0x000fca00078e00ff */
[----:B0-----:R-:W0:-:S04]  /*6840*/  DFMA R54, R54, R54, R54 ;  /* 0x000000363636722b */ /* 0x001e080000000036 */
[----:B------:R-:W-:-:S04]  /*6850*/  @!P2 DFMA R44, R44, 2, -R18 ;  /* 0x400000002c2ca82b */ /* 0x000fc80000000812 */
[----:B0-----:R-:W0:-:S06]  /*6860*/  DFMA R52, R52, R54, R52 ;  /* 0x000000363434722b */ /* 0x001e0c0000000034 */
[----:B0-----:R-:W0:Y:S01]  /*6870*/  DFMA R18, R52, -R46, 1 ;  /* 0x3ff000003412742b */ /* 0x001e22000000082e */
[----:B------:R-:W-:-:S05]  /*6880*/  @!P2 LOP3.LUT R49, R45, 0x7ff00000, RZ, 0xc0, !PT ;  /* 0x7ff000002d31a812 */ /* 0x000fca00078ec0ff */
[----:B0-----:R0:W1:Y:S02]  /*6890*/  DFMA R52, R52, R18, R52 ;  /* 0x000000123434722b */ /* 0x0010640000000034 */
[----:B0-----:R-:W-:Y:S02]  /*68a0*/  IADD3 R18, R49, -0x1, RZ ;  /* 0xffffffff31127810 */ /* 0x001fe40007ffe0ff */
[----:B------:R-:W-:Y:S02]  /*68b0*/  IADD3 R19, R50, -0x1, RZ ;  /* 0xffffffff32137810 */ /* 0x000fe40007ffe0ff */
[----:B------:R-:W-:Y:S01]  /*68c0*/  ISETP.GT.U32.AND P0, PT, R18, 0x7feffffe, PT ;  /* 0x7feffffe1200780c */ /* 0x000fe20003f04070 */
[----:B-1----:R-:W0:-:S03]  /*68d0*/  DMUL R54, R52, R44 ;  /* 0x0000002c34367228 */ /* 0x002e060000000000 */
[----:B------:R-:W-:-:S03]  /*68e0*/  ISETP.GT.U32.OR P0, PT, R19, 0x7feffffe, P0 ;  /* 0x7feffffe1300780c */ /* 0x000fc60000704470 */
[----:B0-----:R-:W0:-:S06]  /*68f0*/  DFMA R56, R54, -R46, R44 ;  /* 0x8000002e3638722b */ /* 0x001e0c000000002c */
[----:B0-----:R0:W1:-:S04]  /*6900*/  DFMA R18, R52, R56, R54 ;  /* 0x000000383412722b */ /* 0x0010480000000036 */
[----:B------:R-:W-:Y:S05]  /*6910*/  @P0 BRA `(.L_x_1120) ;  /* 0x000001c000000947 */ /* 0x000fea0003800000 */
[----:B01----:R-:W-:-:S04]  /*6920*/  LOP3.LUT R38, R21, 0x7ff00000, RZ, 0xc0, !PT ;  /* 0x7ff0000015267812 */ /* 0x003fc800078ec0ff */
[C---:B------:R-:W-:Y:S01]  /*6930*/  ISETP.GE.U32.AND P0, PT, R17.reuse, R38, PT ;  /* 0x000000261100720c */ /* 0x040fe20003f06070 */
[----:B------:R-:W-:-:S03]  /*6940*/  IMAD.IADD R39, R17, 0x1, -R38 ;  /* 0x0000000111277824 */ /* 0x000fc600078e0a26 */
[----:B------:R-:W-:Y:S02]  /*6950*/  SEL R48, R48, 0x63400000, !P0 ;  /* 0x6340000030307807 */ /* 0x000fe40004000000 */
[----:B------:R-:W-:-:S04]  /*6960*/  IMNMX R39, R39, -0x46a00000, !PT ;  /* 0xb960000027277817 */ /* 0x000fc80007800200 */
[----:B------:R-:W-:-:S04]  /*6970*/  IMNMX R39, R39, 0x46a00000, PT ;  /* 0x46a0000027277817 */ /* 0x000fc80003800200 */
[----:B------:R-:W-:Y:S01]  /*6980*/  IADD3 R39, -R48, R39, RZ ;  /* 0x0000002730277210 */ /* 0x000fe20007ffe1ff */
[----:B------:R-:W-:-:S03]  /*6990*/  IMAD.MOV.U32 R48, RZ, RZ, RZ ;  /* 0x000000ffff307224 */ /* 0x000fc600078e00ff */
[----:B------:R-:W-:-:S06]  /*69a0*/  IADD3 R49, R39, 0x7fe00000, RZ ;  /* 0x7fe0000027317810 */ /* 0x000fcc0007ffe0ff */
[----:B------:R-:W0:-:S10]  /*69b0*/  DMUL R52, R18, R48 ;  /* 0x0000003012347228 */ /* 0x000e140000000000 */
        /* <DEDUP_REMOVED lines=8> */
[----:B------:R-:W-:Y:S01]  /*6a40*/  IMAD.MOV R45, RZ, RZ, -R39 ;  /* 0x000000ffff2d7224 */ /* 0x000fe200078e0a27 */
[----:B------:R-:W-:Y:S01]  /*6a50*/  IADD3 R39, -R39, -0x43300000, RZ ;  /* 0xbcd0000027277810 */ /* 0x000fe20007ffe1ff */
[----:B------:R-:W-:-:S06]  /*6a60*/  IMAD.MOV.U32 R44, RZ, RZ, RZ ;  /* 0x000000ffff2c7224 */ /* 0x000fcc00078e00ff */
[----:B------:R-:W0:-:S04]  /*6a70*/  DFMA R44, R52, -R44, R18 ;  /* 0x8000002c342c722b */ /* 0x000e080000000012 */
[----:B------:R-:W1:-:S06]  /*6a80*/  DMUL.RP R18, R18, R48 ;  /* 0x0000003012127228 */ /* 0x000e4c0000008000 */
[----:B0-----:R-:W-:-:S04]  /*6a90*/  FSETP.NEU.AND P0, PT, |R45|, R39, PT ;  /* 0x000000272d00720b */ /* 0x001fc80003f0d200 */
[----:B-1----:R-:W-:Y:S02]  /*6aa0*/  LOP3.LUT R17, R19, R20, RZ, 0x3c, !PT ;  /* 0x0000001413117212 */ /* 0x002fe400078e3cff */
[----:B------:R-:W-:Y:S02]  /*6ab0*/  FSEL R52, R18, R52, !P0 ;  /* 0x0000003412347208 */ /* 0x000fe40004000000 */
[----:B------:R-:W-:Y:S01]  /*6ac0*/  FSEL R53, R17, R53, !P0 ;  /* 0x0000003511357208 */ /* 0x000fe20004000000 */
[----:B------:R-:W-:Y:S05]  /*6ad0*/  BRA `(.L_x_1121) ;  /* 0x0000015000007947 */ /* 0x000fea0003800000 */
.L_x_1120:
[----:B01----:R-:W0:-:S14]  /*6ae0*/  DSETP.NAN.AND P0, PT, R38, R38, PT ;  /* 0x000000262600722a */ /* 0x003e1c0003f08000 */
        /* <DEDUP_REMOVED lines=10> */
[----:B------:R-:W-:Y:S01]  /*6b90*/  @P0 LOP3.LUT R17, R53, 0x7ff00000, RZ, 0xfc, !PT ;  /* 0x7ff0000035110812 */ /* 0x000fe200078efcff */
[----:B------:R-:W-:Y:S01]  /*6ba0*/  @!P0 IMAD.MOV.U32 R52, RZ, RZ, RZ ;  /* 0x000000ffff348224 */ /* 0x000fe200078e00ff */
[----:B------:R-:W-:-:S03]  /*6bb0*/  @P0 MOV R52, RZ ;  /* 0x000000ff00340202 */ /* 0x000fc60000000f00 */
[----:B------:R-:W-:Y:S01]  /*6bc0*/  @P0 IMAD.MOV.U32 R53, RZ, RZ, R17 ;  /* 0x000000ffff350224 */ /* 0x000fe200078e0011 */
[----:B------:R-:W-:Y:S05]  /*6bd0*/  BRA `(.L_x_1121) ;  /* 0x0000005000007947 */ /* 0x000fea0003800000 */
.L_x_1123:
[----:B------:R-:W-:Y:S01]  /*6be0*/  LOP3.LUT R53, R21, 0x80000, RZ, 0xfc, !PT ;  /* 0x0008000015357812 */ /* 0x000fe200078efcff */
[----:B------:R-:W-:Y:S01]  /*6bf0*/  IMAD.MOV.U32 R52, RZ, RZ, R20 ;  /* 0x000000ffff347224 */ /* 0x000fe200078e0014 */
[----:B------:R-:W-:Y:S05]  /*6c00*/  BRA `(.L_x_1121) ;  /* 0x0000002000007947 */ /* 0x000fea0003800000 */
.L_x_1122:
[----:B------:R-:W-:Y:S01]  /*6c10*/  LOP3.LUT R53, R39, 0x80000, RZ, 0xfc, !PT ;  /* 0x0008000027357812 */ /* 0x000fe200078efcff */
[----:B------:R-:W-:Y:S02]  /*6c20*/  IMAD.MOV.U32 R52, RZ, RZ, R38 ;  /* 0x000000ffff347224 */ /* 0x000fe400078e0026 */
.L_x_1121:
[----:B------:R-:W-:Y:S05]  /*6c30*/  BSYNC B2 ;  /* 0x0000000000027941 */ /* 0x000fea0003800000 */
.L_x_1119:
[----:B------:R-:W-:Y:S02]  /*6c40*/  IMAD.MOV.U32 R18, RZ, RZ, R2 ;  /* 0x000000ffff127224 */ /* 0x000fe400078e0002 */
[----:B------:R-:W-:-:S04]  /*6c50*/  IMAD.MOV.U32 R19, RZ, RZ, 0x0 ;  /* 0x00000000ff137424 */ /* 0x000fc800078e00ff */
[----:B------:R-:W-:Y:S05]  /*6c60*/  RET.REL.NODEC R18 `(_ZN2at6native60_GLOBAL__N__aad4af22_27_AdaptiveAveragePooling3d_cu_866e08f919adaptiveaveragepoolIddEEvPKT_PS3_iiiiiilllllll) ;  /* 0xffff939012007950 */ /* 0x000fea0003c3ffff */
        .weak           $__internal_14_$__cuda_sm20_div_s64
        .type           $__internal_14_$__cuda_sm20_div_s64,@function
        .size           $__internal_14_$__cuda_sm20_div_s64,(.L_x_1149 - $__internal_14_$__cuda_sm20_div_s64)
$__internal_14_$__cuda_sm20_div_s64:
        /* <DEDUP_REMOVED lines=38> */
[-C--:B------:R-:W-:Y:S01]  /*6ed0*/  SEL R45, R48, R19.reuse, !P3 ;  /* 0x00000013302d7207 */ /* 0x080fe20005800000 */
[----:B------:R-:W-:Y:S01]  /*6ee0*/  IMAD.X R46, R46, 0x1, R21, P0 ;  /* 0x000000012e2e7824 */ /* 0x000fe200000e0615 */
[----:B------:R-:W-:Y:S01]  /*6ef0*/  LOP3.LUT R19, R17, R19, RZ, 0x3c, !PT ;  /* 0x0000001311137212 */ /* 0x000fe200078e3cff */
        /* <DEDUP_REMOVED lines=42> */
[----:B------:R-:W-:Y:S06]  /*71a0*/  RET.REL.NODEC R38 `(_ZN2at6native60_GLOBAL__N__aad4af22_27_AdaptiveAveragePooling3d_cu_866e08f919adaptiveaveragepoolIddEEvPKT_PS3_iiiiiilllllll) ;  /* 0xffff8e5026007950 */ /* 0x000fec0003c3ffff */
.L_x_1124:
        /* <DEDUP_REMOVED lines=13> */
.L_x_1149:


//--------------------- .nv.global                --------------------------
	.section	.nv.global,"aw",@nobits
.nv.global:
	.type		_ZN58_INTERNAL_aad4af22_27_AdaptiveAveragePooling3d_cu_866e08f94cuda3std3__48in_placeE,@object
	.size		_ZN58_INTERNAL_aad4af22_27_AdaptiveAveragePooling3d_cu_866e08f94cuda3std3__48in_placeE,(_ZN58_INTERNAL_aad4af22_27_AdaptiveAveragePooling3d_cu_866e08f94cuda3std6ranges3__45__cpo8distanceE - _ZN58_INTERNAL_aad4af22_27_AdaptiveAveragePooling3d_cu_866e08f94cuda3std3__48in_placeE)
_ZN58_INTERNAL_aad4af22_27_AdaptiveAveragePooling3d_cu_866e08f94cuda3std3__48in_placeE:
	.zero		1
	.type		_ZN58_INTERNAL_aad4af22_27_AdaptiveAveragePooling3d_cu_866e08f94cuda3std6ranges3__45__cpo8distanceE,@object
	.size		_ZN58_INTERNAL_aad4af22_27_AdaptiveAveragePooling3d_cu_866e08f94cuda3std6ranges3__45__cpo8distanceE,(_ZN58_INTERNAL_aad4af22_27_AdaptiveAveragePooling3d_cu_866e08f94cuda3std3__45__cpo6cbeginE - _ZN58_INTERNAL_aad4af22_27_AdaptiveAveragePooling3d_cu_866e08f94cuda3std6ranges3__45__cpo8distanceE)
_ZN58_INTERNAL_aad4af22_27_AdaptiveAveragePooling3d_cu_866e08f94cuda3std6ranges3__45__cpo8distanceE:
	.zero		1
	.type		_ZN58_INTERNAL_aad4af22_27_AdaptiveAveragePooling3d_cu_866e08f94cuda3std3__45__cpo6cbeginE,@object
	.size		_ZN58_INTERNAL_aad4af22_27_AdaptiveAveragePooling3d_cu_866e08f94cuda3std3__45__cpo6cbeginE,(_ZN58_INTERNAL_aad4af22_27_AdaptiveAveragePooling3d_cu_866e08f94cuda3std6ranges3__45__cpo7advanceE - _ZN58_INTERNAL_aad4af22_27_AdaptiveAveragePooling3d_cu_866e08f94cuda3std3__45__cpo6cbeginE)
_ZN58_INTERNAL_aad4af22_27_AdaptiveAveragePooling3d_cu_866e08f94cuda3std3__45__cpo6cbeginE:
	.zero		1
	.type		_ZN58_INTERNAL_aad4af22_27_AdaptiveAveragePooling3d_cu_866e08f94cuda3std6ranges3__45__cpo7advanceE,@object
	.size		_ZN58_INTERNAL_aad4af22_27_AdaptiveAveragePooling3d_cu_866e08f94cuda3std6ranges3__45__cpo7advanceE,(_ZN58_INTERNAL_aad4af22_27_AdaptiveAveragePooling3d_cu_866e08f94cuda3std3__45__cpo7crbeginE - _ZN58_INTERNAL_aad4af22_27_AdaptiveAveragePooling3d_cu_866e08f94cuda3std6ranges3__45__cpo7advanceE)
_ZN58_INTERNAL_aad4af22_27_AdaptiveAveragePooling3d_cu_866e08f94cuda3std6ranges3__45__cpo7advanceE:
	.zero		1
	.type		_ZN58_INTERNAL_aad4af22_27_AdaptiveAveragePooling3d_cu_866e08f94cuda3std3__45__cpo7crbeginE,@object
	.size		_ZN58_INTERNAL_aad4af22_27_AdaptiveAveragePooling3d_cu_866e08f94cuda3std3__45__cpo7crbeginE,(_ZN58_INTERNAL_aad4af22_27_AdaptiveAveragePooling3d_cu_866e08f94cuda3std6ranges3__45__cpo4dataE - _ZN58_INTERNAL_aad4af22_27_AdaptiveAveragePooling3d_cu_866e08f94cuda3std3__45__cpo7crbeginE)
_ZN58_INTERNAL_aad4af22_27_AdaptiveAveragePooling3d_cu_866e08f94cuda3std3__45__cpo7crbeginE:
	.zero		1
	.type		_ZN58_INTERNAL_aad4af22_27_AdaptiveAveragePooling3d_cu_866e08f94cuda3std6ranges3__45__cpo4dataE,@object
	.size		_ZN58_INTERNAL_aad4af22_27_AdaptiveAveragePooling3d_cu_866e08f94cuda3std6ranges3__45__cpo4dataE,(_ZN58_INTERNAL_aad4af22_27_AdaptiveAveragePooling3d_cu_866e08f94cuda3std6ranges3__45__cpo5beginE - _ZN58_INTERNAL_aad4af22_27_AdaptiveAveragePooling3d_cu_866e08f94cuda3std6ranges3__45__cpo4dataE)
_ZN58_INTERNAL_aad4af22_27_AdaptiveAveragePooling3d_cu_866e08f94cuda3std6ranges3__45__cpo4dataE:
	.zero		1
	.type		_ZN58_INTERNAL_aad4af22_27_AdaptiveAveragePooling3d_cu_866e08f94cuda3std6ranges3__45__cpo5beginE,@object
	.size		_ZN58_INTERNAL_aad4af22_27_AdaptiveAveragePooling3d_cu_866e08f94cuda3std6ranges3__45__cpo5beginE,(_ZN58_INTERNAL_aad4af22_27_AdaptiveAveragePooling3d_cu_866e08f94cuda3std3__460_GLOBAL__N__aad4af22_27_AdaptiveAveragePooling3d_cu_866e08f96ignoreE - _ZN58_INTERNAL_aad4af22_27_AdaptiveAveragePooling3d_cu_866e08f94cuda3std6ranges3__45__cpo5beginE)
_ZN58_INTERNAL_aad4af22_27_AdaptiveAveragePooling3d_cu_866e08f94cuda3std6ranges3__45__cpo5beginE:
	.zero		1
	.type		_ZN58_INTERNAL_aad4af22_27_AdaptiveAveragePooling3d_cu_866e08f94cuda3std3__460_GLOBAL__N__aad4af22_27_AdaptiveAveragePooling3d_cu_866e08f96ignoreE,@object
	.size		_ZN58_INTERNAL_aad4af22_27_AdaptiveAveragePooling3d_cu_866e08f94cuda3std3__460_GLOBAL__N__aad4af22_27_AdaptiveAveragePooling3d_cu_866e08f96ignoreE,(_ZN58_INTERNAL_aad4af22_27_AdaptiveAveragePooling3d_cu_866e08f94cuda3std6ranges3__45__cpo4sizeE - _ZN58_INTERNAL_aad4af22_27_AdaptiveAveragePooling3d_cu_866e08f94cuda3std3__460_GLOBAL__N__aad4af22_27_AdaptiveAveragePooling3d_cu_866e08f96ignoreE)
_ZN58_INTERNAL_aad4af22_27_AdaptiveAveragePooling3d_cu_866e08f94cuda3std3__460_GLOBAL__N__aad4af22_27_AdaptiveAveragePooling3d_cu_866e08f96ignoreE:
	.zero		1
	.type		_ZN58_INTERNAL_aad4af22_27_AdaptiveAveragePooling3d_cu_866e08f94cuda3std6ranges3__45__cpo4sizeE,@object
	.size		_ZN58_INTERNAL_aad4af22_27_AdaptiveAveragePooling3d_cu_866e08f94cuda3std6ranges3__45__cpo4sizeE,(_ZN58_INTERNAL_aad4af22_27_AdaptiveAveragePooling3d_cu_866e08f94cuda3std3__45__cpo5beginE - _ZN58_INTERNAL_aad4af22_27_AdaptiveAveragePooling3d_cu_866e08f94cuda3std6ranges3__45__cpo4sizeE)
_ZN58_INTERNAL_aad4af22_27_AdaptiveAveragePooling3d_cu_866e08f94cuda3std6ranges3__45__cpo4sizeE:
	.zero		1
	.type		_ZN58_INTERNAL_aad4af22_27_AdaptiveAveragePooling3d_cu_866e08f94cuda3std3__45__cpo5beginE,@object
	.size		_ZN58_INTERNAL_aad4af22_27_AdaptiveAveragePooling3d_cu_866e08f94cuda3std3__45__cpo5beginE,(_ZN58_INTERNAL_aad4af22_27_AdaptiveAveragePooling3d_cu_866e08f94cuda3std6ranges3__45__cpo6cbeginE - _ZN58_INTERNAL_aad4af22_27_AdaptiveAveragePooling3d_cu_866e08f94cuda3std3__45__cpo5beginE)
_ZN58_INTERNAL_aad4af22_27_AdaptiveAveragePooling3d_cu_866e08f94cuda3std3__45__cpo5beginE:
	.zero		1
	.type		_ZN58_INTERNAL_aad4af22_27_AdaptiveAveragePooling3d_cu_866e08f94cuda3std6ranges3__45__cpo6cbeginE,@object
	.size		_ZN58_INTERNAL_aad4af22_27_AdaptiveAveragePooling3d_cu_866e08f94cuda3std6ranges3__45__cpo6cbeginE,(_ZN58_INTERNAL_aad4af22_27_AdaptiveAveragePooling3d_cu_866e08f94cuda3std3__45__cpo6rbeginE - _ZN58_INTERNAL_aad4af22_27_AdaptiveAveragePooling3d_cu_866e08f94cuda3std6ranges3__45__cpo6cbeginE)
_ZN58_INTERNAL_aad4af22_27_AdaptiveAveragePooling3d_cu_866e08f94cuda3std6ranges3__45__cpo6cbeginE:
	.zero		1
	.type		_ZN58_INTERNAL_aad4af22_27_AdaptiveAveragePooling3d_cu_866e08f94cuda3std3__45__cpo6rbeginE,@object
	.size		_ZN58_INTERNAL_aad4af22_27_AdaptiveAveragePooling3d_cu_866e08f94cuda3std3__45__cpo6rbeginE,(_ZN58_INTERNAL_aad4af22_27_AdaptiveAveragePooling3d_cu_866e08f94cuda3std6ranges3__45__cpo4nextE - _ZN58_INTERNAL_aad4af22_27_AdaptiveAveragePooling3d_cu_866e08f94cuda3std3__45__cpo6rbeginE)
_ZN58_INTERNAL_aad4af22_27_AdaptiveAveragePooling3d_cu_866e08f94cuda3std3__45__cpo6rbeginE:
	.zero		1
	.type		_ZN58_INTERNAL_aad4af22_27_AdaptiveAveragePooling3d_cu_866e08f94cuda3std6ranges3__45__cpo4nextE,@object
	.size		_ZN58_INTERNAL_aad4af22_27_AdaptiveAveragePooling3d_cu_866e08f94cuda3std6ranges3__45__cpo4nextE,(_ZN58_INTERNAL_aad4af22_27_AdaptiveAveragePooling3d_cu_866e08f94cuda3std6ranges3__45__cpo4swapE - _ZN58_INTERNAL_aad4af22_27_AdaptiveAveragePooling3d_cu_866e08f94cuda3std6ranges3__45__cpo4nextE)
_ZN58_INTERNAL_aad4af22_27_AdaptiveAveragePooling3d_cu_866e08f94cuda3std6ranges3__45__cpo4nextE:
	.zero		1
	.type		_ZN58_INTERNAL_aad4af22_27_AdaptiveAveragePooling3d_cu_866e08f94cuda3std6ranges3__45__cpo4swapE,@object
	.size		_ZN58_INTERNAL_aad4af22_27_AdaptiveAveragePooling3d_cu_866e08f94cuda3std6ranges3__45__cpo4swapE,(_ZN58_INTERNAL_aad4af22_27_AdaptiveAveragePooling3d_cu_866e08f94cuda3std3__420unreachable_sentinelE - _ZN58_INTERNAL_aad4af22_27_AdaptiveAveragePooling3d_cu_866e08f94cuda3std6ranges3__45__cpo4swapE)
_ZN58_INTERNAL_aad4af22_27_AdaptiveAveragePooling3d_cu_866e08f94cuda3std6ranges3__45__cpo4swapE:
	.zero		1
	.type		_ZN58_INTERNAL_aad4af22_27_AdaptiveAveragePooling3d_cu_866e08f94cuda3std3__420unreachable_sentinelE,@object
	.size		_ZN58_INTERNAL_aad4af22_27_AdaptiveAveragePooling3d_cu_866e08f94cuda3std3__420unreachable_sentinelE,(_ZN58_INTERNAL_aad4af22_27_AdaptiveAveragePooling3d_cu_866e08f96thrust23THRUST_300001_SM_800_NS6system6detail10sequential3seqE - _ZN58_INTERNAL_aad4af22_27_AdaptiveAveragePooling3d_cu_866e08f94cuda3std3__420unreachable_sentinelE)
_ZN58_INTERNAL_aad4af22_27_AdaptiveAveragePooling3d_cu_866e08f94cuda3std3__420unreachable_sentinelE:
	.zero		1
	.type		_ZN58_INTERNAL_aad4af22_27_AdaptiveAveragePooling3d_cu_866e08f96thrust23THRUST_300001_SM_800_NS6system6detail10sequential3seqE,@object
	.size		_ZN58_INTERNAL_aad4af22_27_AdaptiveAveragePooling3d_cu_866e08f96thrust23THRUST_300001_SM_800_NS6system6detail10sequential3seqE,(_ZN58_INTERNAL_aad4af22_27_AdaptiveAveragePooling3d_cu_866e08f94cuda3std3__45__cpo4cendE - _ZN58_INTERNAL_aad4af22_27_AdaptiveAveragePooling3d_cu_866e08f96thrust23THRUST_300001_SM_800_NS6system6detail10sequential3seqE)
_ZN58_INTERNAL_aad4af22_27_AdaptiveAveragePooling3d_cu_866e08f96thrust23THRUST_300001_SM_800_NS6system6detail10sequential3seqE:
	.zero		1
	.type		_ZN58_INTERNAL_aad4af22_27_AdaptiveAveragePooling3d_cu_866e08f94cuda3std3__45__cpo4cendE,@object
	.size		_ZN58_INTERNAL_aad4af22_27_AdaptiveAveragePooling3d_cu_866e08f94cuda3std3__45__cpo4cendE,(_ZN58_INTERNAL_aad4af22_27_AdaptiveAveragePooling3d_cu_866e08f94cuda3std6ranges3__45__cpo9iter_swapE - _ZN58_INTERNAL_aad4af22_27_AdaptiveAveragePooling3d_cu_866e08f94cuda3std3__45__cpo4cendE)
_ZN58_INTERNAL_aad4af22_27_AdaptiveAveragePooling3d_cu_866e08f94cuda3std3__45__cpo4cendE:
	.zero		1
	.type		_ZN58_INTERNAL_aad4af22_27_AdaptiveAveragePooling3d_cu_866e08f94cuda3std6ranges3__45__cpo9iter_swapE,@object
	.size		_ZN58_INTERNAL_aad4af22_27_AdaptiveAveragePooling3d_cu_866e08f94cuda3std6ranges3__45__cpo9iter_swapE,(_ZN58_INTERNAL_aad4af22_27_AdaptiveAveragePooling3d_cu_866e08f94cuda3std3__45__cpo5crendE - _ZN58_INTERNAL_aad4af22_27_AdaptiveAveragePooling3d_cu_866e08f94cuda3std6ranges3__45__cpo9iter_swapE)
_ZN58_INTERNAL_aad4af22_27_AdaptiveAveragePooling3d_cu_866e08f94cuda3std6ranges3__45__cpo9iter_swapE:
	.zero		1
	.type		_ZN58_INTERNAL_aad4af22_27_AdaptiveAveragePooling3d_cu_866e08f94cuda3std3__45__cpo5crendE,@object
	.size		_ZN58_INTERNAL_aad4af22_27_AdaptiveAveragePooling3d_cu_866e08f94cuda3std3__45__cpo5crendE,(_ZN58_INTERNAL_aad4af22_27_AdaptiveAveragePooling3d_cu_866e08f94cuda3std6ranges3__45__cpo5cdataE - _ZN58_INTERNAL_aad4af22_27_AdaptiveAveragePooling3d_cu_866e08f94cuda3std3__45__cpo5crendE)
_ZN58_INTERNAL_aad4af22_27_AdaptiveAveragePooling3d_cu_866e08f94cuda3std3__45__cpo5crendE:
	.zero		1
	.type		_ZN58_INTERNAL_aad4af22_27_AdaptiveAveragePooling3d_cu_866e08f94cuda3std6ranges3__45__cpo5cdataE,@object
	.size		_ZN58_INTERNAL_aad4af22_27_AdaptiveAveragePooling3d_cu_866e08f94cuda3std6ranges3__45__cpo5cdataE,(_ZN58_INTERNAL_aad4af22_27_AdaptiveAveragePooling3d_cu_866e08f94cuda3std6ranges3__45__cpo3endE - _ZN58_INTERNAL_aad4af22_27_AdaptiveAveragePooling3d_cu_866e08f94cuda3std6ranges3__45__cpo5cdataE)
_ZN58_INTERNAL_aad4af22_27_AdaptiveAveragePooling3d_cu_866e08f94cuda3std6ranges3__45__cpo5cdataE:
	.zero		1
	.type		_ZN58_INTERNAL_aad4af22_27_AdaptiveAveragePooling3d_cu_866e08f94cuda3std6ranges3__45__cpo3endE,@object
	.size		_ZN58_INTERNAL_aad4af22_27_AdaptiveAveragePooling3d_cu_866e08f94cuda3std6ranges3__45__cpo3endE,(_ZN58_INTERNAL_aad4af22_27_AdaptiveAveragePooling3d_cu_866e08f94cuda3std3__419piecewise_constructE - _ZN58_INTERNAL_aad4af22_27_AdaptiveAveragePooling3d_cu_866e08f94cuda3std6ranges3__45__cpo3endE)
_ZN58_INTERNAL_aad4af22_27_AdaptiveAveragePooling3d_cu_866e08f94cuda3std6ranges3__45__cpo3endE:
	.zero		1
	.type		_ZN58_INTERNAL_aad4af22_27_AdaptiveAveragePooling3d_cu_866e08f94cuda3std3__419piecewise_constructE,@object
	.size		_ZN58_INTERNAL_aad4af22_27_AdaptiveAveragePooling3d_cu_866e08f94cuda3std3__419piecewise_constructE,(_ZN58_INTERNAL_aad4af22_27_AdaptiveAveragePooling3d_cu_866e08f94cuda3std6ranges3__45__cpo5ssizeE - _ZN58_INTERNAL_aad4af22_27_AdaptiveAveragePooling3d_cu_866e08f94cuda3std3__419piecewise_constructE)
_ZN58_INTERNAL_aad4af22_27_AdaptiveAveragePooling3d_cu_866e08f94cuda3std3__419piecewise_constructE:
	.zero		1
	.type		_ZN58_INTERNAL_aad4af22_27_AdaptiveAveragePooling3d_cu_866e08f94cuda3std6ranges3__45__cpo5ssizeE,@object
	.size		_ZN58_INTERNAL_aad4af22_27_AdaptiveAveragePooling3d_cu_866e08f94cuda3std6ranges3__45__cpo5ssizeE,(_ZN58_INTERNAL_aad4af22_27_AdaptiveAveragePooling3d_cu_866e08f94cuda3std3__45__cpo3endE - _ZN58_INTERNAL_aad4af22_27_AdaptiveAveragePooling3d_cu_866e08f94cuda3std6ranges3__45__cpo5ssizeE)
_ZN58_INTERNAL_aad4af22_27_AdaptiveAveragePooling3d_cu_866e08f94cuda3std6ranges3__45__cpo5ssizeE:
	.zero		1
	.type		_ZN58_INTERNAL_aad4af22_27_AdaptiveAveragePooling3d_cu_866e08f94cuda3std3__45__cpo3endE,@object
	.size		_ZN58_INTERNAL_aad4af22_27_AdaptiveAveragePooling3d_cu_866e08f94cuda3std3__45__cpo3endE,(_ZN58_INTERNAL_aad4af22_27_AdaptiveAveragePooling3d_cu_866e08f94cuda3std6ranges3__45__cpo4cendE - _ZN58_INTERNAL_aad4af22_27_AdaptiveAveragePooling3d_cu_866e08f94cuda3std3__45__cpo3endE)
_ZN58_INTERNAL_aad4af22_27_AdaptiveAveragePooling3d_cu_866e08f94cuda3std3__45__cpo3endE:
	.zero		1
	.type		_ZN58_INTERNAL_aad4af22_27_AdaptiveAveragePooling3d_cu_866e08f94cuda3std6ranges3__45__cpo4cendE,@object
	.size		_ZN58_INTERNAL_aad4af22_27_AdaptiveAveragePooling3d_cu_866e08f94cuda3std6ranges3__45__cpo4cendE,(_ZN58_INTERNAL_aad4af22_27_AdaptiveAveragePooling3d_cu_866e08f94cuda3std3__45__cpo4rendE - _ZN58_INTERNAL_aad4af22_27_AdaptiveAveragePooling3d_cu_866e08f94cuda3std6ranges3__45__cpo4cendE)
_ZN58_INTERNAL_aad4af22_27_AdaptiveAveragePooling3d_cu_866e08f94cuda3std6ranges3__45__cpo4cendE:
	.zero		1
	.type		_ZN58_INTERNAL_aad4af22_27_AdaptiveAveragePooling3d_cu_866e08f94cuda3std3__45__cpo4rendE,@object
	.size		_ZN58_INTERNAL_aad4af22_27_AdaptiveAveragePooling3d_cu_866e08f94cuda3std3__45__cpo4rendE,(_ZN58_INTERNAL_aad4af22_27_AdaptiveAveragePooling3d_cu_866e08f94cuda3std6ranges3__45__cpo4prevE - _ZN58_INTERNAL_aad4af22_27_AdaptiveAveragePooling3d_cu_866e08f94cuda3std3__45__cpo4rendE)
_ZN58_INTERNAL_aad4af22_27_AdaptiveAveragePooling3d_cu_866e08f94cuda3std3__45__cpo4rendE:
	.zero		1
	.type		_ZN58_INTERNAL_aad4af22_27_AdaptiveAveragePooling3d_cu_866e08f94cuda3std6ranges3__45__cpo4prevE,@object
	.size		_ZN58_INTERNAL_aad4af22_27_AdaptiveAveragePooling3d_cu_866e08f94cuda3std6ranges3__45__cpo4prevE,(_ZN58_INTERNAL_aad4af22_27_AdaptiveAveragePooling3d_cu_866e08f94cuda3std6ranges3__45__cpo9iter_moveE - _ZN58_INTERNAL_aad4af22_27_AdaptiveAveragePooling3d_cu_866e08f94cuda3std6ranges3__45__cpo4prevE)
_ZN58_INTERNAL_aad4af22_27_AdaptiveAveragePooling3d_cu_866e08f94cuda3std6ranges3__45__cpo4prevE:
	.zero		1
	.type		_ZN58_INTERNAL_aad4af22_27_AdaptiveAveragePooling3d_cu_866e08f94cuda3std6ranges3__45__cpo9iter_moveE,@object
	.size		_ZN58_INTERNAL_aad4af22_27_AdaptiveAveragePooling3d_cu_866e08f94cuda3std6ranges3__45__cpo9iter_moveE,(.L_13 - _ZN58_INTERNAL_aad4af22_27_AdaptiveAveragePooling3d_cu_866e08f94cuda3std6ranges3__45__cpo9iter_moveE)
_ZN58_INTERNAL_aad4af22_27_AdaptiveAveragePooling3d_cu_866e08f94cuda3std6ranges3__45__cpo9iter_moveE:
	.zero		1
.L_13:
